//
// Generated by NVIDIA NVVM Compiler
//
// Compiler Build ID: CL-36424714
// Cuda compilation tools, release 13.0, V13.0.88
// Based on NVVM 20.0.0
//

.version 9.0
.target sm_100
.address_size 64

	// .globl	_Z10ClearErrorP10Polynomiali
.func  (.param .b64 func_retval0) __internal_accurate_pow
(
	.param .b64 __internal_accurate_pow_param_0,
	.param .b64 __internal_accurate_pow_param_1
)
;
.global .align 4 .b8 precalc_xorwow_matrix[102400];
.global .align 4 .b8 precalc_xorwow_offset_matrix[102400];
.global .align 4 .b8 mrg32k3aM1[2304];
.global .align 4 .b8 mrg32k3aM2[2304];
.global .align 4 .b8 mrg32k3aM1SubSeq[2016];
.global .align 4 .b8 mrg32k3aM2SubSeq[2016];
.global .align 4 .b8 mrg32k3aM1Seq[2304];
.global .align 4 .b8 mrg32k3aM2Seq[2304];
.const .align 8 .b8 __cr_lgamma_table[72];
// _ZZN3cub18CUB_300001_SM_10006detail10merge_sort30DeviceMergeSortBlockSortKernelINS2_10policy_hubIP10PolynomialE9Policy600ES6_PNS0_8NullTypeES6_SA_jN4cuda3std3__44lessIS5_EES5_S9_EEvbT0_T1_T2_T3_T4_PT6_PT7_T5_NS1_7vsmem_tEE19static_temp_storage has been demoted
// _ZZN3cub18CUB_300001_SM_10006detail10merge_sort26DeviceMergeSortMergeKernelINS2_10policy_hubIP10PolynomialE9Policy600ES6_PNS0_8NullTypeES6_SA_jN4cuda3std3__44lessIS5_EES5_S9_EEvbT2_T3_T4_PT6_PT7_T5_PSI_SI_NS1_7vsmem_tEE19static_temp_storage has been demoted
// _ZZN3cub18CUB_300001_SM_10006detail10merge_sort30DeviceMergeSortBlockSortKernelINS2_10policy_hubIP10PolynomialE9Policy600ES6_PNS0_8NullTypeES6_SA_mN4cuda3std3__44lessIS5_EES5_S9_EEvbT0_T1_T2_T3_T4_PT6_PT7_T5_NS1_7vsmem_tEE19static_temp_storage has been demoted
// _ZZN3cub18CUB_300001_SM_10006detail10merge_sort26DeviceMergeSortMergeKernelINS2_10policy_hubIP10PolynomialE9Policy600ES6_PNS0_8NullTypeES6_SA_mN4cuda3std3__44lessIS5_EES5_S9_EEvbT2_T3_T4_PT6_PT7_T5_PSI_SI_NS1_7vsmem_tEE19static_temp_storage has been demoted
.global .align 1 .b8 _ZN34_INTERNAL_8ddec139_4_k_cu_e3c07ade4cuda3std3__45__cpo5beginE[1];
.global .align 1 .b8 _ZN34_INTERNAL_8ddec139_4_k_cu_e3c07ade4cuda3std3__45__cpo3endE[1];
.global .align 1 .b8 _ZN34_INTERNAL_8ddec139_4_k_cu_e3c07ade4cuda3std3__45__cpo6cbeginE[1];
.global .align 1 .b8 _ZN34_INTERNAL_8ddec139_4_k_cu_e3c07ade4cuda3std3__45__cpo4cendE[1];
.global .align 1 .b8 _ZN34_INTERNAL_8ddec139_4_k_cu_e3c07ade4cuda3std3__45__cpo6rbeginE[1];
.global .align 1 .b8 _ZN34_INTERNAL_8ddec139_4_k_cu_e3c07ade4cuda3std3__45__cpo4rendE[1];
.global .align 1 .b8 _ZN34_INTERNAL_8ddec139_4_k_cu_e3c07ade4cuda3std3__45__cpo7crbeginE[1];
.global .align 1 .b8 _ZN34_INTERNAL_8ddec139_4_k_cu_e3c07ade4cuda3std3__45__cpo5crendE[1];
.global .align 1 .b8 _ZN34_INTERNAL_8ddec139_4_k_cu_e3c07ade4cuda3std3__436_GLOBAL__N__8ddec139_4_k_cu_e3c07ade6ignoreE[1];
.global .align 1 .b8 _ZN34_INTERNAL_8ddec139_4_k_cu_e3c07ade4cuda3std3__419piecewise_constructE[1];
.global .align 1 .b8 _ZN34_INTERNAL_8ddec139_4_k_cu_e3c07ade4cuda3std3__48in_placeE[1];
.global .align 1 .b8 _ZN34_INTERNAL_8ddec139_4_k_cu_e3c07ade4cuda3std3__420unreachable_sentinelE[1];
.global .align 1 .b8 _ZN34_INTERNAL_8ddec139_4_k_cu_e3c07ade4cuda3std3__47nulloptE[1];
.global .align 1 .b8 _ZN34_INTERNAL_8ddec139_4_k_cu_e3c07ade4cuda3std3__48unexpectE[1];
.global .align 1 .b8 _ZN34_INTERNAL_8ddec139_4_k_cu_e3c07ade4cuda3std6ranges3__45__cpo4swapE[1];
.global .align 1 .b8 _ZN34_INTERNAL_8ddec139_4_k_cu_e3c07ade4cuda3std6ranges3__45__cpo9iter_moveE[1];
.global .align 1 .b8 _ZN34_INTERNAL_8ddec139_4_k_cu_e3c07ade4cuda3std6ranges3__45__cpo5beginE[1];
.global .align 1 .b8 _ZN34_INTERNAL_8ddec139_4_k_cu_e3c07ade4cuda3std6ranges3__45__cpo3endE[1];
.global .align 1 .b8 _ZN34_INTERNAL_8ddec139_4_k_cu_e3c07ade4cuda3std6ranges3__45__cpo6cbeginE[1];
.global .align 1 .b8 _ZN34_INTERNAL_8ddec139_4_k_cu_e3c07ade4cuda3std6ranges3__45__cpo4cendE[1];
.global .align 1 .b8 _ZN34_INTERNAL_8ddec139_4_k_cu_e3c07ade4cuda3std6ranges3__45__cpo7advanceE[1];
.global .align 1 .b8 _ZN34_INTERNAL_8ddec139_4_k_cu_e3c07ade4cuda3std6ranges3__45__cpo9iter_swapE[1];
.global .align 1 .b8 _ZN34_INTERNAL_8ddec139_4_k_cu_e3c07ade4cuda3std6ranges3__45__cpo4nextE[1];
.global .align 1 .b8 _ZN34_INTERNAL_8ddec139_4_k_cu_e3c07ade4cuda3std6ranges3__45__cpo4prevE[1];
.global .align 1 .b8 _ZN34_INTERNAL_8ddec139_4_k_cu_e3c07ade4cuda3std6ranges3__45__cpo4dataE[1];
.global .align 1 .b8 _ZN34_INTERNAL_8ddec139_4_k_cu_e3c07ade4cuda3std6ranges3__45__cpo5cdataE[1];
.global .align 1 .b8 _ZN34_INTERNAL_8ddec139_4_k_cu_e3c07ade4cuda3std6ranges3__45__cpo4sizeE[1];
.global .align 1 .b8 _ZN34_INTERNAL_8ddec139_4_k_cu_e3c07ade4cuda3std6ranges3__45__cpo5ssizeE[1];
.global .align 1 .b8 _ZN34_INTERNAL_8ddec139_4_k_cu_e3c07ade4cuda3std6ranges3__45__cpo8distanceE[1];
.global .align 1 .b8 _ZN34_INTERNAL_8ddec139_4_k_cu_e3c07ade6thrust24THRUST_300001_SM_1000_NS8cuda_cub3parE[1];
.global .align 1 .b8 _ZN34_INTERNAL_8ddec139_4_k_cu_e3c07ade6thrust24THRUST_300001_SM_1000_NS8cuda_cub10par_nosyncE[1];
.global .align 1 .b8 _ZN34_INTERNAL_8ddec139_4_k_cu_e3c07ade6thrust24THRUST_300001_SM_1000_NS6system6detail10sequential3seqE[1];
.global .align 1 .b8 _ZN34_INTERNAL_8ddec139_4_k_cu_e3c07ade6thrust24THRUST_300001_SM_1000_NS6system3cpp3parE[1];
.global .align 1 .b8 _ZN34_INTERNAL_8ddec139_4_k_cu_e3c07ade6thrust24THRUST_300001_SM_1000_NS12placeholders2_1E[1];
.global .align 1 .b8 _ZN34_INTERNAL_8ddec139_4_k_cu_e3c07ade6thrust24THRUST_300001_SM_1000_NS12placeholders2_2E[1];
.global .align 1 .b8 _ZN34_INTERNAL_8ddec139_4_k_cu_e3c07ade6thrust24THRUST_300001_SM_1000_NS12placeholders2_3E[1];
.global .align 1 .b8 _ZN34_INTERNAL_8ddec139_4_k_cu_e3c07ade6thrust24THRUST_300001_SM_1000_NS12placeholders2_4E[1];
.global .align 1 .b8 _ZN34_INTERNAL_8ddec139_4_k_cu_e3c07ade6thrust24THRUST_300001_SM_1000_NS12placeholders2_5E[1];
.global .align 1 .b8 _ZN34_INTERNAL_8ddec139_4_k_cu_e3c07ade6thrust24THRUST_300001_SM_1000_NS12placeholders2_6E[1];
.global .align 1 .b8 _ZN34_INTERNAL_8ddec139_4_k_cu_e3c07ade6thrust24THRUST_300001_SM_1000_NS12placeholders2_7E[1];
.global .align 1 .b8 _ZN34_INTERNAL_8ddec139_4_k_cu_e3c07ade6thrust24THRUST_300001_SM_1000_NS12placeholders2_8E[1];
.global .align 1 .b8 _ZN34_INTERNAL_8ddec139_4_k_cu_e3c07ade6thrust24THRUST_300001_SM_1000_NS12placeholders2_9E[1];
.global .align 1 .b8 _ZN34_INTERNAL_8ddec139_4_k_cu_e3c07ade6thrust24THRUST_300001_SM_1000_NS12placeholders3_10E[1];
.global .align 1 .b8 _ZN34_INTERNAL_8ddec139_4_k_cu_e3c07ade6thrust24THRUST_300001_SM_1000_NS3seqE[1];
.global .align 1 .b8 _ZN34_INTERNAL_8ddec139_4_k_cu_e3c07ade6thrust24THRUST_300001_SM_1000_NS6deviceE[1];

.visible .entry _Z10ClearErrorP10Polynomiali(
	.param .u64 .ptr .align 1 _Z10ClearErrorP10Polynomiali_param_0,
	.param .u32 _Z10ClearErrorP10Polynomiali_param_1
)
{
	.reg .pred 	%p<2>;
	.reg .b32 	%r<3>;
	.reg .b64 	%rd<6>;

	ld.param.u64 	%rd1, [_Z10ClearErrorP10Polynomiali_param_0];
	ld.param.u32 	%r2, [_Z10ClearErrorP10Polynomiali_param_1];
	mov.u32 	%r1, %ctaid.x;
	setp.ge.s32 	%p1, %r1, %r2;
	@%p1 bra 	$L__BB0_2;
	cvta.to.global.u64 	%rd2, %rd1;
	mul.wide.u32 	%rd3, %r1, 48;
	add.s64 	%rd4, %rd2, %rd3;
	mov.b64 	%rd5, 0;
	st.global.u64 	[%rd4+40], %rd5;
$L__BB0_2:
	ret;

}
	// .globl	_Z7FitnessPdS_P10Polynomialii
.visible .entry _Z7FitnessPdS_P10Polynomialii(
	.param .u64 .ptr .align 1 _Z7FitnessPdS_P10Polynomialii_param_0,
	.param .u64 .ptr .align 1 _Z7FitnessPdS_P10Polynomialii_param_1,
	.param .u64 .ptr .align 1 _Z7FitnessPdS_P10Polynomialii_param_2,
	.param .u32 _Z7FitnessPdS_P10Polynomialii_param_3,
	.param .u32 _Z7FitnessPdS_P10Polynomialii_param_4
)
{
	.reg .pred 	%p<80>;
	.reg .b32 	%r<152>;
	.reg .b64 	%rd<15>;
	.reg .b64 	%fd<202>;

	ld.param.u64 	%rd8, [_Z7FitnessPdS_P10Polynomialii_param_0];
	ld.param.u64 	%rd9, [_Z7FitnessPdS_P10Polynomialii_param_1];
	ld.param.u64 	%rd10, [_Z7FitnessPdS_P10Polynomialii_param_2];
	ld.param.u32 	%r16, [_Z7FitnessPdS_P10Polynomialii_param_3];
	ld.param.u32 	%r17, [_Z7FitnessPdS_P10Polynomialii_param_4];
	mov.u32 	%r18, %ctaid.x;
	mov.u32 	%r19, %ntid.x;
	mov.u32 	%r20, %tid.x;
	mad.lo.s32 	%r1, %r18, %r19, %r20;
	setp.ge.s32 	%p1, %r1, %r17;
	@%p1 bra 	$L__BB1_17;
	cvta.to.global.u64 	%rd11, %rd10;
	setp.lt.s32 	%p2, %r16, 1;
	mul.wide.s32 	%rd12, %r1, 48;
	add.s64 	%rd1, %rd11, %rd12;
	mov.f64 	%fd201, 0d0000000000000000;
	@%p2 bra 	$L__BB1_16;
	mov.f64 	%fd19, 0d4000000000000000;
	{
	.reg .b32 %temp; 
	mov.b64 	{%temp, %r2}, %fd19;
	}
	and.b32  	%r3, %r2, 2146435072;
	setp.lt.s32 	%p3, %r2, 0;
	selp.b32 	%r4, 0, 2146435072, %p3;
	mov.f64 	%fd20, 0d3FF0000000000000;
	{
	.reg .b32 %temp; 
	mov.b64 	{%temp, %r5}, %fd20;
	}
	and.b32  	%r6, %r5, 2146435072;
	mov.f64 	%fd21, 0d4008000000000000;
	{
	.reg .b32 %temp; 
	mov.b64 	{%temp, %r7}, %fd21;
	}
	and.b32  	%r8, %r7, 2146435072;
	mov.f64 	%fd22, 0d4010000000000000;
	{
	.reg .b32 %temp; 
	mov.b64 	{%temp, %r9}, %fd22;
	}
	and.b32  	%r10, %r9, 2146435072;
	neg.s32 	%r151, %r16;
	cvta.to.global.u64 	%rd14, %rd9;
	cvta.to.global.u64 	%rd13, %rd8;
	mov.f64 	%fd201, 0d0000000000000000;
$L__BB1_3:
	ld.global.f64 	%fd23, [%rd13];
	{
	.reg .b32 %temp; 
	mov.b64 	{%temp, %r13}, %fd23;
	}
	abs.f64 	%fd3, %fd23;
	setp.num.f64 	%p4, %fd23, %fd23;
	@%p4 bra 	$L__BB1_7;
	setp.neu.f64 	%p43, %fd23, 0d0000000000000000;
	@%p43 bra 	$L__BB1_6;
	setp.eq.f64 	%p54, %fd23, 0d3FF0000000000000;
	setp.lt.s32 	%p55, %r9, 0;
	setp.eq.s32 	%p56, %r10, 1072693248;
	setp.lt.s32 	%p57, %r7, 0;
	setp.eq.s32 	%p58, %r8, 1073741824;
	setp.lt.s32 	%p59, %r5, 0;
	setp.eq.s32 	%p60, %r6, 1072693248;
	setp.lt.s32 	%p61, %r2, 0;
	setp.eq.s32 	%p62, %r3, 1062207488;
	ld.global.f64 	%fd155, [%rd1];
	add.f64 	%fd156, %fd155, 0d0000000000000000;
	ld.global.f64 	%fd157, [%rd1+8];
	selp.b32 	%r117, %r13, 0, %p60;
	or.b32  	%r118, %r117, 2146435072;
	selp.b32 	%r119, %r118, %r117, %p59;
	mov.b32 	%r120, 0;
	mov.b64 	%fd158, {%r120, %r119};
	add.f64 	%fd159, %fd23, 0d3FF0000000000000;
	{
	.reg .b32 %temp; 
	mov.b64 	{%temp, %r121}, %fd159;
	}
	and.b32  	%r122, %r121, 2146435072;
	setp.eq.s32 	%p63, %r122, 2146435072;
	mov.f64 	%fd160, 0d3FF0000000000000;
	add.rn.f64 	%fd161, %fd23, %fd160;
	selp.f64 	%fd162, %fd161, %fd158, %p63;
	selp.f64 	%fd163, 0d3FF0000000000000, %fd162, %p54;
	fma.rn.f64 	%fd164, %fd157, %fd163, %fd156;
	ld.global.f64 	%fd165, [%rd1+16];
	selp.b32 	%r123, %r13, 0, %p62;
	or.b32  	%r124, %r123, 2146435072;
	selp.b32 	%r125, %r124, %r123, %p61;
	mov.b64 	%fd166, {%r120, %r125};
	add.f64 	%fd167, %fd23, 0d4000000000000000;
	{
	.reg .b32 %temp; 
	mov.b64 	{%temp, %r126}, %fd167;
	}
	and.b32  	%r127, %r126, 2146435072;
	setp.eq.s32 	%p64, %r127, 2146435072;
	mov.f64 	%fd168, 0d4000000000000000;
	add.rn.f64 	%fd169, %fd23, %fd168;
	selp.f64 	%fd170, %fd169, %fd166, %p64;
	selp.f64 	%fd171, 0d3FF0000000000000, %fd170, %p54;
	fma.rn.f64 	%fd172, %fd165, %fd171, %fd164;
	ld.global.f64 	%fd173, [%rd1+24];
	selp.b32 	%r128, %r13, 0, %p58;
	or.b32  	%r129, %r128, 2146435072;
	selp.b32 	%r130, %r129, %r128, %p57;
	mov.b64 	%fd174, {%r120, %r130};
	add.f64 	%fd175, %fd23, 0d4008000000000000;
	{
	.reg .b32 %temp; 
	mov.b64 	{%temp, %r131}, %fd175;
	}
	and.b32  	%r132, %r131, 2146435072;
	setp.eq.s32 	%p65, %r132, 2146435072;
	mov.f64 	%fd176, 0d4008000000000000;
	add.rn.f64 	%fd177, %fd23, %fd176;
	selp.f64 	%fd178, %fd177, %fd174, %p65;
	selp.f64 	%fd179, 0d3FF0000000000000, %fd178, %p54;
	fma.rn.f64 	%fd180, %fd173, %fd179, %fd172;
	ld.global.f64 	%fd181, [%rd1+32];
	selp.b32 	%r133, %r13, 0, %p56;
	or.b32  	%r134, %r133, 2146435072;
	selp.b32 	%r135, %r134, %r133, %p55;
	mov.b64 	%fd182, {%r120, %r135};
	add.f64 	%fd183, %fd23, 0d4010000000000000;
	{
	.reg .b32 %temp; 
	mov.b64 	{%temp, %r136}, %fd183;
	}
	and.b32  	%r137, %r136, 2146435072;
	setp.eq.s32 	%p66, %r137, 2146435072;
	mov.f64 	%fd184, 0d4010000000000000;
	add.rn.f64 	%fd185, %fd23, %fd184;
	selp.f64 	%fd186, %fd185, %fd182, %p66;
	selp.f64 	%fd187, 0d3FF0000000000000, %fd186, %p54;
	fma.rn.f64 	%fd199, %fd181, %fd187, %fd180;
	bra.uni 	$L__BB1_10;
$L__BB1_6:
	setp.eq.f64 	%p44, %fd23, 0d3FF0000000000000;
	setp.lt.s32 	%p45, %r13, 0;
	setp.eq.s32 	%p46, %r10, 1072693248;
	setp.eq.s32 	%p47, %r8, 1073741824;
	setp.eq.s32 	%p48, %r6, 1072693248;
	setp.eq.s32 	%p49, %r3, 1062207488;
	ld.global.f64 	%fd106, [%rd1];
	add.f64 	%fd107, %fd106, 0d0000000000000000;
	ld.global.f64 	%fd108, [%rd1+8];
	{ // callseq 4, 0
	.param .b64 param0;
	st.param.f64 	[param0], %fd3;
	.param .b64 param1;
	st.param.f64 	[param1], 0d3FF0000000000000;
	.param .b64 retval0;
	call.uni (retval0), 
	__internal_accurate_pow, 
	(
	param0, 
	param1
	);
	ld.param.f64 	%fd109, [retval0];
	} // callseq 4
	neg.f64 	%fd111, %fd109;
	selp.f64 	%fd112, %fd111, %fd109, %p48;
	selp.f64 	%fd113, %fd112, %fd109, %p45;
	add.f64 	%fd114, %fd23, 0d3FF0000000000000;
	{
	.reg .b32 %temp; 
	mov.b64 	{%temp, %r109}, %fd114;
	}
	and.b32  	%r110, %r109, 2146435072;
	setp.eq.s32 	%p50, %r110, 2146435072;
	mov.f64 	%fd115, 0d3FF0000000000000;
	add.rn.f64 	%fd116, %fd23, %fd115;
	selp.f64 	%fd117, %fd116, %fd113, %p50;
	selp.f64 	%fd118, 0d3FF0000000000000, %fd117, %p44;
	fma.rn.f64 	%fd119, %fd108, %fd118, %fd107;
	ld.global.f64 	%fd120, [%rd1+16];
	{ // callseq 5, 0
	.param .b64 param0;
	st.param.f64 	[param0], %fd3;
	.param .b64 param1;
	st.param.f64 	[param1], 0d4000000000000000;
	.param .b64 retval0;
	call.uni (retval0), 
	__internal_accurate_pow, 
	(
	param0, 
	param1
	);
	ld.param.f64 	%fd121, [retval0];
	} // callseq 5
	neg.f64 	%fd123, %fd121;
	selp.f64 	%fd124, %fd123, %fd121, %p49;
	selp.f64 	%fd125, %fd124, %fd121, %p45;
	add.f64 	%fd126, %fd23, 0d4000000000000000;
	{
	.reg .b32 %temp; 
	mov.b64 	{%temp, %r111}, %fd126;
	}
	and.b32  	%r112, %r111, 2146435072;
	setp.eq.s32 	%p51, %r112, 2146435072;
	mov.f64 	%fd127, 0d4000000000000000;
	add.rn.f64 	%fd128, %fd23, %fd127;
	selp.f64 	%fd129, %fd128, %fd125, %p51;
	selp.f64 	%fd130, 0d3FF0000000000000, %fd129, %p44;
	fma.rn.f64 	%fd131, %fd120, %fd130, %fd119;
	ld.global.f64 	%fd132, [%rd1+24];
	{ // callseq 6, 0
	.param .b64 param0;
	st.param.f64 	[param0], %fd3;
	.param .b64 param1;
	st.param.f64 	[param1], 0d4008000000000000;
	.param .b64 retval0;
	call.uni (retval0), 
	__internal_accurate_pow, 
	(
	param0, 
	param1
	);
	ld.param.f64 	%fd133, [retval0];
	} // callseq 6
	neg.f64 	%fd135, %fd133;
	selp.f64 	%fd136, %fd135, %fd133, %p47;
	selp.f64 	%fd137, %fd136, %fd133, %p45;
	add.f64 	%fd138, %fd23, 0d4008000000000000;
	{
	.reg .b32 %temp; 
	mov.b64 	{%temp, %r113}, %fd138;
	}
	and.b32  	%r114, %r113, 2146435072;
	setp.eq.s32 	%p52, %r114, 2146435072;
	mov.f64 	%fd139, 0d4008000000000000;
	add.rn.f64 	%fd140, %fd23, %fd139;
	selp.f64 	%fd141, %fd140, %fd137, %p52;
	selp.f64 	%fd142, 0d3FF0000000000000, %fd141, %p44;
	fma.rn.f64 	%fd143, %fd132, %fd142, %fd131;
	ld.global.f64 	%fd144, [%rd1+32];
	{ // callseq 7, 0
	.param .b64 param0;
	st.param.f64 	[param0], %fd3;
	.param .b64 param1;
	st.param.f64 	[param1], 0d4010000000000000;
	.param .b64 retval0;
	call.uni (retval0), 
	__internal_accurate_pow, 
	(
	param0, 
	param1
	);
	ld.param.f64 	%fd145, [retval0];
	} // callseq 7
	neg.f64 	%fd147, %fd145;
	selp.f64 	%fd148, %fd147, %fd145, %p46;
	selp.f64 	%fd149, %fd148, %fd145, %p45;
	add.f64 	%fd150, %fd23, 0d4010000000000000;
	{
	.reg .b32 %temp; 
	mov.b64 	{%temp, %r115}, %fd150;
	}
	and.b32  	%r116, %r115, 2146435072;
	setp.eq.s32 	%p53, %r116, 2146435072;
	mov.f64 	%fd151, 0d4010000000000000;
	add.rn.f64 	%fd152, %fd23, %fd151;
	selp.f64 	%fd153, %fd152, %fd149, %p53;
	selp.f64 	%fd154, 0d3FF0000000000000, %fd153, %p44;
	fma.rn.f64 	%fd199, %fd144, %fd154, %fd143;
	bra.uni 	$L__BB1_10;
$L__BB1_7:
	setp.neu.f64 	%p5, %fd23, 0d0000000000000000;
	@%p5 bra 	$L__BB1_9;
	setp.eq.f64 	%p24, %fd23, 0d3FF0000000000000;
	setp.neu.f64 	%p25, %fd3, 0d7FF0000000000000;
	setp.lt.s32 	%p26, %r13, 0;
	setp.lt.s32 	%p27, %r9, 0;
	setp.eq.s32 	%p28, %r10, 1072693248;
	setp.lt.s32 	%p29, %r7, 0;
	setp.eq.s32 	%p30, %r8, 1073741824;
	setp.lt.s32 	%p31, %r5, 0;
	setp.eq.s32 	%p32, %r6, 1072693248;
	setp.lt.s32 	%p33, %r2, 0;
	setp.eq.s32 	%p34, %r3, 1062207488;
	ld.global.f64 	%fd73, [%rd1];
	add.f64 	%fd74, %fd73, 0d0000000000000000;
	ld.global.f64 	%fd75, [%rd1+8];
	selp.b32 	%r61, %r13, 0, %p32;
	or.b32  	%r62, %r61, 2146435072;
	selp.b32 	%r63, %r62, %r61, %p31;
	mov.b32 	%r64, 0;
	mov.b64 	%fd76, {%r64, %r63};
	add.f64 	%fd77, %fd23, 0d3FF0000000000000;
	{
	.reg .b32 %temp; 
	mov.b64 	{%temp, %r65}, %fd77;
	}
	and.b32  	%r66, %r65, 2146435072;
	setp.ne.s32 	%p35, %r66, 2146435072;
	and.b32  	%r67, %r5, 2147483647;
	setp.ne.s32 	%p36, %r67, 1071644672;
	selp.b32 	%r68, 0, 2146435072, %p31;
	or.b32  	%r69, %r68, -2147483648;
	selp.b32 	%r70, %r69, %r68, %p36;
	selp.b32 	%r71, %r70, %r68, %p32;
	selp.b32 	%r72, %r71, %r68, %p26;
	mov.b64 	%fd78, {%r64, %r72};
	selp.f64 	%fd79, %fd76, %fd78, %p25;
	selp.f64 	%fd80, %fd76, %fd79, %p35;
	selp.f64 	%fd81, 0d3FF0000000000000, %fd80, %p24;
	fma.rn.f64 	%fd82, %fd75, %fd81, %fd74;
	ld.global.f64 	%fd83, [%rd1+16];
	selp.b32 	%r73, %r13, 0, %p34;
	or.b32  	%r74, %r73, 2146435072;
	selp.b32 	%r75, %r74, %r73, %p33;
	mov.b64 	%fd84, {%r64, %r75};
	add.f64 	%fd85, %fd23, 0d4000000000000000;
	{
	.reg .b32 %temp; 
	mov.b64 	{%temp, %r76}, %fd85;
	}
	and.b32  	%r77, %r76, 2146435072;
	setp.ne.s32 	%p37, %r77, 2146435072;
	and.b32  	%r78, %r2, 2147483647;
	setp.ne.s32 	%p38, %r78, 1071644672;
	or.b32  	%r79, %r4, -2147483648;
	selp.b32 	%r80, %r79, %r4, %p38;
	selp.b32 	%r81, %r80, %r4, %p34;
	selp.b32 	%r82, %r81, %r4, %p26;
	mov.b64 	%fd86, {%r64, %r82};
	selp.f64 	%fd87, %fd84, %fd86, %p25;
	selp.f64 	%fd88, %fd84, %fd87, %p37;
	selp.f64 	%fd89, 0d3FF0000000000000, %fd88, %p24;
	fma.rn.f64 	%fd90, %fd83, %fd89, %fd82;
	ld.global.f64 	%fd91, [%rd1+24];
	selp.b32 	%r83, %r13, 0, %p30;
	or.b32  	%r84, %r83, 2146435072;
	selp.b32 	%r85, %r84, %r83, %p29;
	mov.b64 	%fd92, {%r64, %r85};
	add.f64 	%fd93, %fd23, 0d4008000000000000;
	{
	.reg .b32 %temp; 
	mov.b64 	{%temp, %r86}, %fd93;
	}
	and.b32  	%r87, %r86, 2146435072;
	setp.ne.s32 	%p39, %r87, 2146435072;
	and.b32  	%r88, %r7, 2147483647;
	setp.ne.s32 	%p40, %r88, 1071644672;
	selp.b32 	%r89, 0, 2146435072, %p29;
	or.b32  	%r90, %r89, -2147483648;
	selp.b32 	%r91, %r90, %r89, %p40;
	selp.b32 	%r92, %r91, %r89, %p30;
	selp.b32 	%r93, %r92, %r89, %p26;
	mov.b64 	%fd94, {%r64, %r93};
	selp.f64 	%fd95, %fd92, %fd94, %p25;
	selp.f64 	%fd96, %fd92, %fd95, %p39;
	selp.f64 	%fd97, 0d3FF0000000000000, %fd96, %p24;
	fma.rn.f64 	%fd98, %fd91, %fd97, %fd90;
	ld.global.f64 	%fd99, [%rd1+32];
	selp.b32 	%r94, %r13, 0, %p28;
	or.b32  	%r95, %r94, 2146435072;
	selp.b32 	%r96, %r95, %r94, %p27;
	mov.b64 	%fd100, {%r64, %r96};
	add.f64 	%fd101, %fd23, 0d4010000000000000;
	{
	.reg .b32 %temp; 
	mov.b64 	{%temp, %r97}, %fd101;
	}
	and.b32  	%r98, %r97, 2146435072;
	setp.ne.s32 	%p41, %r98, 2146435072;
	and.b32  	%r99, %r9, 2147483647;
	setp.ne.s32 	%p42, %r99, 1071644672;
	selp.b32 	%r100, 0, 2146435072, %p27;
	or.b32  	%r101, %r100, -2147483648;
	selp.b32 	%r102, %r101, %r100, %p42;
	selp.b32 	%r103, %r102, %r100, %p28;
	selp.b32 	%r104, %r103, %r100, %p26;
	mov.b64 	%fd102, {%r64, %r104};
	selp.f64 	%fd103, %fd100, %fd102, %p25;
	selp.f64 	%fd104, %fd100, %fd103, %p41;
	selp.f64 	%fd105, 0d3FF0000000000000, %fd104, %p24;
	fma.rn.f64 	%fd199, %fd99, %fd105, %fd98;
	bra.uni 	$L__BB1_10;
$L__BB1_9:
	setp.eq.f64 	%p6, %fd23, 0d3FF0000000000000;
	setp.neu.f64 	%p7, %fd3, 0d7FF0000000000000;
	setp.lt.s32 	%p8, %r13, 0;
	setp.eq.s32 	%p9, %r10, 1072693248;
	setp.eq.s32 	%p10, %r8, 1073741824;
	setp.eq.s32 	%p11, %r6, 1072693248;
	setp.eq.s32 	%p12, %r3, 1062207488;
	ld.global.f64 	%fd24, [%rd1];
	add.f64 	%fd25, %fd24, 0d0000000000000000;
	ld.global.f64 	%fd26, [%rd1+8];
	{ // callseq 0, 0
	.param .b64 param0;
	st.param.f64 	[param0], %fd3;
	.param .b64 param1;
	st.param.f64 	[param1], 0d3FF0000000000000;
	.param .b64 retval0;
	call.uni (retval0), 
	__internal_accurate_pow, 
	(
	param0, 
	param1
	);
	ld.param.f64 	%fd27, [retval0];
	} // callseq 0
	neg.f64 	%fd29, %fd27;
	selp.f64 	%fd30, %fd29, %fd27, %p11;
	selp.f64 	%fd31, %fd30, %fd27, %p8;
	add.f64 	%fd32, %fd23, 0d3FF0000000000000;
	{
	.reg .b32 %temp; 
	mov.b64 	{%temp, %r25}, %fd32;
	}
	and.b32  	%r26, %r25, 2146435072;
	setp.ne.s32 	%p13, %r26, 2146435072;
	and.b32  	%r27, %r5, 2147483647;
	setp.ne.s32 	%p14, %r27, 1071644672;
	setp.lt.s32 	%p15, %r5, 0;
	selp.b32 	%r28, 0, 2146435072, %p15;
	or.b32  	%r29, %r28, -2147483648;
	selp.b32 	%r30, %r29, %r28, %p14;
	selp.b32 	%r31, %r30, %r28, %p11;
	selp.b32 	%r32, %r31, %r28, %p8;
	mov.b32 	%r33, 0;
	mov.b64 	%fd33, {%r33, %r32};
	selp.f64 	%fd34, %fd31, %fd33, %p7;
	selp.f64 	%fd35, %fd31, %fd34, %p13;
	selp.f64 	%fd36, 0d3FF0000000000000, %fd35, %p6;
	fma.rn.f64 	%fd37, %fd26, %fd36, %fd25;
	ld.global.f64 	%fd38, [%rd1+16];
	{ // callseq 1, 0
	.param .b64 param0;
	st.param.f64 	[param0], %fd3;
	.param .b64 param1;
	st.param.f64 	[param1], 0d4000000000000000;
	.param .b64 retval0;
	call.uni (retval0), 
	__internal_accurate_pow, 
	(
	param0, 
	param1
	);
	ld.param.f64 	%fd39, [retval0];
	} // callseq 1
	neg.f64 	%fd41, %fd39;
	selp.f64 	%fd42, %fd41, %fd39, %p12;
	selp.f64 	%fd43, %fd42, %fd39, %p8;
	add.f64 	%fd44, %fd23, 0d4000000000000000;
	{
	.reg .b32 %temp; 
	mov.b64 	{%temp, %r34}, %fd44;
	}
	and.b32  	%r35, %r34, 2146435072;
	setp.ne.s32 	%p16, %r35, 2146435072;
	and.b32  	%r36, %r2, 2147483647;
	setp.ne.s32 	%p17, %r36, 1071644672;
	or.b32  	%r37, %r4, -2147483648;
	selp.b32 	%r38, %r37, %r4, %p17;
	selp.b32 	%r39, %r38, %r4, %p12;
	selp.b32 	%r40, %r39, %r4, %p8;
	mov.b64 	%fd45, {%r33, %r40};
	selp.f64 	%fd46, %fd43, %fd45, %p7;
	selp.f64 	%fd47, %fd43, %fd46, %p16;
	selp.f64 	%fd48, 0d3FF0000000000000, %fd47, %p6;
	fma.rn.f64 	%fd49, %fd38, %fd48, %fd37;
	ld.global.f64 	%fd50, [%rd1+24];
	{ // callseq 2, 0
	.param .b64 param0;
	st.param.f64 	[param0], %fd3;
	.param .b64 param1;
	st.param.f64 	[param1], 0d4008000000000000;
	.param .b64 retval0;
	call.uni (retval0), 
	__internal_accurate_pow, 
	(
	param0, 
	param1
	);
	ld.param.f64 	%fd51, [retval0];
	} // callseq 2
	neg.f64 	%fd53, %fd51;
	selp.f64 	%fd54, %fd53, %fd51, %p10;
	selp.f64 	%fd55, %fd54, %fd51, %p8;
	add.f64 	%fd56, %fd23, 0d4008000000000000;
	{
	.reg .b32 %temp; 
	mov.b64 	{%temp, %r41}, %fd56;
	}
	and.b32  	%r42, %r41, 2146435072;
	setp.ne.s32 	%p18, %r42, 2146435072;
	and.b32  	%r43, %r7, 2147483647;
	setp.ne.s32 	%p19, %r43, 1071644672;
	setp.lt.s32 	%p20, %r7, 0;
	selp.b32 	%r44, 0, 2146435072, %p20;
	or.b32  	%r45, %r44, -2147483648;
	selp.b32 	%r46, %r45, %r44, %p19;
	selp.b32 	%r47, %r46, %r44, %p10;
	selp.b32 	%r48, %r47, %r44, %p8;
	mov.b64 	%fd57, {%r33, %r48};
	selp.f64 	%fd58, %fd55, %fd57, %p7;
	selp.f64 	%fd59, %fd55, %fd58, %p18;
	selp.f64 	%fd60, 0d3FF0000000000000, %fd59, %p6;
	fma.rn.f64 	%fd61, %fd50, %fd60, %fd49;
	ld.global.f64 	%fd62, [%rd1+32];
	{ // callseq 3, 0
	.param .b64 param0;
	st.param.f64 	[param0], %fd3;
	.param .b64 param1;
	st.param.f64 	[param1], 0d4010000000000000;
	.param .b64 retval0;
	call.uni (retval0), 
	__internal_accurate_pow, 
	(
	param0, 
	param1
	);
	ld.param.f64 	%fd63, [retval0];
	} // callseq 3
	neg.f64 	%fd65, %fd63;
	selp.f64 	%fd66, %fd65, %fd63, %p9;
	selp.f64 	%fd67, %fd66, %fd63, %p8;
	add.f64 	%fd68, %fd23, 0d4010000000000000;
	{
	.reg .b32 %temp; 
	mov.b64 	{%temp, %r49}, %fd68;
	}
	and.b32  	%r50, %r49, 2146435072;
	setp.ne.s32 	%p21, %r50, 2146435072;
	and.b32  	%r51, %r9, 2147483647;
	setp.ne.s32 	%p22, %r51, 1071644672;
	setp.lt.s32 	%p23, %r9, 0;
	selp.b32 	%r52, 0, 2146435072, %p23;
	or.b32  	%r53, %r52, -2147483648;
	selp.b32 	%r54, %r53, %r52, %p22;
	selp.b32 	%r55, %r54, %r52, %p9;
	selp.b32 	%r56, %r55, %r52, %p8;
	mov.b64 	%fd69, {%r33, %r56};
	selp.f64 	%fd70, %fd67, %fd69, %p7;
	selp.f64 	%fd71, %fd67, %fd70, %p21;
	selp.f64 	%fd72, 0d3FF0000000000000, %fd71, %p6;
	fma.rn.f64 	%fd199, %fd62, %fd72, %fd61;
$L__BB1_10:
	setp.lt.s32 	%p67, %r2, 0;
	setp.eq.s32 	%p68, %r3, 1062207488;
	ld.global.f64 	%fd188, [%rd14];
	sub.f64 	%fd9, %fd199, %fd188;
	{
	.reg .b32 %temp; 
	mov.b64 	{%temp, %r14}, %fd9;
	}
	abs.f64 	%fd10, %fd9;
	{ // callseq 8, 0
	.param .b64 param0;
	st.param.f64 	[param0], %fd10;
	.param .b64 param1;
	st.param.f64 	[param1], 0d4000000000000000;
	.param .b64 retval0;
	call.uni (retval0), 
	__internal_accurate_pow, 
	(
	param0, 
	param1
	);
	ld.param.f64 	%fd189, [retval0];
	} // callseq 8
	setp.lt.s32 	%p70, %r14, 0;
	neg.f64 	%fd191, %fd189;
	selp.f64 	%fd192, %fd191, %fd189, %p68;
	selp.f64 	%fd193, %fd192, %fd189, %p70;
	setp.eq.f64 	%p71, %fd9, 0d0000000000000000;
	selp.b32 	%r138, %r14, 0, %p68;
	or.b32  	%r139, %r138, 2146435072;
	selp.b32 	%r140, %r139, %r138, %p67;
	mov.b32 	%r141, 0;
	mov.b64 	%fd194, {%r141, %r140};
	selp.f64 	%fd200, %fd194, %fd193, %p71;
	add.f64 	%fd195, %fd9, 0d4000000000000000;
	{
	.reg .b32 %temp; 
	mov.b64 	{%temp, %r142}, %fd195;
	}
	and.b32  	%r143, %r142, 2146435072;
	setp.ne.s32 	%p72, %r143, 2146435072;
	@%p72 bra 	$L__BB1_15;
	setp.num.f64 	%p73, %fd9, %fd9;
	@%p73 bra 	$L__BB1_13;
	mov.f64 	%fd196, 0d4000000000000000;
	add.rn.f64 	%fd200, %fd9, %fd196;
	bra.uni 	$L__BB1_15;
$L__BB1_13:
	setp.neu.f64 	%p74, %fd10, 0d7FF0000000000000;
	@%p74 bra 	$L__BB1_15;
	setp.lt.s32 	%p75, %r14, 0;
	setp.eq.s32 	%p76, %r3, 1062207488;
	and.b32  	%r145, %r2, 2147483647;
	setp.ne.s32 	%p77, %r145, 1071644672;
	or.b32  	%r146, %r4, -2147483648;
	selp.b32 	%r147, %r146, %r4, %p77;
	selp.b32 	%r148, %r147, %r4, %p76;
	selp.b32 	%r149, %r148, %r4, %p75;
	mov.b32 	%r150, 0;
	mov.b64 	%fd200, {%r150, %r149};
$L__BB1_15:
	setp.eq.f64 	%p78, %fd9, 0d3FF0000000000000;
	selp.f64 	%fd197, 0d3FF0000000000000, %fd200, %p78;
	add.f64 	%fd201, %fd201, %fd197;
	add.s32 	%r151, %r151, 1;
	setp.ne.s32 	%p79, %r151, 0;
	add.s64 	%rd14, %rd14, 8;
	add.s64 	%rd13, %rd13, 8;
	@%p79 bra 	$L__BB1_3;
$L__BB1_16:
	st.global.f64 	[%rd1+40], %fd201;
$L__BB1_17:
	ret;

}
	// .globl	_Z9CrossoverP10Polynomialii
.visible .entry _Z9CrossoverP10Polynomialii(
	.param .u64 .ptr .align 1 _Z9CrossoverP10Polynomialii_param_0,
	.param .u32 _Z9CrossoverP10Polynomialii_param_1,
	.param .u32 _Z9CrossoverP10Polynomialii_param_2
)
{
	.reg .pred 	%p<2>;
	.reg .b32 	%r<5>;
	.reg .b64 	%rd<7>;
	.reg .b64 	%fd<6>;

	ld.param.u64 	%rd1, [_Z9CrossoverP10Polynomialii_param_0];
	ld.param.u32 	%r3, [_Z9CrossoverP10Polynomialii_param_1];
	ld.param.u32 	%r4, [_Z9CrossoverP10Polynomialii_param_2];
	mov.u32 	%r1, %ctaid.x;
	add.s32 	%r2, %r4, %r1;
	setp.ge.s32 	%p1, %r2, %r3;
	@%p1 bra 	$L__BB2_2;
	cvta.to.global.u64 	%rd2, %rd1;
	mul.wide.u32 	%rd3, %r1, 48;
	add.s64 	%rd4, %rd2, %rd3;
	mul.wide.s32 	%rd5, %r2, 48;
	add.s64 	%rd6, %rd2, %rd5;
	ld.global.f64 	%fd1, [%rd4];
	st.global.f64 	[%rd6], %fd1;
	ld.global.f64 	%fd2, [%rd4+8];
	st.global.f64 	[%rd6+8], %fd2;
	ld.global.f64 	%fd3, [%rd4+16];
	st.global.f64 	[%rd6+16], %fd3;
	ld.global.f64 	%fd4, [%rd4+24];
	st.global.f64 	[%rd6+24], %fd4;
	ld.global.f64 	%fd5, [%rd4+32];
	st.global.f64 	[%rd6+32], %fd5;
$L__BB2_2:
	ret;

}
	// .globl	_Z13CrossoverNextP10Polynomialii
.visible .entry _Z13CrossoverNextP10Polynomialii(
	.param .u64 .ptr .align 1 _Z13CrossoverNextP10Polynomialii_param_0,
	.param .u32 _Z13CrossoverNextP10Polynomialii_param_1,
	.param .u32 _Z13CrossoverNextP10Polynomialii_param_2
)
{
	.reg .pred 	%p<24>;
	.reg .b32 	%r<166>;
	.reg .b32 	%f<146>;
	.reg .b64 	%rd<16>;
	.reg .b64 	%fd<11>;

	ld.param.u64 	%rd3, [_Z13CrossoverNextP10Polynomialii_param_0];
	ld.param.u32 	%r2, [_Z13CrossoverNextP10Polynomialii_param_1];
	ld.param.u32 	%r3, [_Z13CrossoverNextP10Polynomialii_param_2];
	mov.u32 	%r4, %ctaid.x;
	add.s32 	%r1, %r3, %r4;
	setp.ge.s32 	%p1, %r1, %r2;
	and.b32  	%r5, %r1, 1;
	setp.eq.b32 	%p2, %r5, 1;
	or.pred  	%p3, %p1, %p2;
	@%p3 bra 	$L__BB3_11;
	cvta.to.global.u64 	%rd5, %rd3;
	cvt.s64.s32 	%rd1, %r1;
	mul.wide.s32 	%rd6, %r1, 48;
	add.s64 	%rd2, %rd5, %rd6;
	// begin inline asm
	mov.u64 	%rd4, %clock64;
	// end inline asm
	add.s64 	%rd7, %rd4, %rd1;
	cvt.u32.u64 	%r6, %rd7;
	xor.b32  	%r7, %r6, -1429050551;
	mul.lo.s32 	%r8, %r7, 1099087573;
	{ .reg .b32 tmp; mov.b64 {tmp, %r9}, %rd7; }
	xor.b32  	%r10, %r9, -136515619;
	mad.lo.s32 	%r11, %r10, -1703105765, %r8;
	add.s32 	%r12, %r11, 6615241;
	add.s32 	%r13, %r8, 5783321;
	xor.b32  	%r14, %r8, 362436069;
	add.s32 	%r15, %r8, 123456789;
	shr.u32 	%r16, %r15, 2;
	xor.b32  	%r17, %r16, %r15;
	shl.b32 	%r18, %r13, 4;
	shl.b32 	%r19, %r17, 1;
	xor.b32  	%r20, %r18, %r19;
	xor.b32  	%r21, %r20, %r13;
	xor.b32  	%r22, %r21, %r17;
	add.s32 	%r23, %r12, %r22;
	add.s32 	%r24, %r23, 362437;
	shr.u32 	%r25, %r14, 2;
	xor.b32  	%r26, %r25, %r14;
	shl.b32 	%r27, %r22, 4;
	shl.b32 	%r28, %r26, 1;
	xor.b32  	%r29, %r28, %r27;
	xor.b32  	%r30, %r29, %r26;
	xor.b32  	%r31, %r30, %r22;
	add.s32 	%r32, %r12, %r31;
	add.s32 	%r33, %r32, 724874;
	cvt.rn.f32.u32 	%f1, %r24;
	fma.rn.f32 	%f2, %f1, 0f2F800000, 0f2F000000;
	cvt.rn.f32.u32 	%f3, %r33;
	fma.rn.f32 	%f4, %f3, 0f30C90FDB, 0f30490FDB;
	setp.lt.f32 	%p4, %f2, 0f00800000;
	mul.f32 	%f5, %f2, 0f4B000000;
	selp.f32 	%f6, %f5, %f2, %p4;
	selp.f32 	%f7, 0fC1B80000, 0f00000000, %p4;
	mov.b32 	%r34, %f6;
	add.s32 	%r35, %r34, -1059760811;
	and.b32  	%r36, %r35, -8388608;
	sub.s32 	%r37, %r34, %r36;
	mov.b32 	%f8, %r37;
	cvt.rn.f32.s32 	%f9, %r36;
	fma.rn.f32 	%f10, %f9, 0f34000000, %f7;
	add.f32 	%f11, %f8, 0fBF800000;
	fma.rn.f32 	%f12, %f11, 0fBE055027, 0f3E1039F6;
	fma.rn.f32 	%f13, %f12, %f11, 0fBDF8CDCC;
	fma.rn.f32 	%f14, %f13, %f11, 0f3E0F2955;
	fma.rn.f32 	%f15, %f14, %f11, 0fBE2AD8B9;
	fma.rn.f32 	%f16, %f15, %f11, 0f3E4CED0B;
	fma.rn.f32 	%f17, %f16, %f11, 0fBE7FFF22;
	fma.rn.f32 	%f18, %f17, %f11, 0f3EAAAA78;
	fma.rn.f32 	%f19, %f18, %f11, 0fBF000000;
	mul.f32 	%f20, %f11, %f19;
	fma.rn.f32 	%f21, %f20, %f11, %f11;
	fma.rn.f32 	%f22, %f10, 0f3F317218, %f21;
	setp.gt.u32 	%p5, %r34, 2139095039;
	fma.rn.f32 	%f23, %f6, 0f7F800000, 0f7F800000;
	selp.f32 	%f24, %f23, %f22, %p5;
	setp.eq.f32 	%p6, %f6, 0f00000000;
	mul.f32 	%f25, %f24, 0fC0000000;
	selp.f32 	%f26, 0f7F800000, %f25, %p6;
	sqrt.rn.f32 	%f27, %f26;
	sin.approx.f32 	%f28, %f4;
	fma.rn.f32 	%f29, %f27, %f28, 0fBF000000;
	setp.leu.f32 	%p7, %f29, 0f00000000;
	@%p7 bra 	$L__BB3_3;
	ld.global.f64 	%fd1, [%rd2];
	ld.global.f64 	%fd2, [%rd2+48];
	st.global.f64 	[%rd2], %fd2;
	st.global.f64 	[%rd2+48], %fd1;
$L__BB3_3:
	// begin inline asm
	mov.u64 	%rd8, %clock64;
	// end inline asm
	add.s64 	%rd9, %rd8, %rd1;
	cvt.u32.u64 	%r38, %rd9;
	xor.b32  	%r39, %r38, -1429050551;
	mul.lo.s32 	%r40, %r39, 1099087573;
	{ .reg .b32 tmp; mov.b64 {tmp, %r41}, %rd9; }
	xor.b32  	%r42, %r41, -136515619;
	mad.lo.s32 	%r43, %r42, -1703105765, %r40;
	add.s32 	%r44, %r43, 6615241;
	add.s32 	%r45, %r40, 5783321;
	xor.b32  	%r46, %r40, 362436069;
	add.s32 	%r47, %r40, 123456789;
	shr.u32 	%r48, %r47, 2;
	xor.b32  	%r49, %r48, %r47;
	shl.b32 	%r50, %r45, 4;
	shl.b32 	%r51, %r49, 1;
	xor.b32  	%r52, %r50, %r51;
	xor.b32  	%r53, %r52, %r45;
	xor.b32  	%r54, %r53, %r49;
	add.s32 	%r55, %r44, %r54;
	add.s32 	%r56, %r55, 362437;
	shr.u32 	%r57, %r46, 2;
	xor.b32  	%r58, %r57, %r46;
	shl.b32 	%r59, %r54, 4;
	shl.b32 	%r60, %r58, 1;
	xor.b32  	%r61, %r60, %r59;
	xor.b32  	%r62, %r61, %r58;
	xor.b32  	%r63, %r62, %r54;
	add.s32 	%r64, %r44, %r63;
	add.s32 	%r65, %r64, 724874;
	cvt.rn.f32.u32 	%f30, %r56;
	fma.rn.f32 	%f31, %f30, 0f2F800000, 0f2F000000;
	cvt.rn.f32.u32 	%f32, %r65;
	fma.rn.f32 	%f33, %f32, 0f30C90FDB, 0f30490FDB;
	setp.lt.f32 	%p8, %f31, 0f00800000;
	mul.f32 	%f34, %f31, 0f4B000000;
	selp.f32 	%f35, %f34, %f31, %p8;
	selp.f32 	%f36, 0fC1B80000, 0f00000000, %p8;
	mov.b32 	%r66, %f35;
	add.s32 	%r67, %r66, -1059760811;
	and.b32  	%r68, %r67, -8388608;
	sub.s32 	%r69, %r66, %r68;
	mov.b32 	%f37, %r69;
	cvt.rn.f32.s32 	%f38, %r68;
	fma.rn.f32 	%f39, %f38, 0f34000000, %f36;
	add.f32 	%f40, %f37, 0fBF800000;
	fma.rn.f32 	%f41, %f40, 0fBE055027, 0f3E1039F6;
	fma.rn.f32 	%f42, %f41, %f40, 0fBDF8CDCC;
	fma.rn.f32 	%f43, %f42, %f40, 0f3E0F2955;
	fma.rn.f32 	%f44, %f43, %f40, 0fBE2AD8B9;
	fma.rn.f32 	%f45, %f44, %f40, 0f3E4CED0B;
	fma.rn.f32 	%f46, %f45, %f40, 0fBE7FFF22;
	fma.rn.f32 	%f47, %f46, %f40, 0f3EAAAA78;
	fma.rn.f32 	%f48, %f47, %f40, 0fBF000000;
	mul.f32 	%f49, %f40, %f48;
	fma.rn.f32 	%f50, %f49, %f40, %f40;
	fma.rn.f32 	%f51, %f39, 0f3F317218, %f50;
	setp.gt.u32 	%p9, %r66, 2139095039;
	fma.rn.f32 	%f52, %f35, 0f7F800000, 0f7F800000;
	selp.f32 	%f53, %f52, %f51, %p9;
	setp.eq.f32 	%p10, %f35, 0f00000000;
	mul.f32 	%f54, %f53, 0fC0000000;
	selp.f32 	%f55, 0f7F800000, %f54, %p10;
	sqrt.rn.f32 	%f56, %f55;
	sin.approx.f32 	%f57, %f33;
	fma.rn.f32 	%f58, %f56, %f57, 0fBF000000;
	setp.leu.f32 	%p11, %f58, 0f00000000;
	@%p11 bra 	$L__BB3_5;
	ld.global.f64 	%fd3, [%rd2+8];
	ld.global.f64 	%fd4, [%rd2+56];
	st.global.f64 	[%rd2+8], %fd4;
	st.global.f64 	[%rd2+56], %fd3;
$L__BB3_5:
	// begin inline asm
	mov.u64 	%rd10, %clock64;
	// end inline asm
	add.s64 	%rd11, %rd10, %rd1;
	cvt.u32.u64 	%r70, %rd11;
	xor.b32  	%r71, %r70, -1429050551;
	mul.lo.s32 	%r72, %r71, 1099087573;
	{ .reg .b32 tmp; mov.b64 {tmp, %r73}, %rd11; }
	xor.b32  	%r74, %r73, -136515619;
	mad.lo.s32 	%r75, %r74, -1703105765, %r72;
	add.s32 	%r76, %r75, 6615241;
	add.s32 	%r77, %r72, 5783321;
	xor.b32  	%r78, %r72, 362436069;
	add.s32 	%r79, %r72, 123456789;
	shr.u32 	%r80, %r79, 2;
	xor.b32  	%r81, %r80, %r79;
	shl.b32 	%r82, %r77, 4;
	shl.b32 	%r83, %r81, 1;
	xor.b32  	%r84, %r82, %r83;
	xor.b32  	%r85, %r84, %r77;
	xor.b32  	%r86, %r85, %r81;
	add.s32 	%r87, %r76, %r86;
	add.s32 	%r88, %r87, 362437;
	shr.u32 	%r89, %r78, 2;
	xor.b32  	%r90, %r89, %r78;
	shl.b32 	%r91, %r86, 4;
	shl.b32 	%r92, %r90, 1;
	xor.b32  	%r93, %r92, %r91;
	xor.b32  	%r94, %r93, %r90;
	xor.b32  	%r95, %r94, %r86;
	add.s32 	%r96, %r76, %r95;
	add.s32 	%r97, %r96, 724874;
	cvt.rn.f32.u32 	%f59, %r88;
	fma.rn.f32 	%f60, %f59, 0f2F800000, 0f2F000000;
	cvt.rn.f32.u32 	%f61, %r97;
	fma.rn.f32 	%f62, %f61, 0f30C90FDB, 0f30490FDB;
	setp.lt.f32 	%p12, %f60, 0f00800000;
	mul.f32 	%f63, %f60, 0f4B000000;
	selp.f32 	%f64, %f63, %f60, %p12;
	selp.f32 	%f65, 0fC1B80000, 0f00000000, %p12;
	mov.b32 	%r98, %f64;
	add.s32 	%r99, %r98, -1059760811;
	and.b32  	%r100, %r99, -8388608;
	sub.s32 	%r101, %r98, %r100;
	mov.b32 	%f66, %r101;
	cvt.rn.f32.s32 	%f67, %r100;
	fma.rn.f32 	%f68, %f67, 0f34000000, %f65;
	add.f32 	%f69, %f66, 0fBF800000;
	fma.rn.f32 	%f70, %f69, 0fBE055027, 0f3E1039F6;
	fma.rn.f32 	%f71, %f70, %f69, 0fBDF8CDCC;
	fma.rn.f32 	%f72, %f71, %f69, 0f3E0F2955;
	fma.rn.f32 	%f73, %f72, %f69, 0fBE2AD8B9;
	fma.rn.f32 	%f74, %f73, %f69, 0f3E4CED0B;
	fma.rn.f32 	%f75, %f74, %f69, 0fBE7FFF22;
	fma.rn.f32 	%f76, %f75, %f69, 0f3EAAAA78;
	fma.rn.f32 	%f77, %f76, %f69, 0fBF000000;
	mul.f32 	%f78, %f69, %f77;
	fma.rn.f32 	%f79, %f78, %f69, %f69;
	fma.rn.f32 	%f80, %f68, 0f3F317218, %f79;
	setp.gt.u32 	%p13, %r98, 2139095039;
	fma.rn.f32 	%f81, %f64, 0f7F800000, 0f7F800000;
	selp.f32 	%f82, %f81, %f80, %p13;
	setp.eq.f32 	%p14, %f64, 0f00000000;
	mul.f32 	%f83, %f82, 0fC0000000;
	selp.f32 	%f84, 0f7F800000, %f83, %p14;
	sqrt.rn.f32 	%f85, %f84;
	sin.approx.f32 	%f86, %f62;
	fma.rn.f32 	%f87, %f85, %f86, 0fBF000000;
	setp.leu.f32 	%p15, %f87, 0f00000000;
	@%p15 bra 	$L__BB3_7;
	ld.global.f64 	%fd5, [%rd2+16];
	ld.global.f64 	%fd6, [%rd2+64];
	st.global.f64 	[%rd2+16], %fd6;
	st.global.f64 	[%rd2+64], %fd5;
$L__BB3_7:
	// begin inline asm
	mov.u64 	%rd12, %clock64;
	// end inline asm
	add.s64 	%rd13, %rd12, %rd1;
	cvt.u32.u64 	%r102, %rd13;
	xor.b32  	%r103, %r102, -1429050551;
	mul.lo.s32 	%r104, %r103, 1099087573;
	{ .reg .b32 tmp; mov.b64 {tmp, %r105}, %rd13; }
	xor.b32  	%r106, %r105, -136515619;
	mad.lo.s32 	%r107, %r106, -1703105765, %r104;
	add.s32 	%r108, %r107, 6615241;
	add.s32 	%r109, %r104, 5783321;
	xor.b32  	%r110, %r104, 362436069;
	add.s32 	%r111, %r104, 123456789;
	shr.u32 	%r112, %r111, 2;
	xor.b32  	%r113, %r112, %r111;
	shl.b32 	%r114, %r109, 4;
	shl.b32 	%r115, %r113, 1;
	xor.b32  	%r116, %r114, %r115;
	xor.b32  	%r117, %r116, %r109;
	xor.b32  	%r118, %r117, %r113;
	add.s32 	%r119, %r108, %r118;
	add.s32 	%r120, %r119, 362437;
	shr.u32 	%r121, %r110, 2;
	xor.b32  	%r122, %r121, %r110;
	shl.b32 	%r123, %r118, 4;
	shl.b32 	%r124, %r122, 1;
	xor.b32  	%r125, %r124, %r123;
	xor.b32  	%r126, %r125, %r122;
	xor.b32  	%r127, %r126, %r118;
	add.s32 	%r128, %r108, %r127;
	add.s32 	%r129, %r128, 724874;
	cvt.rn.f32.u32 	%f88, %r120;
	fma.rn.f32 	%f89, %f88, 0f2F800000, 0f2F000000;
	cvt.rn.f32.u32 	%f90, %r129;
	fma.rn.f32 	%f91, %f90, 0f30C90FDB, 0f30490FDB;
	setp.lt.f32 	%p16, %f89, 0f00800000;
	mul.f32 	%f92, %f89, 0f4B000000;
	selp.f32 	%f93, %f92, %f89, %p16;
	selp.f32 	%f94, 0fC1B80000, 0f00000000, %p16;
	mov.b32 	%r130, %f93;
	add.s32 	%r131, %r130, -1059760811;
	and.b32  	%r132, %r131, -8388608;
	sub.s32 	%r133, %r130, %r132;
	mov.b32 	%f95, %r133;
	cvt.rn.f32.s32 	%f96, %r132;
	fma.rn.f32 	%f97, %f96, 0f34000000, %f94;
	add.f32 	%f98, %f95, 0fBF800000;
	fma.rn.f32 	%f99, %f98, 0fBE055027, 0f3E1039F6;
	fma.rn.f32 	%f100, %f99, %f98, 0fBDF8CDCC;
	fma.rn.f32 	%f101, %f100, %f98, 0f3E0F2955;
	fma.rn.f32 	%f102, %f101, %f98, 0fBE2AD8B9;
	fma.rn.f32 	%f103, %f102, %f98, 0f3E4CED0B;
	fma.rn.f32 	%f104, %f103, %f98, 0fBE7FFF22;
	fma.rn.f32 	%f105, %f104, %f98, 0f3EAAAA78;
	fma.rn.f32 	%f106, %f105, %f98, 0fBF000000;
	mul.f32 	%f107, %f98, %f106;
	fma.rn.f32 	%f108, %f107, %f98, %f98;
	fma.rn.f32 	%f109, %f97, 0f3F317218, %f108;
	setp.gt.u32 	%p17, %r130, 2139095039;
	fma.rn.f32 	%f110, %f93, 0f7F800000, 0f7F800000;
	selp.f32 	%f111, %f110, %f109, %p17;
	setp.eq.f32 	%p18, %f93, 0f00000000;
	mul.f32 	%f112, %f111, 0fC0000000;
	selp.f32 	%f113, 0f7F800000, %f112, %p18;
	sqrt.rn.f32 	%f114, %f113;
	sin.approx.f32 	%f115, %f91;
	fma.rn.f32 	%f116, %f114, %f115, 0fBF000000;
	setp.leu.f32 	%p19, %f116, 0f00000000;
	@%p19 bra 	$L__BB3_9;
	ld.global.f64 	%fd7, [%rd2+24];
	ld.global.f64 	%fd8, [%rd2+72];
	st.global.f64 	[%rd2+24], %fd8;
	st.global.f64 	[%rd2+72], %fd7;
$L__BB3_9:
	// begin inline asm
	mov.u64 	%rd14, %clock64;
	// end inline asm
	add.s64 	%rd15, %rd14, %rd1;
	cvt.u32.u64 	%r134, %rd15;
	xor.b32  	%r135, %r134, -1429050551;
	mul.lo.s32 	%r136, %r135, 1099087573;
	{ .reg .b32 tmp; mov.b64 {tmp, %r137}, %rd15; }
	xor.b32  	%r138, %r137, -136515619;
	mad.lo.s32 	%r139, %r138, -1703105765, %r136;
	add.s32 	%r140, %r139, 6615241;
	add.s32 	%r141, %r136, 5783321;
	xor.b32  	%r142, %r136, 362436069;
	add.s32 	%r143, %r136, 123456789;
	shr.u32 	%r144, %r143, 2;
	xor.b32  	%r145, %r144, %r143;
	shl.b32 	%r146, %r141, 4;
	shl.b32 	%r147, %r145, 1;
	xor.b32  	%r148, %r146, %r147;
	xor.b32  	%r149, %r148, %r141;
	xor.b32  	%r150, %r149, %r145;
	add.s32 	%r151, %r140, %r150;
	add.s32 	%r152, %r151, 362437;
	shr.u32 	%r153, %r142, 2;
	xor.b32  	%r154, %r153, %r142;
	shl.b32 	%r155, %r150, 4;
	shl.b32 	%r156, %r154, 1;
	xor.b32  	%r157, %r156, %r155;
	xor.b32  	%r158, %r157, %r154;
	xor.b32  	%r159, %r158, %r150;
	add.s32 	%r160, %r140, %r159;
	add.s32 	%r161, %r160, 724874;
	cvt.rn.f32.u32 	%f117, %r152;
	fma.rn.f32 	%f118, %f117, 0f2F800000, 0f2F000000;
	cvt.rn.f32.u32 	%f119, %r161;
	fma.rn.f32 	%f120, %f119, 0f30C90FDB, 0f30490FDB;
	setp.lt.f32 	%p20, %f118, 0f00800000;
	mul.f32 	%f121, %f118, 0f4B000000;
	selp.f32 	%f122, %f121, %f118, %p20;
	selp.f32 	%f123, 0fC1B80000, 0f00000000, %p20;
	mov.b32 	%r162, %f122;
	add.s32 	%r163, %r162, -1059760811;
	and.b32  	%r164, %r163, -8388608;
	sub.s32 	%r165, %r162, %r164;
	mov.b32 	%f124, %r165;
	cvt.rn.f32.s32 	%f125, %r164;
	fma.rn.f32 	%f126, %f125, 0f34000000, %f123;
	add.f32 	%f127, %f124, 0fBF800000;
	fma.rn.f32 	%f128, %f127, 0fBE055027, 0f3E1039F6;
	fma.rn.f32 	%f129, %f128, %f127, 0fBDF8CDCC;
	fma.rn.f32 	%f130, %f129, %f127, 0f3E0F2955;
	fma.rn.f32 	%f131, %f130, %f127, 0fBE2AD8B9;
	fma.rn.f32 	%f132, %f131, %f127, 0f3E4CED0B;
	fma.rn.f32 	%f133, %f132, %f127, 0fBE7FFF22;
	fma.rn.f32 	%f134, %f133, %f127, 0f3EAAAA78;
	fma.rn.f32 	%f135, %f134, %f127, 0fBF000000;
	mul.f32 	%f136, %f127, %f135;
	fma.rn.f32 	%f137, %f136, %f127, %f127;
	fma.rn.f32 	%f138, %f126, 0f3F317218, %f137;
	setp.gt.u32 	%p21, %r162, 2139095039;
	fma.rn.f32 	%f139, %f122, 0f7F800000, 0f7F800000;
	selp.f32 	%f140, %f139, %f138, %p21;
	setp.eq.f32 	%p22, %f122, 0f00000000;
	mul.f32 	%f141, %f140, 0fC0000000;
	selp.f32 	%f142, 0f7F800000, %f141, %p22;
	sqrt.rn.f32 	%f143, %f142;
	sin.approx.f32 	%f144, %f120;
	fma.rn.f32 	%f145, %f143, %f144, 0fBF000000;
	setp.leu.f32 	%p23, %f145, 0f00000000;
	@%p23 bra 	$L__BB3_11;
	ld.global.f64 	%fd9, [%rd2+32];
	ld.global.f64 	%fd10, [%rd2+80];
	st.global.f64 	[%rd2+32], %fd10;
	st.global.f64 	[%rd2+80], %fd9;
$L__BB3_11:
	ret;

}
	// .globl	_Z8MutationP10Polynomialiidd
.visible .entry _Z8MutationP10Polynomialiidd(
	.param .u64 .ptr .align 1 _Z8MutationP10Polynomialiidd_param_0,
	.param .u32 _Z8MutationP10Polynomialiidd_param_1,
	.param .u32 _Z8MutationP10Polynomialiidd_param_2,
	.param .f64 _Z8MutationP10Polynomialiidd_param_3,
	.param .f64 _Z8MutationP10Polynomialiidd_param_4
)
{
	.reg .pred 	%p<15>;
	.reg .b32 	%r<130>;
	.reg .b32 	%f<30>;
	.reg .b64 	%rd<21>;
	.reg .b64 	%fd<86>;

	ld.param.u64 	%rd5, [_Z8MutationP10Polynomialiidd_param_0];
	ld.param.u32 	%r14, [_Z8MutationP10Polynomialiidd_param_1];
	ld.param.u32 	%r15, [_Z8MutationP10Polynomialiidd_param_2];
	ld.param.f64 	%fd12, [_Z8MutationP10Polynomialiidd_param_3];
	ld.param.f64 	%fd13, [_Z8MutationP10Polynomialiidd_param_4];
	mov.u32 	%r16, %ctaid.x;
	add.s32 	%r17, %r16, %r15;
	add.s32 	%r1, %r17, 1;
	setp.ge.s32 	%p1, %r1, %r14;
	@%p1 bra 	$L__BB4_12;
	cvta.to.global.u64 	%rd6, %rd5;
	cvt.s64.s32 	%rd1, %r1;
	mov.b32 	%r19, 1127219200;
	mov.b32 	%r20, -2147483648;
	mov.b64 	%fd1, {%r20, %r19};
	mul.wide.s32 	%rd7, %r1, 48;
	add.s64 	%rd20, %rd6, %rd7;
	mov.b32 	%r125, 0;
$L__BB4_2:
	// begin inline asm
	mov.u64 	%rd8, %clock64;
	// end inline asm
	add.s64 	%rd9, %rd8, %rd1;
	cvt.u32.u64 	%r21, %rd9;
	xor.b32  	%r22, %r21, -1429050551;
	mul.lo.s32 	%r23, %r22, 1099087573;
	{ .reg .b32 tmp; mov.b64 {tmp, %r24}, %rd9; }
	xor.b32  	%r25, %r24, -136515619;
	mad.lo.s32 	%r26, %r25, -1703105765, %r23;
	add.s32 	%r27, %r26, 6615241;
	add.s32 	%r28, %r23, 5783321;
	xor.b32  	%r29, %r23, 362436069;
	add.s32 	%r30, %r23, 123456789;
	shr.u32 	%r31, %r30, 2;
	xor.b32  	%r32, %r31, %r30;
	shl.b32 	%r33, %r28, 4;
	shl.b32 	%r34, %r32, 1;
	xor.b32  	%r35, %r33, %r34;
	xor.b32  	%r36, %r35, %r28;
	xor.b32  	%r37, %r36, %r32;
	add.s32 	%r38, %r27, %r37;
	add.s32 	%r39, %r38, 362437;
	shr.u32 	%r40, %r29, 2;
	xor.b32  	%r41, %r40, %r29;
	shl.b32 	%r42, %r37, 4;
	shl.b32 	%r43, %r41, 1;
	xor.b32  	%r44, %r43, %r42;
	xor.b32  	%r45, %r44, %r41;
	xor.b32  	%r46, %r45, %r37;
	add.s32 	%r47, %r27, %r46;
	add.s32 	%r48, %r47, 724874;
	cvt.rn.f32.u32 	%f1, %r39;
	fma.rn.f32 	%f2, %f1, 0f2F800000, 0f2F000000;
	cvt.rn.f32.u32 	%f3, %r48;
	fma.rn.f32 	%f4, %f3, 0f30C90FDB, 0f30490FDB;
	setp.lt.f32 	%p2, %f2, 0f00800000;
	mul.f32 	%f5, %f2, 0f4B000000;
	selp.f32 	%f6, %f5, %f2, %p2;
	selp.f32 	%f7, 0fC1B80000, 0f00000000, %p2;
	mov.b32 	%r49, %f6;
	add.s32 	%r50, %r49, -1059760811;
	and.b32  	%r51, %r50, -8388608;
	sub.s32 	%r52, %r49, %r51;
	mov.b32 	%f8, %r52;
	cvt.rn.f32.s32 	%f9, %r51;
	fma.rn.f32 	%f10, %f9, 0f34000000, %f7;
	add.f32 	%f11, %f8, 0fBF800000;
	fma.rn.f32 	%f12, %f11, 0fBE055027, 0f3E1039F6;
	fma.rn.f32 	%f13, %f12, %f11, 0fBDF8CDCC;
	fma.rn.f32 	%f14, %f13, %f11, 0f3E0F2955;
	fma.rn.f32 	%f15, %f14, %f11, 0fBE2AD8B9;
	fma.rn.f32 	%f16, %f15, %f11, 0f3E4CED0B;
	fma.rn.f32 	%f17, %f16, %f11, 0fBE7FFF22;
	fma.rn.f32 	%f18, %f17, %f11, 0f3EAAAA78;
	fma.rn.f32 	%f19, %f18, %f11, 0fBF000000;
	mul.f32 	%f20, %f11, %f19;
	fma.rn.f32 	%f21, %f20, %f11, %f11;
	fma.rn.f32 	%f22, %f10, 0f3F317218, %f21;
	setp.gt.u32 	%p3, %r49, 2139095039;
	fma.rn.f32 	%f23, %f6, 0f7F800000, 0f7F800000;
	selp.f32 	%f24, %f23, %f22, %p3;
	setp.eq.f32 	%p4, %f6, 0f00000000;
	mul.f32 	%f25, %f24, 0fC0000000;
	selp.f32 	%f26, 0f7F800000, %f25, %p4;
	sqrt.rn.f32 	%f27, %f26;
	sin.approx.f32 	%f28, %f4;
	fma.rn.f32 	%f29, %f27, %f28, 0fBF000000;
	setp.gt.f32 	%p5, %f29, 0f00000000;
	@%p5 bra 	$L__BB4_11;
	// begin inline asm
	mov.u64 	%rd10, %clock64;
	// end inline asm
	add.s64 	%rd11, %rd10, %rd1;
	cvt.u32.u64 	%r54, %rd11;
	xor.b32  	%r55, %r54, -1429050551;
	mul.lo.s32 	%r56, %r55, 1099087573;
	{ .reg .b32 tmp; mov.b64 {tmp, %r57}, %rd11; }
	xor.b32  	%r58, %r57, -136515619;
	mul.lo.s32 	%r59, %r58, -1703105765;
	add.s32 	%r60, %r56, %r59;
	add.s32 	%r61, %r60, 6615241;
	add.s32 	%r62, %r56, 123456789;
	xor.b32  	%r63, %r56, 362436069;
	add.s32 	%r64, %r59, 521288629;
	xor.b32  	%r65, %r59, 88675123;
	add.s32 	%r66, %r56, 5783321;
	shr.u32 	%r67, %r62, 2;
	xor.b32  	%r68, %r67, %r62;
	shl.b32 	%r69, %r66, 4;
	shl.b32 	%r70, %r68, 1;
	xor.b32  	%r71, %r69, %r70;
	xor.b32  	%r72, %r71, %r66;
	xor.b32  	%r73, %r72, %r68;
	add.s32 	%r74, %r61, %r73;
	add.s32 	%r75, %r74, 362437;
	shr.u32 	%r76, %r63, 2;
	xor.b32  	%r77, %r76, %r63;
	shl.b32 	%r78, %r73, 4;
	shl.b32 	%r79, %r77, 1;
	xor.b32  	%r80, %r79, %r78;
	xor.b32  	%r81, %r80, %r77;
	xor.b32  	%r82, %r81, %r73;
	add.s32 	%r83, %r61, %r82;
	add.s32 	%r84, %r83, 724874;
	shr.u32 	%r85, %r64, 2;
	xor.b32  	%r86, %r85, %r64;
	shl.b32 	%r87, %r82, 4;
	shl.b32 	%r88, %r86, 1;
	xor.b32  	%r89, %r88, %r87;
	xor.b32  	%r90, %r89, %r86;
	xor.b32  	%r91, %r90, %r82;
	add.s32 	%r92, %r61, %r91;
	add.s32 	%r93, %r92, 1087311;
	shr.u32 	%r94, %r65, 2;
	xor.b32  	%r95, %r94, %r65;
	shl.b32 	%r96, %r91, 4;
	shl.b32 	%r97, %r95, 1;
	xor.b32  	%r98, %r97, %r96;
	xor.b32  	%r99, %r98, %r95;
	xor.b32  	%r100, %r99, %r91;
	add.s32 	%r101, %r61, %r100;
	add.s32 	%r102, %r101, 1449748;
	cvt.u64.u32 	%rd12, %r75;
	mul.wide.u32 	%rd13, %r84, 2097152;
	xor.b64  	%rd14, %rd13, %rd12;
	cvt.rn.f64.u64 	%fd14, %rd14;
	fma.rn.f64 	%fd83, %fd14, 0d3CA0000000000000, 0d3C90000000000000;
	cvt.u64.u32 	%rd15, %r93;
	mul.wide.u32 	%rd16, %r102, 2097152;
	xor.b64  	%rd17, %rd16, %rd15;
	cvt.rn.f64.u64 	%fd15, %rd17;
	fma.rn.f64 	%fd3, %fd15, 0d3CB0000000000000, 0d3CA0000000000000;
	{
	.reg .b32 %temp; 
	mov.b64 	{%temp, %r126}, %fd83;
	}
	{
	.reg .b32 %temp; 
	mov.b64 	{%r127, %temp}, %fd83;
	}
	setp.gt.s32 	%p6, %r126, 1048575;
	mov.b32 	%r128, -1023;
	@%p6 bra 	$L__BB4_5;
	mul.f64 	%fd83, %fd83, 0d4350000000000000;
	{
	.reg .b32 %temp; 
	mov.b64 	{%temp, %r126}, %fd83;
	}
	{
	.reg .b32 %temp; 
	mov.b64 	{%r127, %temp}, %fd83;
	}
	mov.b32 	%r128, -1077;
$L__BB4_5:
	add.s32 	%r104, %r126, -1;
	setp.gt.u32 	%p7, %r104, 2146435070;
	@%p7 bra 	$L__BB4_9;
	shr.u32 	%r107, %r126, 20;
	add.s32 	%r129, %r128, %r107;
	and.b32  	%r108, %r126, 1048575;
	or.b32  	%r109, %r108, 1072693248;
	mov.b64 	%fd84, {%r127, %r109};
	setp.lt.u32 	%p9, %r109, 1073127583;
	@%p9 bra 	$L__BB4_8;
	{
	.reg .b32 %temp; 
	mov.b64 	{%r110, %temp}, %fd84;
	}
	{
	.reg .b32 %temp; 
	mov.b64 	{%temp, %r111}, %fd84;
	}
	add.s32 	%r112, %r111, -1048576;
	mov.b64 	%fd84, {%r110, %r112};
	add.s32 	%r129, %r129, 1;
$L__BB4_8:
	add.f64 	%fd17, %fd84, 0dBFF0000000000000;
	add.f64 	%fd18, %fd84, 0d3FF0000000000000;
	rcp.approx.ftz.f64 	%fd19, %fd18;
	neg.f64 	%fd20, %fd18;
	fma.rn.f64 	%fd21, %fd20, %fd19, 0d3FF0000000000000;
	fma.rn.f64 	%fd22, %fd21, %fd21, %fd21;
	fma.rn.f64 	%fd23, %fd22, %fd19, %fd19;
	mul.f64 	%fd24, %fd17, %fd23;
	fma.rn.f64 	%fd25, %fd17, %fd23, %fd24;
	mul.f64 	%fd26, %fd25, %fd25;
	fma.rn.f64 	%fd27, %fd26, 0d3EB1380B3AE80F1E, 0d3ED0EE258B7A8B04;
	fma.rn.f64 	%fd28, %fd27, %fd26, 0d3EF3B2669F02676F;
	fma.rn.f64 	%fd29, %fd28, %fd26, 0d3F1745CBA9AB0956;
	fma.rn.f64 	%fd30, %fd29, %fd26, 0d3F3C71C72D1B5154;
	fma.rn.f64 	%fd31, %fd30, %fd26, 0d3F624924923BE72D;
	fma.rn.f64 	%fd32, %fd31, %fd26, 0d3F8999999999A3C4;
	fma.rn.f64 	%fd33, %fd32, %fd26, 0d3FB5555555555554;
	sub.f64 	%fd34, %fd17, %fd25;
	add.f64 	%fd35, %fd34, %fd34;
	neg.f64 	%fd36, %fd25;
	fma.rn.f64 	%fd37, %fd36, %fd17, %fd35;
	mul.f64 	%fd38, %fd23, %fd37;
	mul.f64 	%fd39, %fd26, %fd33;
	fma.rn.f64 	%fd40, %fd39, %fd25, %fd38;
	xor.b32  	%r113, %r129, -2147483648;
	mov.b32 	%r114, 1127219200;
	mov.b64 	%fd41, {%r113, %r114};
	sub.f64 	%fd42, %fd41, %fd1;
	fma.rn.f64 	%fd43, %fd42, 0d3FE62E42FEFA39EF, %fd25;
	fma.rn.f64 	%fd44, %fd42, 0dBFE62E42FEFA39EF, %fd43;
	sub.f64 	%fd45, %fd44, %fd25;
	sub.f64 	%fd46, %fd40, %fd45;
	fma.rn.f64 	%fd47, %fd42, 0d3C7ABC9E3B39803F, %fd46;
	add.f64 	%fd85, %fd43, %fd47;
	bra.uni 	$L__BB4_10;
$L__BB4_9:
	fma.rn.f64 	%fd16, %fd83, 0d7FF0000000000000, 0d7FF0000000000000;
	{
	.reg .b32 %temp; 
	mov.b64 	{%temp, %r105}, %fd83;
	}
	and.b32  	%r106, %r105, 2147483647;
	setp.eq.s32 	%p8, %r106, 0;
	selp.f64 	%fd85, 0dFFF0000000000000, %fd16, %p8;
$L__BB4_10:
	mul.f64 	%fd48, %fd85, 0dC000000000000000;
	sqrt.rn.f64 	%fd49, %fd48;
	{
	.reg .b32 %temp; 
	mov.b64 	{%temp, %r115}, %fd3;
	}
	shl.b32 	%r116, %r115, 1;
	setp.gt.u32 	%p10, %r116, -2038431744;
	mov.f64 	%fd50, 0d0000000000000000;
	mul.rn.f64 	%fd51, %fd3, %fd50;
	selp.f64 	%fd52, %fd51, %fd3, %p10;
	{
	.reg .b32 %temp; 
	mov.b64 	{%r117, %temp}, %fd52;
	}
	{
	.reg .b32 %temp; 
	mov.b64 	{%temp, %r118}, %fd52;
	}
	add.s32 	%r119, %r118, 1048576;
	mov.b64 	%fd53, {%r117, %r119};
	cvt.rni.f64.f64 	%fd54, %fd53;
	cvt.rzi.s64.f64 	%rd18, %fd54;
	cvt.u32.u64 	%r120, %rd18;
	fma.rn.f64 	%fd55, %fd54, 0dBFE0000000000000, %fd52;
	mul.f64 	%fd56, %fd55, 0d3CA1A62633145C07;
	fma.rn.f64 	%fd57, %fd55, 0d400921FB54442D18, %fd56;
	mul.rn.f64 	%fd58, %fd57, %fd57;
	fma.rn.f64 	%fd59, %fd58, 0dBDA8FF8320FD8164, 0d3E21EEA7C1EF8528;
	fma.rn.f64 	%fd60, %fd59, %fd58, 0dBE927E4F8E06E6D9;
	fma.rn.f64 	%fd61, %fd60, %fd58, 0d3EFA01A019DDBCE9;
	fma.rn.f64 	%fd62, %fd61, %fd58, 0dBF56C16C16C15D47;
	fma.rn.f64 	%fd63, %fd62, %fd58, 0d3FA5555555555551;
	fma.rn.f64 	%fd64, %fd63, %fd58, 0dBFE0000000000000;
	fma.rn.f64 	%fd65, %fd64, %fd58, 0d3FF0000000000000;
	fma.rn.f64 	%fd66, %fd58, 0d3DE5DB65F9785EBA, 0dBE5AE5F12CB0D246;
	fma.rn.f64 	%fd67, %fd66, %fd58, 0d3EC71DE369ACE392;
	fma.rn.f64 	%fd68, %fd67, %fd58, 0dBF2A01A019DB62A1;
	fma.rn.f64 	%fd69, %fd68, %fd58, 0d3F81111111110818;
	fma.rn.f64 	%fd70, %fd69, %fd58, 0dBFC5555555555554;
	fma.rn.f64 	%fd71, %fd70, %fd58, 0d0000000000000000;
	fma.rn.f64 	%fd72, %fd71, %fd57, %fd57;
	and.b64  	%rd19, %rd18, 1;
	setp.eq.b64 	%p11, %rd19, 1;
	selp.f64 	%fd73, %fd65, %fd72, %p11;
	and.b32  	%r121, %r120, 2;
	setp.eq.s32 	%p12, %r121, 0;
	{
	.reg .b32 %temp; 
	mov.b64 	{%temp, %r122}, %fd73;
	}
	{
	.reg .b32 %temp; 
	mov.b64 	{%r123, %temp}, %fd73;
	}
	xor.b32  	%r124, %r122, -2147483648;
	mov.b64 	%fd74, {%r123, %r124};
	selp.f64 	%fd75, %fd73, %fd74, %p12;
	cvt.rzi.f64.f64 	%fd76, %fd52;
	setp.eq.f64 	%p13, %fd52, %fd76;
	mul.rn.f64 	%fd77, %fd52, %fd50;
	selp.f64 	%fd78, %fd77, %fd75, %p13;
	mul.f64 	%fd79, %fd78, %fd49;
	fma.rn.f64 	%fd80, %fd13, %fd79, %fd12;
	ld.global.f64 	%fd81, [%rd20];
	add.f64 	%fd82, %fd81, %fd80;
	st.global.f64 	[%rd20], %fd82;
$L__BB4_11:
	add.s32 	%r125, %r125, 1;
	add.s64 	%rd20, %rd20, 8;
	setp.ne.s32 	%p14, %r125, 5;
	@%p14 bra 	$L__BB4_2;
$L__BB4_12:
	ret;

}
	// .globl	_ZN3cub18CUB_300001_SM_10006detail11EmptyKernelIvEEvv
.visible .entry _ZN3cub18CUB_300001_SM_10006detail11EmptyKernelIvEEvv()
{


	ret;

}
	// .globl	_ZN3cub18CUB_300001_SM_10006detail10merge_sort30DeviceMergeSortBlockSortKernelINS2_10policy_hubIP10PolynomialE9Policy600ES6_PNS0_8NullTypeES6_SA_jN4cuda3std3__44lessIS5_EES5_S9_EEvbT0_T1_T2_T3_T4_PT6_PT7_T5_NS1_7vsmem_tE
.visible .entry _ZN3cub18CUB_300001_SM_10006detail10merge_sort30DeviceMergeSortBlockSortKernelINS2_10policy_hubIP10PolynomialE9Policy600ES6_PNS0_8NullTypeES6_SA_jN4cuda3std3__44lessIS5_EES5_S9_EEvbT0_T1_T2_T3_T4_PT6_PT7_T5_NS1_7vsmem_tE(
	.param .u8 _ZN3cub18CUB_300001_SM_10006detail10merge_sort30DeviceMergeSortBlockSortKernelINS2_10policy_hubIP10PolynomialE9Policy600ES6_PNS0_8NullTypeES6_SA_jN4cuda3std3__44lessIS5_EES5_S9_EEvbT0_T1_T2_T3_T4_PT6_PT7_T5_NS1_7vsmem_tE_param_0,
	.param .u64 .ptr .align 1 _ZN3cub18CUB_300001_SM_10006detail10merge_sort30DeviceMergeSortBlockSortKernelINS2_10policy_hubIP10PolynomialE9Policy600ES6_PNS0_8NullTypeES6_SA_jN4cuda3std3__44lessIS5_EES5_S9_EEvbT0_T1_T2_T3_T4_PT6_PT7_T5_NS1_7vsmem_tE_param_1,
	.param .u64 .ptr .align 1 _ZN3cub18CUB_300001_SM_10006detail10merge_sort30DeviceMergeSortBlockSortKernelINS2_10policy_hubIP10PolynomialE9Policy600ES6_PNS0_8NullTypeES6_SA_jN4cuda3std3__44lessIS5_EES5_S9_EEvbT0_T1_T2_T3_T4_PT6_PT7_T5_NS1_7vsmem_tE_param_2,
	.param .u64 .ptr .align 1 _ZN3cub18CUB_300001_SM_10006detail10merge_sort30DeviceMergeSortBlockSortKernelINS2_10policy_hubIP10PolynomialE9Policy600ES6_PNS0_8NullTypeES6_SA_jN4cuda3std3__44lessIS5_EES5_S9_EEvbT0_T1_T2_T3_T4_PT6_PT7_T5_NS1_7vsmem_tE_param_3,
	.param .u64 .ptr .align 1 _ZN3cub18CUB_300001_SM_10006detail10merge_sort30DeviceMergeSortBlockSortKernelINS2_10policy_hubIP10PolynomialE9Policy600ES6_PNS0_8NullTypeES6_SA_jN4cuda3std3__44lessIS5_EES5_S9_EEvbT0_T1_T2_T3_T4_PT6_PT7_T5_NS1_7vsmem_tE_param_4,
	.param .u32 _ZN3cub18CUB_300001_SM_10006detail10merge_sort30DeviceMergeSortBlockSortKernelINS2_10policy_hubIP10PolynomialE9Policy600ES6_PNS0_8NullTypeES6_SA_jN4cuda3std3__44lessIS5_EES5_S9_EEvbT0_T1_T2_T3_T4_PT6_PT7_T5_NS1_7vsmem_tE_param_5,
	.param .u64 .ptr .align 1 _ZN3cub18CUB_300001_SM_10006detail10merge_sort30DeviceMergeSortBlockSortKernelINS2_10policy_hubIP10PolynomialE9Policy600ES6_PNS0_8NullTypeES6_SA_jN4cuda3std3__44lessIS5_EES5_S9_EEvbT0_T1_T2_T3_T4_PT6_PT7_T5_NS1_7vsmem_tE_param_6,
	.param .u64 .ptr .align 1 _ZN3cub18CUB_300001_SM_10006detail10merge_sort30DeviceMergeSortBlockSortKernelINS2_10policy_hubIP10PolynomialE9Policy600ES6_PNS0_8NullTypeES6_SA_jN4cuda3std3__44lessIS5_EES5_S9_EEvbT0_T1_T2_T3_T4_PT6_PT7_T5_NS1_7vsmem_tE_param_7,
	.param .align 1 .b8 _ZN3cub18CUB_300001_SM_10006detail10merge_sort30DeviceMergeSortBlockSortKernelINS2_10policy_hubIP10PolynomialE9Policy600ES6_PNS0_8NullTypeES6_SA_jN4cuda3std3__44lessIS5_EES5_S9_EEvbT0_T1_T2_T3_T4_PT6_PT7_T5_NS1_7vsmem_tE_param_8[1],
	.param .align 8 .b8 _ZN3cub18CUB_300001_SM_10006detail10merge_sort30DeviceMergeSortBlockSortKernelINS2_10policy_hubIP10PolynomialE9Policy600ES6_PNS0_8NullTypeES6_SA_jN4cuda3std3__44lessIS5_EES5_S9_EEvbT0_T1_T2_T3_T4_PT6_PT7_T5_NS1_7vsmem_tE_param_9[8]
)
.maxntid 256
{
	.reg .pred 	%p<27>;
	.reg .b16 	%rs<4>;
	.reg .b32 	%r<127>;
	.reg .b64 	%rd<30>;
	.reg .b64 	%fd<147>;
	// demoted variable
	.shared .align 16 .b8 _ZZN3cub18CUB_300001_SM_10006detail10merge_sort30DeviceMergeSortBlockSortKernelINS2_10policy_hubIP10PolynomialE9Policy600ES6_PNS0_8NullTypeES6_SA_jN4cuda3std3__44lessIS5_EES5_S9_EEvbT0_T1_T2_T3_T4_PT6_PT7_T5_NS1_7vsmem_tEE19static_temp_storage[12336];
	ld.param.u64 	%rd9, [_ZN3cub18CUB_300001_SM_10006detail10merge_sort30DeviceMergeSortBlockSortKernelINS2_10policy_hubIP10PolynomialE9Policy600ES6_PNS0_8NullTypeES6_SA_jN4cuda3std3__44lessIS5_EES5_S9_EEvbT0_T1_T2_T3_T4_PT6_PT7_T5_NS1_7vsmem_tE_param_1];
	ld.param.u32 	%r40, [_ZN3cub18CUB_300001_SM_10006detail10merge_sort30DeviceMergeSortBlockSortKernelINS2_10policy_hubIP10PolynomialE9Policy600ES6_PNS0_8NullTypeES6_SA_jN4cuda3std3__44lessIS5_EES5_S9_EEvbT0_T1_T2_T3_T4_PT6_PT7_T5_NS1_7vsmem_tE_param_5];
	cvta.to.global.u64 	%rd1, %rd9;
	mov.u32 	%r41, %ctaid.x;
	mov.u32 	%r42, %nctaid.x;
	shl.b32 	%r1, %r41, 8;
	add.s32 	%r43, %r42, -1;
	setp.ge.u32 	%p1, %r41, %r43;
	@%p1 bra 	$L__BB6_12;
	// begin inline asm
	griddepcontrol.wait;
	// end inline asm
	cvt.u64.u32 	%rd19, %r1;
	mov.u32 	%r85, %tid.x;
	and.b32  	%r86, %r85, 992;
	cvt.u64.u32 	%rd20, %r85;
	add.s64 	%rd2, %rd20, %rd19;
	mad.lo.s64 	%rd21, %rd2, 48, %rd1;
	ld.global.f64 	%fd95, [%rd21];
	ld.global.f64 	%fd96, [%rd21+8];
	ld.global.f64 	%fd97, [%rd21+16];
	ld.global.f64 	%fd98, [%rd21+24];
	ld.global.f64 	%fd99, [%rd21+32];
	ld.global.f64 	%fd100, [%rd21+40];
	// begin inline asm
	mov.u32 %r83, %laneid;
	// end inline asm
	add.s32 	%r87, %r83, %r86;
	mov.u32 	%r88, _ZZN3cub18CUB_300001_SM_10006detail10merge_sort30DeviceMergeSortBlockSortKernelINS2_10policy_hubIP10PolynomialE9Policy600ES6_PNS0_8NullTypeES6_SA_jN4cuda3std3__44lessIS5_EES5_S9_EEvbT0_T1_T2_T3_T4_PT6_PT7_T5_NS1_7vsmem_tEE19static_temp_storage;
	mad.lo.s32 	%r2, %r87, 48, %r88;
	st.shared.v2.f64 	[%r2], {%fd95, %fd96};
	st.shared.v2.f64 	[%r2+16], {%fd97, %fd98};
	st.shared.v2.f64 	[%r2+32], {%fd99, %fd100};
	bar.warp.sync 	-1;
	ld.shared.v2.f64 	{%fd123, %fd124}, [%r2];
	ld.shared.v2.f64 	{%fd125, %fd126}, [%r2+16];
	ld.shared.v2.f64 	{%fd127, %fd128}, [%r2+32];
	bar.sync 	0;
	// begin inline asm
	griddepcontrol.launch_dependents;
	// end inline asm
	mov.b32 	%r119, 2;
$L__BB6_2:
	shr.u32 	%r89, %r119, 1;
	add.s32 	%r90, %r119, -1;
	bar.sync 	0;
	mov.u32 	%r92, _ZZN3cub18CUB_300001_SM_10006detail10merge_sort30DeviceMergeSortBlockSortKernelINS2_10policy_hubIP10PolynomialE9Policy600ES6_PNS0_8NullTypeES6_SA_jN4cuda3std3__44lessIS5_EES5_S9_EEvbT0_T1_T2_T3_T4_PT6_PT7_T5_NS1_7vsmem_tEE19static_temp_storage;
	mad.lo.s32 	%r93, %r85, 48, %r92;
	st.shared.v2.f64 	[%r93], {%fd123, %fd124};
	st.shared.v2.f64 	[%r93+16], {%fd125, %fd126};
	st.shared.v2.f64 	[%r93+32], {%fd127, %fd128};
	bar.sync 	0;
	neg.s32 	%r94, %r119;
	and.b32  	%r95, %r85, %r94;
	and.b32  	%r96, %r90, %r85;
	min.u32 	%r4, %r96, 256;
	min.u32 	%r5, %r95, 256;
	add.s32 	%r97, %r5, %r89;
	min.u32 	%r6, %r97, 256;
	add.s32 	%r98, %r6, %r89;
	min.u32 	%r7, %r98, 256;
	sub.s32 	%r99, %r6, %r5;
	sub.s32 	%r100, %r7, %r6;
	setp.lt.s32 	%p17, %r4, %r100;
	sub.s32 	%r101, %r4, %r100;
	selp.b32 	%r122, 0, %r101, %p17;
	min.s32 	%r120, %r99, %r4;
	setp.ge.s32 	%p18, %r122, %r120;
	@%p18 bra 	$L__BB6_5;
	add.s32 	%r10, %r6, %r4;
$L__BB6_4:
	sub.s32 	%r102, %r120, %r122;
	shr.u32 	%r103, %r102, 31;
	add.s32 	%r104, %r102, %r103;
	shr.s32 	%r105, %r104, 1;
	add.s32 	%r106, %r105, %r122;
	add.s32 	%r107, %r106, %r5;
	mad.lo.s32 	%r109, %r107, 48, %r92;
	ld.shared.f64 	%fd101, [%r109+40];
	not.b32 	%r110, %r106;
	add.s32 	%r111, %r10, %r110;
	mad.lo.s32 	%r112, %r111, 48, %r92;
	ld.shared.f64 	%fd102, [%r112+40];
	setp.geu.f64 	%p19, %fd102, %fd101;
	add.s32 	%r113, %r106, 1;
	selp.b32 	%r122, %r113, %r122, %p19;
	selp.b32 	%r120, %r120, %r106, %p19;
	setp.lt.s32 	%p20, %r122, %r120;
	@%p20 bra 	$L__BB6_4;
$L__BB6_5:
	add.s32 	%r16, %r122, %r5;
	add.s32 	%r114, %r6, %r4;
	sub.s32 	%r17, %r114, %r122;
	mad.lo.s32 	%r116, %r16, 48, %r92;
	ld.shared.v2.f64 	{%fd13, %fd14}, [%r116];
	ld.shared.v2.f64 	{%fd15, %fd16}, [%r116+16];
	ld.shared.v2.f64 	{%fd17, %fd18}, [%r116+32];
	setp.ge.s32 	%p21, %r17, %r7;
	@%p21 bra 	$L__BB6_7;
	mov.u32 	%r117, _ZZN3cub18CUB_300001_SM_10006detail10merge_sort30DeviceMergeSortBlockSortKernelINS2_10policy_hubIP10PolynomialE9Policy600ES6_PNS0_8NullTypeES6_SA_jN4cuda3std3__44lessIS5_EES5_S9_EEvbT0_T1_T2_T3_T4_PT6_PT7_T5_NS1_7vsmem_tEE19static_temp_storage;
	mad.lo.s32 	%r118, %r17, 48, %r117;
	ld.shared.v2.f64 	{%fd127, %fd128}, [%r118+32];
	ld.shared.v2.f64 	{%fd125, %fd126}, [%r118+16];
	ld.shared.v2.f64 	{%fd123, %fd124}, [%r118];
	setp.ge.s32 	%p22, %r16, %r6;
	setp.lt.f64 	%p23, %fd128, %fd18;
	or.pred  	%p24, %p22, %p23;
	@%p24 bra 	$L__BB6_8;
$L__BB6_7:
	mov.f64 	%fd123, %fd13;
	mov.f64 	%fd124, %fd14;
	mov.f64 	%fd125, %fd15;
	mov.f64 	%fd126, %fd16;
	mov.f64 	%fd127, %fd17;
	mov.f64 	%fd128, %fd18;
$L__BB6_8:
	shl.b32 	%r18, %r119, 1;
	setp.lt.u32 	%p25, %r119, 129;
	mov.u32 	%r119, %r18;
	@%p25 bra 	$L__BB6_2;
	ld.param.s8 	%rs3, [_ZN3cub18CUB_300001_SM_10006detail10merge_sort30DeviceMergeSortBlockSortKernelINS2_10policy_hubIP10PolynomialE9Policy600ES6_PNS0_8NullTypeES6_SA_jN4cuda3std3__44lessIS5_EES5_S9_EEvbT0_T1_T2_T3_T4_PT6_PT7_T5_NS1_7vsmem_tE_param_0];
	bar.sync 	0;
	setp.eq.s16 	%p26, %rs3, 0;
	@%p26 bra 	$L__BB6_11;
	ld.param.u64 	%rd27, [_ZN3cub18CUB_300001_SM_10006detail10merge_sort30DeviceMergeSortBlockSortKernelINS2_10policy_hubIP10PolynomialE9Policy600ES6_PNS0_8NullTypeES6_SA_jN4cuda3std3__44lessIS5_EES5_S9_EEvbT0_T1_T2_T3_T4_PT6_PT7_T5_NS1_7vsmem_tE_param_3];
	st.shared.v2.f64 	[%r2], {%fd123, %fd124};
	st.shared.v2.f64 	[%r2+16], {%fd125, %fd126};
	st.shared.v2.f64 	[%r2+32], {%fd127, %fd128};
	bar.warp.sync 	-1;
	ld.shared.v2.f64 	{%fd105, %fd106}, [%r2];
	ld.shared.v2.f64 	{%fd107, %fd108}, [%r2+16];
	ld.shared.v2.f64 	{%fd109, %fd110}, [%r2+32];
	cvta.to.global.u64 	%rd22, %rd27;
	mad.lo.s64 	%rd23, %rd2, 48, %rd22;
	st.global.f64 	[%rd23], %fd105;
	st.global.f64 	[%rd23+8], %fd106;
	st.global.f64 	[%rd23+16], %fd107;
	st.global.f64 	[%rd23+24], %fd108;
	st.global.f64 	[%rd23+32], %fd109;
	st.global.f64 	[%rd23+40], %fd110;
	bra.uni 	$L__BB6_31;
$L__BB6_11:
	ld.param.u64 	%rd29, [_ZN3cub18CUB_300001_SM_10006detail10merge_sort30DeviceMergeSortBlockSortKernelINS2_10policy_hubIP10PolynomialE9Policy600ES6_PNS0_8NullTypeES6_SA_jN4cuda3std3__44lessIS5_EES5_S9_EEvbT0_T1_T2_T3_T4_PT6_PT7_T5_NS1_7vsmem_tE_param_6];
	st.shared.v2.f64 	[%r2], {%fd123, %fd124};
	st.shared.v2.f64 	[%r2+16], {%fd125, %fd126};
	st.shared.v2.f64 	[%r2+32], {%fd127, %fd128};
	bar.warp.sync 	-1;
	ld.shared.v2.f64 	{%fd111, %fd112}, [%r2];
	ld.shared.v2.f64 	{%fd113, %fd114}, [%r2+16];
	ld.shared.v2.f64 	{%fd115, %fd116}, [%r2+32];
	cvta.to.global.u64 	%rd24, %rd29;
	mad.lo.s64 	%rd25, %rd2, 48, %rd24;
	st.global.f64 	[%rd25], %fd111;
	st.global.f64 	[%rd25+8], %fd112;
	st.global.f64 	[%rd25+16], %fd113;
	st.global.f64 	[%rd25+24], %fd114;
	st.global.f64 	[%rd25+32], %fd115;
	st.global.f64 	[%rd25+40], %fd116;
	bra.uni 	$L__BB6_31;
$L__BB6_12:
	sub.s32 	%r44, %r40, %r1;
	min.s32 	%r19, %r44, 256;
	// begin inline asm
	griddepcontrol.wait;
	// end inline asm
	mul.wide.u32 	%rd10, %r1, 48;
	add.s64 	%rd3, %rd1, %rd10;
	ld.global.f64 	%fd134, [%rd3];
	ld.global.f64 	%fd133, [%rd3+8];
	ld.global.f64 	%fd132, [%rd3+16];
	ld.global.f64 	%fd131, [%rd3+24];
	ld.global.f64 	%fd130, [%rd3+32];
	ld.global.f64 	%fd129, [%rd3+40];
	mov.u32 	%r20, %tid.x;
	and.b32  	%r21, %r20, 992;
	setp.ge.s32 	%p2, %r20, %r19;
	@%p2 bra 	$L__BB6_14;
	mul.lo.s32 	%r45, %r20, 48;
	cvt.u64.u32 	%rd11, %r45;
	add.s64 	%rd12, %rd3, %rd11;
	ld.global.f64 	%fd134, [%rd12];
	ld.global.f64 	%fd133, [%rd12+8];
	ld.global.f64 	%fd132, [%rd12+16];
	ld.global.f64 	%fd131, [%rd12+24];
	ld.global.f64 	%fd130, [%rd12+32];
	ld.global.f64 	%fd129, [%rd12+40];
$L__BB6_14:
	// begin inline asm
	mov.u32 %r46, %laneid;
	// end inline asm
	add.s32 	%r48, %r46, %r21;
	mov.u32 	%r49, _ZZN3cub18CUB_300001_SM_10006detail10merge_sort30DeviceMergeSortBlockSortKernelINS2_10policy_hubIP10PolynomialE9Policy600ES6_PNS0_8NullTypeES6_SA_jN4cuda3std3__44lessIS5_EES5_S9_EEvbT0_T1_T2_T3_T4_PT6_PT7_T5_NS1_7vsmem_tEE19static_temp_storage;
	mad.lo.s32 	%r23, %r48, 48, %r49;
	st.shared.v2.f64 	[%r23], {%fd134, %fd133};
	st.shared.v2.f64 	[%r23+16], {%fd132, %fd131};
	st.shared.v2.f64 	[%r23+32], {%fd130, %fd129};
	bar.warp.sync 	-1;
	ld.shared.v2.f64 	{%fd141, %fd142}, [%r23];
	ld.shared.v2.f64 	{%fd143, %fd144}, [%r23+16];
	ld.shared.v2.f64 	{%fd145, %fd146}, [%r23+32];
	bar.sync 	0;
	// begin inline asm
	griddepcontrol.launch_dependents;
	// end inline asm
	mov.b32 	%r123, 2;
	mad.lo.s32 	%r53, %r20, 48, %r49;
$L__BB6_15:
	shr.u32 	%r50, %r123, 1;
	add.s32 	%r51, %r123, -1;
	bar.sync 	0;
	st.shared.v2.f64 	[%r53], {%fd141, %fd142};
	st.shared.v2.f64 	[%r53+16], {%fd143, %fd144};
	st.shared.v2.f64 	[%r53+32], {%fd145, %fd146};
	bar.sync 	0;
	neg.s32 	%r54, %r123;
	and.b32  	%r55, %r20, %r54;
	and.b32  	%r56, %r51, %r20;
	min.s32 	%r25, %r56, %r19;
	min.s32 	%r26, %r55, %r19;
	add.s32 	%r57, %r26, %r50;
	min.s32 	%r27, %r57, %r19;
	add.s32 	%r58, %r27, %r50;
	min.s32 	%r28, %r58, %r19;
	sub.s32 	%r59, %r27, %r26;
	sub.s32 	%r60, %r28, %r27;
	setp.lt.s32 	%p3, %r25, %r60;
	sub.s32 	%r61, %r25, %r60;
	selp.b32 	%r126, 0, %r61, %p3;
	min.s32 	%r124, %r59, %r25;
	setp.ge.s32 	%p4, %r126, %r124;
	@%p4 bra 	$L__BB6_18;
	add.s32 	%r31, %r27, %r25;
$L__BB6_17:
	sub.s32 	%r62, %r124, %r126;
	shr.u32 	%r63, %r62, 31;
	add.s32 	%r64, %r62, %r63;
	shr.s32 	%r65, %r64, 1;
	add.s32 	%r66, %r65, %r126;
	add.s32 	%r67, %r66, %r26;
	mov.u32 	%r68, _ZZN3cub18CUB_300001_SM_10006detail10merge_sort30DeviceMergeSortBlockSortKernelINS2_10policy_hubIP10PolynomialE9Policy600ES6_PNS0_8NullTypeES6_SA_jN4cuda3std3__44lessIS5_EES5_S9_EEvbT0_T1_T2_T3_T4_PT6_PT7_T5_NS1_7vsmem_tEE19static_temp_storage;
	mad.lo.s32 	%r69, %r67, 48, %r68;
	ld.shared.f64 	%fd91, [%r69+40];
	not.b32 	%r70, %r66;
	add.s32 	%r71, %r31, %r70;
	mad.lo.s32 	%r72, %r71, 48, %r68;
	ld.shared.f64 	%fd92, [%r72+40];
	setp.geu.f64 	%p5, %fd92, %fd91;
	add.s32 	%r73, %r66, 1;
	selp.b32 	%r126, %r73, %r126, %p5;
	selp.b32 	%r124, %r124, %r66, %p5;
	setp.lt.s32 	%p6, %r126, %r124;
	@%p6 bra 	$L__BB6_17;
$L__BB6_18:
	add.s32 	%r37, %r126, %r26;
	add.s32 	%r74, %r27, %r25;
	sub.s32 	%r38, %r74, %r126;
	mov.u32 	%r75, _ZZN3cub18CUB_300001_SM_10006detail10merge_sort30DeviceMergeSortBlockSortKernelINS2_10policy_hubIP10PolynomialE9Policy600ES6_PNS0_8NullTypeES6_SA_jN4cuda3std3__44lessIS5_EES5_S9_EEvbT0_T1_T2_T3_T4_PT6_PT7_T5_NS1_7vsmem_tEE19static_temp_storage;
	mad.lo.s32 	%r76, %r37, 48, %r75;
	ld.shared.v2.f64 	{%fd61, %fd62}, [%r76];
	ld.shared.v2.f64 	{%fd63, %fd64}, [%r76+16];
	ld.shared.v2.f64 	{%fd65, %fd66}, [%r76+32];
	setp.ge.s32 	%p7, %r38, %r28;
	@%p7 bra 	$L__BB6_20;
	mov.u32 	%r77, _ZZN3cub18CUB_300001_SM_10006detail10merge_sort30DeviceMergeSortBlockSortKernelINS2_10policy_hubIP10PolynomialE9Policy600ES6_PNS0_8NullTypeES6_SA_jN4cuda3std3__44lessIS5_EES5_S9_EEvbT0_T1_T2_T3_T4_PT6_PT7_T5_NS1_7vsmem_tEE19static_temp_storage;
	mad.lo.s32 	%r78, %r38, 48, %r77;
	ld.shared.v2.f64 	{%fd145, %fd146}, [%r78+32];
	ld.shared.v2.f64 	{%fd143, %fd144}, [%r78+16];
	ld.shared.v2.f64 	{%fd141, %fd142}, [%r78];
	setp.ge.s32 	%p8, %r37, %r27;
	setp.lt.f64 	%p9, %fd146, %fd66;
	or.pred  	%p10, %p8, %p9;
	@%p10 bra 	$L__BB6_21;
$L__BB6_20:
	mov.f64 	%fd141, %fd61;
	mov.f64 	%fd142, %fd62;
	mov.f64 	%fd143, %fd63;
	mov.f64 	%fd144, %fd64;
	mov.f64 	%fd145, %fd65;
	mov.f64 	%fd146, %fd66;
$L__BB6_21:
	shl.b32 	%r39, %r123, 1;
	setp.lt.u32 	%p11, %r123, 129;
	mov.u32 	%r123, %r39;
	@%p11 bra 	$L__BB6_15;
	ld.param.s8 	%rs2, [_ZN3cub18CUB_300001_SM_10006detail10merge_sort30DeviceMergeSortBlockSortKernelINS2_10policy_hubIP10PolynomialE9Policy600ES6_PNS0_8NullTypeES6_SA_jN4cuda3std3__44lessIS5_EES5_S9_EEvbT0_T1_T2_T3_T4_PT6_PT7_T5_NS1_7vsmem_tE_param_0];
	mov.u32 	%r79, %ctaid.x;
	shl.b32 	%r80, %r79, 8;
	cvt.u64.u32 	%rd4, %r80;
	bar.sync 	0;
	setp.eq.s16 	%p12, %rs2, 0;
	@%p12 bra 	$L__BB6_27;
	st.shared.v2.f64 	[%r23], {%fd141, %fd142};
	st.shared.v2.f64 	[%r23+16], {%fd143, %fd144};
	st.shared.v2.f64 	[%r23+32], {%fd145, %fd146};
	bar.warp.sync 	-1;
	ld.shared.v2.f64 	{%fd80, %fd79}, [%r23];
	ld.shared.v2.f64 	{%fd82, %fd81}, [%r23+16];
	ld.shared.v2.f64 	{%fd84, %fd83}, [%r23+32];
	setp.ne.s32 	%p13, %r20, 0;
	@%p13 bra 	$L__BB6_25;
	st.volatile.shared.u32 	[_ZZN3cub18CUB_300001_SM_10006detail10merge_sort30DeviceMergeSortBlockSortKernelINS2_10policy_hubIP10PolynomialE9Policy600ES6_PNS0_8NullTypeES6_SA_jN4cuda3std3__44lessIS5_EES5_S9_EEvbT0_T1_T2_T3_T4_PT6_PT7_T5_NS1_7vsmem_tEE19static_temp_storage+12288], %r19;
$L__BB6_25:
	ld.param.u64 	%rd26, [_ZN3cub18CUB_300001_SM_10006detail10merge_sort30DeviceMergeSortBlockSortKernelINS2_10policy_hubIP10PolynomialE9Policy600ES6_PNS0_8NullTypeES6_SA_jN4cuda3std3__44lessIS5_EES5_S9_EEvbT0_T1_T2_T3_T4_PT6_PT7_T5_NS1_7vsmem_tE_param_3];
	bar.sync 	0;
	ld.volatile.shared.u32 	%r81, [_ZZN3cub18CUB_300001_SM_10006detail10merge_sort30DeviceMergeSortBlockSortKernelINS2_10policy_hubIP10PolynomialE9Policy600ES6_PNS0_8NullTypeES6_SA_jN4cuda3std3__44lessIS5_EES5_S9_EEvbT0_T1_T2_T3_T4_PT6_PT7_T5_NS1_7vsmem_tEE19static_temp_storage+12288];
	cvt.u64.u32 	%rd13, %r20;
	add.s64 	%rd14, %rd13, %rd4;
	cvta.to.global.u64 	%rd15, %rd26;
	mad.lo.s64 	%rd5, %rd14, 48, %rd15;
	setp.ge.s32 	%p14, %r20, %r81;
	@%p14 bra 	$L__BB6_31;
	st.global.f64 	[%rd5], %fd80;
	st.global.f64 	[%rd5+8], %fd79;
	st.global.f64 	[%rd5+16], %fd82;
	st.global.f64 	[%rd5+24], %fd81;
	st.global.f64 	[%rd5+32], %fd84;
	st.global.f64 	[%rd5+40], %fd83;
	bra.uni 	$L__BB6_31;
$L__BB6_27:
	st.shared.v2.f64 	[%r23], {%fd141, %fd142};
	st.shared.v2.f64 	[%r23+16], {%fd143, %fd144};
	st.shared.v2.f64 	[%r23+32], {%fd145, %fd146};
	bar.warp.sync 	-1;
	ld.shared.v2.f64 	{%fd86, %fd85}, [%r23];
	ld.shared.v2.f64 	{%fd88, %fd87}, [%r23+16];
	ld.shared.v2.f64 	{%fd90, %fd89}, [%r23+32];
	setp.ne.s32 	%p15, %r20, 0;
	@%p15 bra 	$L__BB6_29;
	st.volatile.shared.u32 	[_ZZN3cub18CUB_300001_SM_10006detail10merge_sort30DeviceMergeSortBlockSortKernelINS2_10policy_hubIP10PolynomialE9Policy600ES6_PNS0_8NullTypeES6_SA_jN4cuda3std3__44lessIS5_EES5_S9_EEvbT0_T1_T2_T3_T4_PT6_PT7_T5_NS1_7vsmem_tEE19static_temp_storage+12288], %r19;
$L__BB6_29:
	ld.param.u64 	%rd28, [_ZN3cub18CUB_300001_SM_10006detail10merge_sort30DeviceMergeSortBlockSortKernelINS2_10policy_hubIP10PolynomialE9Policy600ES6_PNS0_8NullTypeES6_SA_jN4cuda3std3__44lessIS5_EES5_S9_EEvbT0_T1_T2_T3_T4_PT6_PT7_T5_NS1_7vsmem_tE_param_6];
	bar.sync 	0;
	ld.volatile.shared.u32 	%r82, [_ZZN3cub18CUB_300001_SM_10006detail10merge_sort30DeviceMergeSortBlockSortKernelINS2_10policy_hubIP10PolynomialE9Policy600ES6_PNS0_8NullTypeES6_SA_jN4cuda3std3__44lessIS5_EES5_S9_EEvbT0_T1_T2_T3_T4_PT6_PT7_T5_NS1_7vsmem_tEE19static_temp_storage+12288];
	cvt.u64.u32 	%rd16, %r20;
	add.s64 	%rd17, %rd16, %rd4;
	cvta.to.global.u64 	%rd18, %rd28;
	mad.lo.s64 	%rd6, %rd17, 48, %rd18;
	setp.ge.s32 	%p16, %r20, %r82;
	@%p16 bra 	$L__BB6_31;
	st.global.f64 	[%rd6], %fd86;
	st.global.f64 	[%rd6+8], %fd85;
	st.global.f64 	[%rd6+16], %fd88;
	st.global.f64 	[%rd6+24], %fd87;
	st.global.f64 	[%rd6+32], %fd90;
	st.global.f64 	[%rd6+40], %fd89;
$L__BB6_31:
	ret;

}
	// .globl	_ZN3cub18CUB_300001_SM_10006detail10merge_sort30DeviceMergeSortPartitionKernelIP10PolynomialjN4cuda3std3__44lessIS4_EES4_EEvbT_PT2_T0_SE_PSE_T1_SE_i
.visible .entry _ZN3cub18CUB_300001_SM_10006detail10merge_sort30DeviceMergeSortPartitionKernelIP10PolynomialjN4cuda3std3__44lessIS4_EES4_EEvbT_PT2_T0_SE_PSE_T1_SE_i(
	.param .u8 _ZN3cub18CUB_300001_SM_10006detail10merge_sort30DeviceMergeSortPartitionKernelIP10PolynomialjN4cuda3std3__44lessIS4_EES4_EEvbT_PT2_T0_SE_PSE_T1_SE_i_param_0,
	.param .u64 .ptr .align 1 _ZN3cub18CUB_300001_SM_10006detail10merge_sort30DeviceMergeSortPartitionKernelIP10PolynomialjN4cuda3std3__44lessIS4_EES4_EEvbT_PT2_T0_SE_PSE_T1_SE_i_param_1,
	.param .u64 .ptr .align 1 _ZN3cub18CUB_300001_SM_10006detail10merge_sort30DeviceMergeSortPartitionKernelIP10PolynomialjN4cuda3std3__44lessIS4_EES4_EEvbT_PT2_T0_SE_PSE_T1_SE_i_param_2,
	.param .u32 _ZN3cub18CUB_300001_SM_10006detail10merge_sort30DeviceMergeSortPartitionKernelIP10PolynomialjN4cuda3std3__44lessIS4_EES4_EEvbT_PT2_T0_SE_PSE_T1_SE_i_param_3,
	.param .u32 _ZN3cub18CUB_300001_SM_10006detail10merge_sort30DeviceMergeSortPartitionKernelIP10PolynomialjN4cuda3std3__44lessIS4_EES4_EEvbT_PT2_T0_SE_PSE_T1_SE_i_param_4,
	.param .u64 .ptr .align 1 _ZN3cub18CUB_300001_SM_10006detail10merge_sort30DeviceMergeSortPartitionKernelIP10PolynomialjN4cuda3std3__44lessIS4_EES4_EEvbT_PT2_T0_SE_PSE_T1_SE_i_param_5,
	.param .align 1 .b8 _ZN3cub18CUB_300001_SM_10006detail10merge_sort30DeviceMergeSortPartitionKernelIP10PolynomialjN4cuda3std3__44lessIS4_EES4_EEvbT_PT2_T0_SE_PSE_T1_SE_i_param_6[1],
	.param .u32 _ZN3cub18CUB_300001_SM_10006detail10merge_sort30DeviceMergeSortPartitionKernelIP10PolynomialjN4cuda3std3__44lessIS4_EES4_EEvbT_PT2_T0_SE_PSE_T1_SE_i_param_7,
	.param .u32 _ZN3cub18CUB_300001_SM_10006detail10merge_sort30DeviceMergeSortPartitionKernelIP10PolynomialjN4cuda3std3__44lessIS4_EES4_EEvbT_PT2_T0_SE_PSE_T1_SE_i_param_8
)
{
	.reg .pred 	%p<10>;
	.reg .b16 	%rs<2>;
	.reg .b32 	%r<66>;
	.reg .b64 	%rd<27>;
	.reg .b64 	%fd<5>;

	ld.param.s8 	%rs1, [_ZN3cub18CUB_300001_SM_10006detail10merge_sort30DeviceMergeSortPartitionKernelIP10PolynomialjN4cuda3std3__44lessIS4_EES4_EEvbT_PT2_T0_SE_PSE_T1_SE_i_param_0];
	ld.param.u64 	%rd8, [_ZN3cub18CUB_300001_SM_10006detail10merge_sort30DeviceMergeSortPartitionKernelIP10PolynomialjN4cuda3std3__44lessIS4_EES4_EEvbT_PT2_T0_SE_PSE_T1_SE_i_param_1];
	ld.param.u64 	%rd9, [_ZN3cub18CUB_300001_SM_10006detail10merge_sort30DeviceMergeSortPartitionKernelIP10PolynomialjN4cuda3std3__44lessIS4_EES4_EEvbT_PT2_T0_SE_PSE_T1_SE_i_param_2];
	ld.param.u32 	%r20, [_ZN3cub18CUB_300001_SM_10006detail10merge_sort30DeviceMergeSortPartitionKernelIP10PolynomialjN4cuda3std3__44lessIS4_EES4_EEvbT_PT2_T0_SE_PSE_T1_SE_i_param_3];
	ld.param.u32 	%r21, [_ZN3cub18CUB_300001_SM_10006detail10merge_sort30DeviceMergeSortPartitionKernelIP10PolynomialjN4cuda3std3__44lessIS4_EES4_EEvbT_PT2_T0_SE_PSE_T1_SE_i_param_4];
	ld.param.u64 	%rd10, [_ZN3cub18CUB_300001_SM_10006detail10merge_sort30DeviceMergeSortPartitionKernelIP10PolynomialjN4cuda3std3__44lessIS4_EES4_EEvbT_PT2_T0_SE_PSE_T1_SE_i_param_5];
	ld.param.u32 	%r22, [_ZN3cub18CUB_300001_SM_10006detail10merge_sort30DeviceMergeSortPartitionKernelIP10PolynomialjN4cuda3std3__44lessIS4_EES4_EEvbT_PT2_T0_SE_PSE_T1_SE_i_param_7];
	ld.param.u32 	%r23, [_ZN3cub18CUB_300001_SM_10006detail10merge_sort30DeviceMergeSortPartitionKernelIP10PolynomialjN4cuda3std3__44lessIS4_EES4_EEvbT_PT2_T0_SE_PSE_T1_SE_i_param_8];
	cvta.to.global.u64 	%rd1, %rd10;
	mov.u32 	%r24, %ntid.x;
	mov.u32 	%r25, %ctaid.x;
	mov.u32 	%r26, %tid.x;
	mad.lo.s32 	%r1, %r24, %r25, %r26;
	setp.ge.u32 	%p1, %r1, %r21;
	@%p1 bra 	$L__BB7_11;
	shr.u32 	%r27, %r22, 1;
	add.s32 	%r2, %r22, -1;
	neg.s32 	%r28, %r22;
	and.b32  	%r29, %r1, %r28;
	mul.lo.s32 	%r30, %r23, %r29;
	mul.lo.s32 	%r31, %r23, %r27;
	min.u32 	%r3, %r30, %r20;
	not.b32 	%r32, %r30;
	min.u32 	%r33, %r31, %r32;
	add.s32 	%r34, %r33, %r30;
	min.u32 	%r4, %r34, %r20;
	not.b32 	%r35, %r4;
	min.u32 	%r36, %r31, %r35;
	add.s32 	%r37, %r36, %r4;
	min.u32 	%r5, %r37, %r20;
	// begin inline asm
	griddepcontrol.wait;
	// end inline asm
	add.s32 	%r38, %r1, 1;
	setp.ne.s32 	%p2, %r38, %r21;
	@%p2 bra 	$L__BB7_3;
	mul.wide.u32 	%rd25, %r1, 4;
	add.s64 	%rd26, %rd1, %rd25;
	st.global.u32 	[%rd26], %r4;
	bra.uni 	$L__BB7_11;
$L__BB7_3:
	sub.s32 	%r39, %r5, %r3;
	and.b32  	%r40, %r2, %r1;
	mul.lo.s32 	%r41, %r40, %r23;
	min.u32 	%r6, %r41, %r39;
	setp.eq.s16 	%p3, %rs1, 0;
	@%p3 bra 	$L__BB7_7;
	sub.s32 	%r42, %r4, %r3;
	sub.s32 	%r43, %r5, %r4;
	max.u32 	%r44, %r6, %r43;
	sub.s32 	%r65, %r44, %r43;
	min.u32 	%r61, %r42, %r6;
	setp.ge.u32 	%p4, %r65, %r61;
	@%p4 bra 	$L__BB7_10;
	cvta.to.global.u64 	%rd2, %rd8;
	cvt.u64.u32 	%rd3, %r4;
	cvt.u64.u32 	%rd4, %r3;
$L__BB7_6:
	sub.s32 	%r45, %r61, %r65;
	shr.u32 	%r46, %r45, 1;
	add.s32 	%r47, %r46, %r65;
	cvt.u64.u32 	%rd11, %r47;
	add.s64 	%rd12, %rd11, %rd4;
	mad.lo.s64 	%rd13, %rd12, 48, %rd2;
	ld.global.f64 	%fd1, [%rd13+40];
	not.b32 	%r48, %r47;
	add.s32 	%r49, %r6, %r48;
	cvt.u64.u32 	%rd14, %r49;
	add.s64 	%rd15, %rd14, %rd3;
	mad.lo.s64 	%rd16, %rd15, 48, %rd2;
	ld.global.f64 	%fd2, [%rd16+40];
	setp.geu.f64 	%p5, %fd2, %fd1;
	add.s32 	%r50, %r47, 1;
	selp.b32 	%r65, %r50, %r65, %p5;
	selp.b32 	%r61, %r61, %r47, %p5;
	setp.lt.u32 	%p6, %r65, %r61;
	@%p6 bra 	$L__BB7_6;
	bra.uni 	$L__BB7_10;
$L__BB7_7:
	sub.s32 	%r51, %r4, %r3;
	sub.s32 	%r52, %r5, %r4;
	max.u32 	%r53, %r6, %r52;
	sub.s32 	%r65, %r53, %r52;
	min.u32 	%r63, %r51, %r6;
	setp.ge.u32 	%p7, %r65, %r63;
	@%p7 bra 	$L__BB7_10;
	cvta.to.global.u64 	%rd5, %rd9;
	cvt.u64.u32 	%rd6, %r4;
	cvt.u64.u32 	%rd7, %r3;
$L__BB7_9:
	sub.s32 	%r54, %r63, %r65;
	shr.u32 	%r55, %r54, 1;
	add.s32 	%r56, %r55, %r65;
	cvt.u64.u32 	%rd17, %r56;
	add.s64 	%rd18, %rd17, %rd7;
	mad.lo.s64 	%rd19, %rd18, 48, %rd5;
	ld.global.f64 	%fd3, [%rd19+40];
	not.b32 	%r57, %r56;
	add.s32 	%r58, %r6, %r57;
	cvt.u64.u32 	%rd20, %r58;
	add.s64 	%rd21, %rd20, %rd6;
	mad.lo.s64 	%rd22, %rd21, 48, %rd5;
	ld.global.f64 	%fd4, [%rd22+40];
	setp.geu.f64 	%p8, %fd4, %fd3;
	add.s32 	%r59, %r56, 1;
	selp.b32 	%r65, %r59, %r65, %p8;
	selp.b32 	%r63, %r63, %r56, %p8;
	setp.lt.u32 	%p9, %r65, %r63;
	@%p9 bra 	$L__BB7_9;
$L__BB7_10:
	add.s32 	%r60, %r65, %r3;
	mul.wide.u32 	%rd23, %r1, 4;
	add.s64 	%rd24, %rd1, %rd23;
	st.global.u32 	[%rd24], %r60;
$L__BB7_11:
	ret;

}
	// .globl	_ZN3cub18CUB_300001_SM_10006detail10merge_sort26DeviceMergeSortMergeKernelINS2_10policy_hubIP10PolynomialE9Policy600ES6_PNS0_8NullTypeES6_SA_jN4cuda3std3__44lessIS5_EES5_S9_EEvbT2_T3_T4_PT6_PT7_T5_PSI_SI_NS1_7vsmem_tE
.visible .entry _ZN3cub18CUB_300001_SM_10006detail10merge_sort26DeviceMergeSortMergeKernelINS2_10policy_hubIP10PolynomialE9Policy600ES6_PNS0_8NullTypeES6_SA_jN4cuda3std3__44lessIS5_EES5_S9_EEvbT2_T3_T4_PT6_PT7_T5_PSI_SI_NS1_7vsmem_tE(
	.param .u8 _ZN3cub18CUB_300001_SM_10006detail10merge_sort26DeviceMergeSortMergeKernelINS2_10policy_hubIP10PolynomialE9Policy600ES6_PNS0_8NullTypeES6_SA_jN4cuda3std3__44lessIS5_EES5_S9_EEvbT2_T3_T4_PT6_PT7_T5_PSI_SI_NS1_7vsmem_tE_param_0,
	.param .u64 .ptr .align 1 _ZN3cub18CUB_300001_SM_10006detail10merge_sort26DeviceMergeSortMergeKernelINS2_10policy_hubIP10PolynomialE9Policy600ES6_PNS0_8NullTypeES6_SA_jN4cuda3std3__44lessIS5_EES5_S9_EEvbT2_T3_T4_PT6_PT7_T5_PSI_SI_NS1_7vsmem_tE_param_1,
	.param .u64 .ptr .align 1 _ZN3cub18CUB_300001_SM_10006detail10merge_sort26DeviceMergeSortMergeKernelINS2_10policy_hubIP10PolynomialE9Policy600ES6_PNS0_8NullTypeES6_SA_jN4cuda3std3__44lessIS5_EES5_S9_EEvbT2_T3_T4_PT6_PT7_T5_PSI_SI_NS1_7vsmem_tE_param_2,
	.param .u32 _ZN3cub18CUB_300001_SM_10006detail10merge_sort26DeviceMergeSortMergeKernelINS2_10policy_hubIP10PolynomialE9Policy600ES6_PNS0_8NullTypeES6_SA_jN4cuda3std3__44lessIS5_EES5_S9_EEvbT2_T3_T4_PT6_PT7_T5_PSI_SI_NS1_7vsmem_tE_param_3,
	.param .u64 .ptr .align 1 _ZN3cub18CUB_300001_SM_10006detail10merge_sort26DeviceMergeSortMergeKernelINS2_10policy_hubIP10PolynomialE9Policy600ES6_PNS0_8NullTypeES6_SA_jN4cuda3std3__44lessIS5_EES5_S9_EEvbT2_T3_T4_PT6_PT7_T5_PSI_SI_NS1_7vsmem_tE_param_4,
	.param .u64 .ptr .align 1 _ZN3cub18CUB_300001_SM_10006detail10merge_sort26DeviceMergeSortMergeKernelINS2_10policy_hubIP10PolynomialE9Policy600ES6_PNS0_8NullTypeES6_SA_jN4cuda3std3__44lessIS5_EES5_S9_EEvbT2_T3_T4_PT6_PT7_T5_PSI_SI_NS1_7vsmem_tE_param_5,
	.param .align 1 .b8 _ZN3cub18CUB_300001_SM_10006detail10merge_sort26DeviceMergeSortMergeKernelINS2_10policy_hubIP10PolynomialE9Policy600ES6_PNS0_8NullTypeES6_SA_jN4cuda3std3__44lessIS5_EES5_S9_EEvbT2_T3_T4_PT6_PT7_T5_PSI_SI_NS1_7vsmem_tE_param_6[1],
	.param .u64 .ptr .align 1 _ZN3cub18CUB_300001_SM_10006detail10merge_sort26DeviceMergeSortMergeKernelINS2_10policy_hubIP10PolynomialE9Policy600ES6_PNS0_8NullTypeES6_SA_jN4cuda3std3__44lessIS5_EES5_S9_EEvbT2_T3_T4_PT6_PT7_T5_PSI_SI_NS1_7vsmem_tE_param_7,
	.param .u32 _ZN3cub18CUB_300001_SM_10006detail10merge_sort26DeviceMergeSortMergeKernelINS2_10policy_hubIP10PolynomialE9Policy600ES6_PNS0_8NullTypeES6_SA_jN4cuda3std3__44lessIS5_EES5_S9_EEvbT2_T3_T4_PT6_PT7_T5_PSI_SI_NS1_7vsmem_tE_param_8,
	.param .align 8 .b8 _ZN3cub18CUB_300001_SM_10006detail10merge_sort26DeviceMergeSortMergeKernelINS2_10policy_hubIP10PolynomialE9Policy600ES6_PNS0_8NullTypeES6_SA_jN4cuda3std3__44lessIS5_EES5_S9_EEvbT2_T3_T4_PT6_PT7_T5_PSI_SI_NS1_7vsmem_tE_param_9[8]
)
.maxntid 256
{
	.reg .pred 	%p<36>;
	.reg .b16 	%rs<6>;
	.reg .b32 	%r<161>;
	.reg .b64 	%rd<79>;
	.reg .b64 	%fd<162>;
	// demoted variable
	.shared .align 16 .b8 _ZZN3cub18CUB_300001_SM_10006detail10merge_sort26DeviceMergeSortMergeKernelINS2_10policy_hubIP10PolynomialE9Policy600ES6_PNS0_8NullTypeES6_SA_jN4cuda3std3__44lessIS5_EES5_S9_EEvbT2_T3_T4_PT6_PT7_T5_PSI_SI_NS1_7vsmem_tEE19static_temp_storage[12336];
	ld.param.u64 	%rd10, [_ZN3cub18CUB_300001_SM_10006detail10merge_sort26DeviceMergeSortMergeKernelINS2_10policy_hubIP10PolynomialE9Policy600ES6_PNS0_8NullTypeES6_SA_jN4cuda3std3__44lessIS5_EES5_S9_EEvbT2_T3_T4_PT6_PT7_T5_PSI_SI_NS1_7vsmem_tE_param_1];
	ld.param.u32 	%r41, [_ZN3cub18CUB_300001_SM_10006detail10merge_sort26DeviceMergeSortMergeKernelINS2_10policy_hubIP10PolynomialE9Policy600ES6_PNS0_8NullTypeES6_SA_jN4cuda3std3__44lessIS5_EES5_S9_EEvbT2_T3_T4_PT6_PT7_T5_PSI_SI_NS1_7vsmem_tE_param_3];
	ld.param.u64 	%rd11, [_ZN3cub18CUB_300001_SM_10006detail10merge_sort26DeviceMergeSortMergeKernelINS2_10policy_hubIP10PolynomialE9Policy600ES6_PNS0_8NullTypeES6_SA_jN4cuda3std3__44lessIS5_EES5_S9_EEvbT2_T3_T4_PT6_PT7_T5_PSI_SI_NS1_7vsmem_tE_param_4];
	ld.param.u64 	%rd12, [_ZN3cub18CUB_300001_SM_10006detail10merge_sort26DeviceMergeSortMergeKernelINS2_10policy_hubIP10PolynomialE9Policy600ES6_PNS0_8NullTypeES6_SA_jN4cuda3std3__44lessIS5_EES5_S9_EEvbT2_T3_T4_PT6_PT7_T5_PSI_SI_NS1_7vsmem_tE_param_7];
	ld.param.u32 	%r42, [_ZN3cub18CUB_300001_SM_10006detail10merge_sort26DeviceMergeSortMergeKernelINS2_10policy_hubIP10PolynomialE9Policy600ES6_PNS0_8NullTypeES6_SA_jN4cuda3std3__44lessIS5_EES5_S9_EEvbT2_T3_T4_PT6_PT7_T5_PSI_SI_NS1_7vsmem_tE_param_8];
	cvta.to.global.u64 	%rd1, %rd11;
	cvta.to.global.u64 	%rd2, %rd10;
	cvta.to.global.u64 	%rd3, %rd12;
	mov.u32 	%r1, %ctaid.x;
	mov.u32 	%r43, %nctaid.x;
	mov.u32 	%r2, %tid.x;
	add.s32 	%r44, %r43, -1;
	setp.ge.u32 	%p1, %r1, %r44;
	@%p1 bra 	$L__BB8_17;
	ld.param.s8 	%rs4, [_ZN3cub18CUB_300001_SM_10006detail10merge_sort26DeviceMergeSortMergeKernelINS2_10policy_hubIP10PolynomialE9Policy600ES6_PNS0_8NullTypeES6_SA_jN4cuda3std3__44lessIS5_EES5_S9_EEvbT2_T3_T4_PT6_PT7_T5_PSI_SI_NS1_7vsmem_tE_param_0];
	mul.wide.u32 	%rd45, %r1, 4;
	add.s64 	%rd46, %rd3, %rd45;
	ld.global.u32 	%r103, [%rd46];
	ld.global.u32 	%r104, [%rd46+4];
	neg.s32 	%r105, %r42;
	and.b32  	%r106, %r1, %r105;
	shl.b32 	%r3, %r106, 8;
	shl.b32 	%r107, %r42, 7;
	and.b32  	%r4, %r107, -256;
	sub.s32 	%r108, %r1, %r106;
	shl.b32 	%r109, %r108, 8;
	sub.s32 	%r5, %r103, %r3;
	sub.s32 	%r110, %r104, %r3;
	sub.s32 	%r111, %r41, %r3;
	max.u32 	%r112, %r111, %r4;
	sub.s32 	%r113, %r112, %r4;
	sub.s32 	%r114, %r109, %r5;
	min.u32 	%r6, %r114, %r113;
	setp.eq.s32 	%p22, %r109, -256;
	selp.b32 	%r115, 255, 256, %p22;
	add.s32 	%r116, %r115, %r109;
	sub.s32 	%r117, %r116, %r110;
	or.b32  	%r118, %r1, %r105;
	setp.eq.s32 	%p23, %r118, -1;
	min.u32 	%r119, %r4, %r111;
	selp.b32 	%r120, %r119, %r110, %p23;
	selp.b32 	%r121, %r4, %r117, %p23;
	min.u32 	%r7, %r121, %r113;
	sub.s32 	%r8, %r120, %r5;
	// begin inline asm
	griddepcontrol.wait;
	// end inline asm
	setp.eq.s16 	%p24, %rs4, 0;
	@%p24 bra 	$L__BB8_5;
	cvt.u64.u32 	%rd4, %r3;
	setp.ge.s32 	%p25, %r2, %r8;
	@%p25 bra 	$L__BB8_4;
	cvt.u64.u32 	%rd54, %r5;
	cvt.u64.u32 	%rd55, %r2;
	add.s64 	%rd56, %rd4, %rd55;
	add.s64 	%rd57, %rd56, %rd54;
	mad.lo.s64 	%rd58, %rd57, 48, %rd2;
	ld.global.f64 	%fd143, [%rd58];
	ld.global.f64 	%fd142, [%rd58+8];
	ld.global.f64 	%fd141, [%rd58+16];
	ld.global.f64 	%fd140, [%rd58+24];
	ld.global.f64 	%fd139, [%rd58+32];
	ld.global.f64 	%fd138, [%rd58+40];
	bra.uni 	$L__BB8_8;
$L__BB8_4:
	sub.s32 	%r122, %r2, %r8;
	cvt.s64.s32 	%rd47, %r122;
	cvt.u64.u32 	%rd48, %r6;
	cvt.u64.u32 	%rd49, %r4;
	add.s64 	%rd50, %rd4, %rd49;
	add.s64 	%rd51, %rd50, %rd48;
	add.s64 	%rd52, %rd51, %rd47;
	mad.lo.s64 	%rd53, %rd52, 48, %rd2;
	ld.global.f64 	%fd143, [%rd53];
	ld.global.f64 	%fd142, [%rd53+8];
	ld.global.f64 	%fd141, [%rd53+16];
	ld.global.f64 	%fd140, [%rd53+24];
	ld.global.f64 	%fd139, [%rd53+32];
	ld.global.f64 	%fd138, [%rd53+40];
	bra.uni 	$L__BB8_8;
$L__BB8_5:
	cvt.u64.u32 	%rd5, %r3;
	setp.ge.s32 	%p26, %r2, %r8;
	@%p26 bra 	$L__BB8_7;
	cvt.u64.u32 	%rd66, %r5;
	cvt.u64.u32 	%rd67, %r2;
	add.s64 	%rd68, %rd5, %rd67;
	add.s64 	%rd69, %rd68, %rd66;
	mad.lo.s64 	%rd70, %rd69, 48, %rd1;
	ld.global.f64 	%fd143, [%rd70];
	ld.global.f64 	%fd142, [%rd70+8];
	ld.global.f64 	%fd141, [%rd70+16];
	ld.global.f64 	%fd140, [%rd70+24];
	ld.global.f64 	%fd139, [%rd70+32];
	ld.global.f64 	%fd138, [%rd70+40];
	bra.uni 	$L__BB8_8;
$L__BB8_7:
	sub.s32 	%r123, %r2, %r8;
	cvt.s64.s32 	%rd59, %r123;
	cvt.u64.u32 	%rd60, %r6;
	cvt.u64.u32 	%rd61, %r4;
	add.s64 	%rd62, %rd5, %rd61;
	add.s64 	%rd63, %rd62, %rd60;
	add.s64 	%rd64, %rd63, %rd59;
	mad.lo.s64 	%rd65, %rd64, 48, %rd1;
	ld.global.f64 	%fd143, [%rd65];
	ld.global.f64 	%fd142, [%rd65+8];
	ld.global.f64 	%fd141, [%rd65+16];
	ld.global.f64 	%fd140, [%rd65+24];
	ld.global.f64 	%fd139, [%rd65+32];
	ld.global.f64 	%fd138, [%rd65+40];
$L__BB8_8:
	sub.s32 	%r124, %r7, %r6;
	mov.u32 	%r125, _ZZN3cub18CUB_300001_SM_10006detail10merge_sort26DeviceMergeSortMergeKernelINS2_10policy_hubIP10PolynomialE9Policy600ES6_PNS0_8NullTypeES6_SA_jN4cuda3std3__44lessIS5_EES5_S9_EEvbT2_T3_T4_PT6_PT7_T5_PSI_SI_NS1_7vsmem_tEE19static_temp_storage;
	mad.lo.s32 	%r126, %r2, 48, %r125;
	st.shared.v2.f64 	[%r126], {%fd143, %fd142};
	st.shared.v2.f64 	[%r126+16], {%fd141, %fd140};
	st.shared.v2.f64 	[%r126+32], {%fd139, %fd138};
	bar.sync 	0;
	// begin inline asm
	griddepcontrol.launch_dependents;
	// end inline asm
	add.s32 	%r9, %r124, %r8;
	min.s32 	%r10, %r2, %r9;
	setp.lt.s32 	%p27, %r10, %r124;
	sub.s32 	%r127, %r10, %r124;
	selp.b32 	%r157, 0, %r127, %p27;
	min.s32 	%r155, %r8, %r10;
	setp.ge.s32 	%p28, %r157, %r155;
	@%p28 bra 	$L__BB8_11;
	add.s32 	%r13, %r10, %r8;
$L__BB8_10:
	sub.s32 	%r128, %r155, %r157;
	shr.u32 	%r129, %r128, 31;
	add.s32 	%r130, %r128, %r129;
	shr.s32 	%r131, %r130, 1;
	add.s32 	%r132, %r131, %r157;
	mad.lo.s32 	%r134, %r132, 48, %r125;
	ld.shared.f64 	%fd117, [%r134+40];
	not.b32 	%r135, %r132;
	add.s32 	%r136, %r13, %r135;
	mad.lo.s32 	%r137, %r136, 48, %r125;
	ld.shared.f64 	%fd118, [%r137+40];
	setp.geu.f64 	%p29, %fd118, %fd117;
	add.s32 	%r138, %r132, 1;
	selp.b32 	%r157, %r138, %r157, %p29;
	selp.b32 	%r155, %r155, %r132, %p29;
	setp.lt.s32 	%p30, %r157, %r155;
	@%p30 bra 	$L__BB8_10;
$L__BB8_11:
	sub.s32 	%r139, %r10, %r157;
	add.s32 	%r19, %r139, %r8;
	mad.lo.s32 	%r141, %r157, 48, %r125;
	ld.shared.v2.f64 	{%fd31, %fd32}, [%r141];
	ld.shared.v2.f64 	{%fd33, %fd34}, [%r141+16];
	ld.shared.v2.f64 	{%fd35, %fd36}, [%r141+32];
	setp.ge.s32 	%p31, %r19, %r9;
	@%p31 bra 	$L__BB8_13;
	mov.u32 	%r142, _ZZN3cub18CUB_300001_SM_10006detail10merge_sort26DeviceMergeSortMergeKernelINS2_10policy_hubIP10PolynomialE9Policy600ES6_PNS0_8NullTypeES6_SA_jN4cuda3std3__44lessIS5_EES5_S9_EEvbT2_T3_T4_PT6_PT7_T5_PSI_SI_NS1_7vsmem_tEE19static_temp_storage;
	mad.lo.s32 	%r143, %r19, 48, %r142;
	ld.shared.v2.f64 	{%fd148, %fd149}, [%r143+32];
	ld.shared.v2.f64 	{%fd146, %fd147}, [%r143+16];
	ld.shared.v2.f64 	{%fd144, %fd145}, [%r143];
	setp.ge.s32 	%p32, %r157, %r8;
	setp.lt.f64 	%p33, %fd149, %fd36;
	or.pred  	%p34, %p32, %p33;
	@%p34 bra 	$L__BB8_14;
$L__BB8_13:
	mov.f64 	%fd144, %fd31;
	mov.f64 	%fd145, %fd32;
	mov.f64 	%fd146, %fd33;
	mov.f64 	%fd147, %fd34;
	mov.f64 	%fd148, %fd35;
	mov.f64 	%fd149, %fd36;
$L__BB8_14:
	ld.param.s8 	%rs5, [_ZN3cub18CUB_300001_SM_10006detail10merge_sort26DeviceMergeSortMergeKernelINS2_10policy_hubIP10PolynomialE9Policy600ES6_PNS0_8NullTypeES6_SA_jN4cuda3std3__44lessIS5_EES5_S9_EEvbT2_T3_T4_PT6_PT7_T5_PSI_SI_NS1_7vsmem_tE_param_0];
	mov.u32 	%r144, %ctaid.x;
	shl.b32 	%r20, %r144, 8;
	setp.eq.s16 	%p35, %rs5, 0;
	bar.sync 	0;
	@%p35 bra 	$L__BB8_16;
	cvt.u64.u32 	%rd71, %r20;
	// begin inline asm
	mov.u32 %r145, %laneid;
	// end inline asm
	and.b32  	%r146, %r2, 992;
	add.s32 	%r147, %r145, %r146;
	mov.u32 	%r148, _ZZN3cub18CUB_300001_SM_10006detail10merge_sort26DeviceMergeSortMergeKernelINS2_10policy_hubIP10PolynomialE9Policy600ES6_PNS0_8NullTypeES6_SA_jN4cuda3std3__44lessIS5_EES5_S9_EEvbT2_T3_T4_PT6_PT7_T5_PSI_SI_NS1_7vsmem_tEE19static_temp_storage;
	mad.lo.s32 	%r149, %r147, 48, %r148;
	st.shared.v2.f64 	[%r149], {%fd144, %fd145};
	st.shared.v2.f64 	[%r149+16], {%fd146, %fd147};
	st.shared.v2.f64 	[%r149+32], {%fd148, %fd149};
	bar.warp.sync 	-1;
	ld.shared.v2.f64 	{%fd121, %fd122}, [%r149];
	ld.shared.v2.f64 	{%fd123, %fd124}, [%r149+16];
	ld.shared.v2.f64 	{%fd125, %fd126}, [%r149+32];
	cvt.u64.u32 	%rd72, %r2;
	add.s64 	%rd73, %rd72, %rd71;
	mad.lo.s64 	%rd74, %rd73, 48, %rd1;
	st.global.f64 	[%rd74], %fd121;
	st.global.f64 	[%rd74+8], %fd122;
	st.global.f64 	[%rd74+16], %fd123;
	st.global.f64 	[%rd74+24], %fd124;
	st.global.f64 	[%rd74+32], %fd125;
	st.global.f64 	[%rd74+40], %fd126;
	bra.uni 	$L__BB8_41;
$L__BB8_16:
	cvt.u64.u32 	%rd75, %r20;
	// begin inline asm
	mov.u32 %r150, %laneid;
	// end inline asm
	and.b32  	%r151, %r2, 992;
	add.s32 	%r152, %r150, %r151;
	mov.u32 	%r153, _ZZN3cub18CUB_300001_SM_10006detail10merge_sort26DeviceMergeSortMergeKernelINS2_10policy_hubIP10PolynomialE9Policy600ES6_PNS0_8NullTypeES6_SA_jN4cuda3std3__44lessIS5_EES5_S9_EEvbT2_T3_T4_PT6_PT7_T5_PSI_SI_NS1_7vsmem_tEE19static_temp_storage;
	mad.lo.s32 	%r154, %r152, 48, %r153;
	st.shared.v2.f64 	[%r154], {%fd144, %fd145};
	st.shared.v2.f64 	[%r154+16], {%fd146, %fd147};
	st.shared.v2.f64 	[%r154+32], {%fd148, %fd149};
	bar.warp.sync 	-1;
	ld.shared.v2.f64 	{%fd127, %fd128}, [%r154];
	ld.shared.v2.f64 	{%fd129, %fd130}, [%r154+16];
	ld.shared.v2.f64 	{%fd131, %fd132}, [%r154+32];
	cvt.u64.u32 	%rd76, %r2;
	add.s64 	%rd77, %rd76, %rd75;
	mad.lo.s64 	%rd78, %rd77, 48, %rd2;
	st.global.f64 	[%rd78], %fd127;
	st.global.f64 	[%rd78+8], %fd128;
	st.global.f64 	[%rd78+16], %fd129;
	st.global.f64 	[%rd78+24], %fd130;
	st.global.f64 	[%rd78+32], %fd131;
	st.global.f64 	[%rd78+40], %fd132;
	bra.uni 	$L__BB8_41;
$L__BB8_17:
	ld.param.s8 	%rs2, [_ZN3cub18CUB_300001_SM_10006detail10merge_sort26DeviceMergeSortMergeKernelINS2_10policy_hubIP10PolynomialE9Policy600ES6_PNS0_8NullTypeES6_SA_jN4cuda3std3__44lessIS5_EES5_S9_EEvbT2_T3_T4_PT6_PT7_T5_PSI_SI_NS1_7vsmem_tE_param_0];
	mul.wide.u32 	%rd13, %r1, 4;
	add.s64 	%rd14, %rd3, %rd13;
	ld.global.u32 	%r45, [%rd14];
	ld.global.u32 	%r46, [%rd14+4];
	neg.s32 	%r47, %r42;
	and.b32  	%r48, %r1, %r47;
	shl.b32 	%r21, %r48, 8;
	shl.b32 	%r49, %r42, 7;
	and.b32  	%r22, %r49, -256;
	sub.s32 	%r50, %r1, %r48;
	shl.b32 	%r51, %r50, 8;
	sub.s32 	%r23, %r45, %r21;
	sub.s32 	%r52, %r46, %r21;
	sub.s32 	%r53, %r41, %r21;
	max.u32 	%r54, %r53, %r22;
	sub.s32 	%r55, %r54, %r22;
	sub.s32 	%r56, %r51, %r23;
	min.u32 	%r24, %r56, %r55;
	setp.eq.s32 	%p2, %r51, -256;
	selp.b32 	%r57, 255, 256, %p2;
	add.s32 	%r58, %r57, %r51;
	sub.s32 	%r59, %r58, %r52;
	or.b32  	%r60, %r1, %r47;
	setp.eq.s32 	%p3, %r60, -1;
	min.u32 	%r61, %r22, %r53;
	selp.b32 	%r62, %r61, %r52, %p3;
	selp.b32 	%r63, %r22, %r59, %p3;
	min.u32 	%r64, %r63, %r55;
	sub.s32 	%r25, %r62, %r23;
	sub.s32 	%r26, %r64, %r24;
	// begin inline asm
	griddepcontrol.wait;
	// end inline asm
	setp.eq.s16 	%p4, %rs2, 0;
	mov.f64 	%fd151, 0d0000000000000000;
	mov.f64 	%fd152, 0d0000000000000000;
	mov.f64 	%fd153, 0d0000000000000000;
	mov.f64 	%fd154, 0d0000000000000000;
	mov.f64 	%fd155, 0d0000000000000000;
	@%p4 bra 	$L__BB8_22;
	cvt.u64.u32 	%rd6, %r21;
	add.s32 	%r65, %r26, %r25;
	setp.ge.s32 	%p5, %r2, %r65;
	@%p5 bra 	$L__BB8_26;
	setp.ge.s32 	%p6, %r2, %r25;
	@%p6 bra 	$L__BB8_21;
	cvt.u64.u32 	%rd22, %r2;
	add.s64 	%rd23, %rd6, %rd22;
	cvt.u64.u32 	%rd24, %r23;
	add.s64 	%rd25, %rd23, %rd24;
	mad.lo.s64 	%rd26, %rd25, 48, %rd2;
	ld.global.f64 	%fd155, [%rd26];
	ld.global.f64 	%fd154, [%rd26+8];
	ld.global.f64 	%fd153, [%rd26+16];
	ld.global.f64 	%fd152, [%rd26+24];
	ld.global.f64 	%fd151, [%rd26+32];
	ld.global.f64 	%fd150, [%rd26+40];
	bra.uni 	$L__BB8_26;
$L__BB8_21:
	sub.s32 	%r66, %r2, %r25;
	cvt.s64.s32 	%rd15, %r66;
	cvt.u64.u32 	%rd16, %r24;
	cvt.u64.u32 	%rd17, %r22;
	add.s64 	%rd18, %rd6, %rd17;
	add.s64 	%rd19, %rd18, %rd16;
	add.s64 	%rd20, %rd19, %rd15;
	mad.lo.s64 	%rd21, %rd20, 48, %rd2;
	ld.global.f64 	%fd155, [%rd21];
	ld.global.f64 	%fd154, [%rd21+8];
	ld.global.f64 	%fd153, [%rd21+16];
	ld.global.f64 	%fd152, [%rd21+24];
	ld.global.f64 	%fd151, [%rd21+32];
	ld.global.f64 	%fd150, [%rd21+40];
	bra.uni 	$L__BB8_26;
$L__BB8_22:
	cvt.u64.u32 	%rd7, %r21;
	add.s32 	%r67, %r26, %r25;
	setp.ge.s32 	%p7, %r2, %r67;
	@%p7 bra 	$L__BB8_26;
	setp.ge.s32 	%p8, %r2, %r25;
	@%p8 bra 	$L__BB8_25;
	cvt.u64.u32 	%rd34, %r2;
	add.s64 	%rd35, %rd7, %rd34;
	cvt.u64.u32 	%rd36, %r23;
	add.s64 	%rd37, %rd35, %rd36;
	mad.lo.s64 	%rd38, %rd37, 48, %rd1;
	ld.global.f64 	%fd155, [%rd38];
	ld.global.f64 	%fd154, [%rd38+8];
	ld.global.f64 	%fd153, [%rd38+16];
	ld.global.f64 	%fd152, [%rd38+24];
	ld.global.f64 	%fd151, [%rd38+32];
	ld.global.f64 	%fd150, [%rd38+40];
	bra.uni 	$L__BB8_26;
$L__BB8_25:
	sub.s32 	%r68, %r2, %r25;
	cvt.s64.s32 	%rd27, %r68;
	cvt.u64.u32 	%rd28, %r24;
	cvt.u64.u32 	%rd29, %r22;
	add.s64 	%rd30, %rd7, %rd29;
	add.s64 	%rd31, %rd30, %rd28;
	add.s64 	%rd32, %rd31, %rd27;
	mad.lo.s64 	%rd33, %rd32, 48, %rd1;
	ld.global.f64 	%fd155, [%rd33];
	ld.global.f64 	%fd154, [%rd33+8];
	ld.global.f64 	%fd153, [%rd33+16];
	ld.global.f64 	%fd152, [%rd33+24];
	ld.global.f64 	%fd151, [%rd33+32];
	ld.global.f64 	%fd150, [%rd33+40];
$L__BB8_26:
	mov.u32 	%r69, _ZZN3cub18CUB_300001_SM_10006detail10merge_sort26DeviceMergeSortMergeKernelINS2_10policy_hubIP10PolynomialE9Policy600ES6_PNS0_8NullTypeES6_SA_jN4cuda3std3__44lessIS5_EES5_S9_EEvbT2_T3_T4_PT6_PT7_T5_PSI_SI_NS1_7vsmem_tEE19static_temp_storage;
	mad.lo.s32 	%r70, %r2, 48, %r69;
	st.shared.v2.f64 	[%r70], {%fd155, %fd154};
	st.shared.v2.f64 	[%r70+16], {%fd153, %fd152};
	st.shared.v2.f64 	[%r70+32], {%fd151, %fd150};
	bar.sync 	0;
	// begin inline asm
	griddepcontrol.launch_dependents;
	// end inline asm
	add.s32 	%r27, %r26, %r25;
	min.s32 	%r28, %r2, %r27;
	setp.lt.s32 	%p9, %r28, %r26;
	sub.s32 	%r71, %r28, %r26;
	selp.b32 	%r160, 0, %r71, %p9;
	min.s32 	%r158, %r25, %r28;
	setp.ge.s32 	%p10, %r160, %r158;
	@%p10 bra 	$L__BB8_29;
	add.s32 	%r31, %r28, %r25;
$L__BB8_28:
	sub.s32 	%r72, %r158, %r160;
	shr.u32 	%r73, %r72, 31;
	add.s32 	%r74, %r72, %r73;
	shr.s32 	%r75, %r74, 1;
	add.s32 	%r76, %r75, %r160;
	mad.lo.s32 	%r78, %r76, 48, %r69;
	ld.shared.f64 	%fd113, [%r78+40];
	not.b32 	%r79, %r76;
	add.s32 	%r80, %r31, %r79;
	mad.lo.s32 	%r81, %r80, 48, %r69;
	ld.shared.f64 	%fd114, [%r81+40];
	setp.geu.f64 	%p11, %fd114, %fd113;
	add.s32 	%r82, %r76, 1;
	selp.b32 	%r160, %r82, %r160, %p11;
	selp.b32 	%r158, %r158, %r76, %p11;
	setp.lt.s32 	%p12, %r160, %r158;
	@%p12 bra 	$L__BB8_28;
$L__BB8_29:
	sub.s32 	%r83, %r28, %r160;
	add.s32 	%r37, %r83, %r25;
	mad.lo.s32 	%r85, %r160, 48, %r69;
	ld.shared.v2.f64 	{%fd79, %fd80}, [%r85];
	ld.shared.v2.f64 	{%fd81, %fd82}, [%r85+16];
	ld.shared.v2.f64 	{%fd83, %fd84}, [%r85+32];
	setp.ge.s32 	%p13, %r37, %r27;
	@%p13 bra 	$L__BB8_31;
	mov.u32 	%r86, _ZZN3cub18CUB_300001_SM_10006detail10merge_sort26DeviceMergeSortMergeKernelINS2_10policy_hubIP10PolynomialE9Policy600ES6_PNS0_8NullTypeES6_SA_jN4cuda3std3__44lessIS5_EES5_S9_EEvbT2_T3_T4_PT6_PT7_T5_PSI_SI_NS1_7vsmem_tEE19static_temp_storage;
	mad.lo.s32 	%r87, %r37, 48, %r86;
	ld.shared.v2.f64 	{%fd160, %fd161}, [%r87+32];
	ld.shared.v2.f64 	{%fd158, %fd159}, [%r87+16];
	ld.shared.v2.f64 	{%fd156, %fd157}, [%r87];
	setp.ge.s32 	%p14, %r160, %r25;
	setp.lt.f64 	%p15, %fd161, %fd84;
	or.pred  	%p16, %p14, %p15;
	@%p16 bra 	$L__BB8_32;
$L__BB8_31:
	mov.f64 	%fd156, %fd79;
	mov.f64 	%fd157, %fd80;
	mov.f64 	%fd158, %fd81;
	mov.f64 	%fd159, %fd82;
	mov.f64 	%fd160, %fd83;
	mov.f64 	%fd161, %fd84;
$L__BB8_32:
	ld.param.s8 	%rs3, [_ZN3cub18CUB_300001_SM_10006detail10merge_sort26DeviceMergeSortMergeKernelINS2_10policy_hubIP10PolynomialE9Policy600ES6_PNS0_8NullTypeES6_SA_jN4cuda3std3__44lessIS5_EES5_S9_EEvbT2_T3_T4_PT6_PT7_T5_PSI_SI_NS1_7vsmem_tE_param_0];
	mov.u32 	%r88, %ctaid.x;
	shl.b32 	%r38, %r88, 8;
	setp.eq.s16 	%p17, %rs3, 0;
	bar.sync 	0;
	@%p17 bra 	$L__BB8_37;
	// begin inline asm
	mov.u32 %r89, %laneid;
	// end inline asm
	and.b32  	%r39, %r2, 992;
	add.s32 	%r90, %r89, %r39;
	mov.u32 	%r91, _ZZN3cub18CUB_300001_SM_10006detail10merge_sort26DeviceMergeSortMergeKernelINS2_10policy_hubIP10PolynomialE9Policy600ES6_PNS0_8NullTypeES6_SA_jN4cuda3std3__44lessIS5_EES5_S9_EEvbT2_T3_T4_PT6_PT7_T5_PSI_SI_NS1_7vsmem_tEE19static_temp_storage;
	mad.lo.s32 	%r92, %r90, 48, %r91;
	st.shared.v2.f64 	[%r92], {%fd156, %fd157};
	st.shared.v2.f64 	[%r92+16], {%fd158, %fd159};
	st.shared.v2.f64 	[%r92+32], {%fd160, %fd161};
	bar.warp.sync 	-1;
	ld.shared.v2.f64 	{%fd98, %fd97}, [%r92];
	ld.shared.v2.f64 	{%fd100, %fd99}, [%r92+16];
	ld.shared.v2.f64 	{%fd102, %fd101}, [%r92+32];
	setp.ne.s32 	%p18, %r2, 0;
	@%p18 bra 	$L__BB8_35;
	st.volatile.shared.u32 	[_ZZN3cub18CUB_300001_SM_10006detail10merge_sort26DeviceMergeSortMergeKernelINS2_10policy_hubIP10PolynomialE9Policy600ES6_PNS0_8NullTypeES6_SA_jN4cuda3std3__44lessIS5_EES5_S9_EEvbT2_T3_T4_PT6_PT7_T5_PSI_SI_NS1_7vsmem_tEE19static_temp_storage+12288], %r27;
$L__BB8_35:
	bar.sync 	0;
	ld.volatile.shared.u32 	%r93, [_ZZN3cub18CUB_300001_SM_10006detail10merge_sort26DeviceMergeSortMergeKernelINS2_10policy_hubIP10PolynomialE9Policy600ES6_PNS0_8NullTypeES6_SA_jN4cuda3std3__44lessIS5_EES5_S9_EEvbT2_T3_T4_PT6_PT7_T5_PSI_SI_NS1_7vsmem_tEE19static_temp_storage+12288];
	and.b32  	%r94, %r2, 31;
	add.s32 	%r95, %r39, %r94;
	cvt.u64.u32 	%rd39, %r95;
	cvt.u64.u32 	%rd40, %r38;
	add.s64 	%rd41, %rd39, %rd40;
	mad.lo.s64 	%rd8, %rd41, 48, %rd1;
	setp.ge.s32 	%p19, %r95, %r93;
	@%p19 bra 	$L__BB8_41;
	st.global.f64 	[%rd8], %fd98;
	st.global.f64 	[%rd8+8], %fd97;
	st.global.f64 	[%rd8+16], %fd100;
	st.global.f64 	[%rd8+24], %fd99;
	st.global.f64 	[%rd8+32], %fd102;
	st.global.f64 	[%rd8+40], %fd101;
	bra.uni 	$L__BB8_41;
$L__BB8_37:
	// begin inline asm
	mov.u32 %r96, %laneid;
	// end inline asm
	and.b32  	%r40, %r2, 992;
	add.s32 	%r97, %r96, %r40;
	mov.u32 	%r98, _ZZN3cub18CUB_300001_SM_10006detail10merge_sort26DeviceMergeSortMergeKernelINS2_10policy_hubIP10PolynomialE9Policy600ES6_PNS0_8NullTypeES6_SA_jN4cuda3std3__44lessIS5_EES5_S9_EEvbT2_T3_T4_PT6_PT7_T5_PSI_SI_NS1_7vsmem_tEE19static_temp_storage;
	mad.lo.s32 	%r99, %r97, 48, %r98;
	st.shared.v2.f64 	[%r99], {%fd156, %fd157};
	st.shared.v2.f64 	[%r99+16], {%fd158, %fd159};
	st.shared.v2.f64 	[%r99+32], {%fd160, %fd161};
	bar.warp.sync 	-1;
	ld.shared.v2.f64 	{%fd104, %fd103}, [%r99];
	ld.shared.v2.f64 	{%fd106, %fd105}, [%r99+16];
	ld.shared.v2.f64 	{%fd108, %fd107}, [%r99+32];
	setp.ne.s32 	%p20, %r2, 0;
	@%p20 bra 	$L__BB8_39;
	st.volatile.shared.u32 	[_ZZN3cub18CUB_300001_SM_10006detail10merge_sort26DeviceMergeSortMergeKernelINS2_10policy_hubIP10PolynomialE9Policy600ES6_PNS0_8NullTypeES6_SA_jN4cuda3std3__44lessIS5_EES5_S9_EEvbT2_T3_T4_PT6_PT7_T5_PSI_SI_NS1_7vsmem_tEE19static_temp_storage+12288], %r27;
$L__BB8_39:
	bar.sync 	0;
	ld.volatile.shared.u32 	%r100, [_ZZN3cub18CUB_300001_SM_10006detail10merge_sort26DeviceMergeSortMergeKernelINS2_10policy_hubIP10PolynomialE9Policy600ES6_PNS0_8NullTypeES6_SA_jN4cuda3std3__44lessIS5_EES5_S9_EEvbT2_T3_T4_PT6_PT7_T5_PSI_SI_NS1_7vsmem_tEE19static_temp_storage+12288];
	and.b32  	%r101, %r2, 31;
	add.s32 	%r102, %r40, %r101;
	cvt.u64.u32 	%rd42, %r102;
	cvt.u64.u32 	%rd43, %r38;
	add.s64 	%rd44, %rd42, %rd43;
	mad.lo.s64 	%rd9, %rd44, 48, %rd2;
	setp.ge.s32 	%p21, %r102, %r100;
	@%p21 bra 	$L__BB8_41;
	st.global.f64 	[%rd9], %fd104;
	st.global.f64 	[%rd9+8], %fd103;
	st.global.f64 	[%rd9+16], %fd106;
	st.global.f64 	[%rd9+24], %fd105;
	st.global.f64 	[%rd9+32], %fd108;
	st.global.f64 	[%rd9+40], %fd107;
$L__BB8_41:
	ret;

}
	// .globl	_ZN3cub18CUB_300001_SM_10006detail10merge_sort30DeviceMergeSortBlockSortKernelINS2_10policy_hubIP10PolynomialE9Policy600ES6_PNS0_8NullTypeES6_SA_mN4cuda3std3__44lessIS5_EES5_S9_EEvbT0_T1_T2_T3_T4_PT6_PT7_T5_NS1_7vsmem_tE
.visible .entry _ZN3cub18CUB_300001_SM_10006detail10merge_sort30DeviceMergeSortBlockSortKernelINS2_10policy_hubIP10PolynomialE9Policy600ES6_PNS0_8NullTypeES6_SA_mN4cuda3std3__44lessIS5_EES5_S9_EEvbT0_T1_T2_T3_T4_PT6_PT7_T5_NS1_7vsmem_tE(
	.param .u8 _ZN3cub18CUB_300001_SM_10006detail10merge_sort30DeviceMergeSortBlockSortKernelINS2_10policy_hubIP10PolynomialE9Policy600ES6_PNS0_8NullTypeES6_SA_mN4cuda3std3__44lessIS5_EES5_S9_EEvbT0_T1_T2_T3_T4_PT6_PT7_T5_NS1_7vsmem_tE_param_0,
	.param .u64 .ptr .align 1 _ZN3cub18CUB_300001_SM_10006detail10merge_sort30DeviceMergeSortBlockSortKernelINS2_10policy_hubIP10PolynomialE9Policy600ES6_PNS0_8NullTypeES6_SA_mN4cuda3std3__44lessIS5_EES5_S9_EEvbT0_T1_T2_T3_T4_PT6_PT7_T5_NS1_7vsmem_tE_param_1,
	.param .u64 .ptr .align 1 _ZN3cub18CUB_300001_SM_10006detail10merge_sort30DeviceMergeSortBlockSortKernelINS2_10policy_hubIP10PolynomialE9Policy600ES6_PNS0_8NullTypeES6_SA_mN4cuda3std3__44lessIS5_EES5_S9_EEvbT0_T1_T2_T3_T4_PT6_PT7_T5_NS1_7vsmem_tE_param_2,
	.param .u64 .ptr .align 1 _ZN3cub18CUB_300001_SM_10006detail10merge_sort30DeviceMergeSortBlockSortKernelINS2_10policy_hubIP10PolynomialE9Policy600ES6_PNS0_8NullTypeES6_SA_mN4cuda3std3__44lessIS5_EES5_S9_EEvbT0_T1_T2_T3_T4_PT6_PT7_T5_NS1_7vsmem_tE_param_3,
	.param .u64 .ptr .align 1 _ZN3cub18CUB_300001_SM_10006detail10merge_sort30DeviceMergeSortBlockSortKernelINS2_10policy_hubIP10PolynomialE9Policy600ES6_PNS0_8NullTypeES6_SA_mN4cuda3std3__44lessIS5_EES5_S9_EEvbT0_T1_T2_T3_T4_PT6_PT7_T5_NS1_7vsmem_tE_param_4,
	.param .u64 _ZN3cub18CUB_300001_SM_10006detail10merge_sort30DeviceMergeSortBlockSortKernelINS2_10policy_hubIP10PolynomialE9Policy600ES6_PNS0_8NullTypeES6_SA_mN4cuda3std3__44lessIS5_EES5_S9_EEvbT0_T1_T2_T3_T4_PT6_PT7_T5_NS1_7vsmem_tE_param_5,
	.param .u64 .ptr .align 1 _ZN3cub18CUB_300001_SM_10006detail10merge_sort30DeviceMergeSortBlockSortKernelINS2_10policy_hubIP10PolynomialE9Policy600ES6_PNS0_8NullTypeES6_SA_mN4cuda3std3__44lessIS5_EES5_S9_EEvbT0_T1_T2_T3_T4_PT6_PT7_T5_NS1_7vsmem_tE_param_6,
	.param .u64 .ptr .align 1 _ZN3cub18CUB_300001_SM_10006detail10merge_sort30DeviceMergeSortBlockSortKernelINS2_10policy_hubIP10PolynomialE9Policy600ES6_PNS0_8NullTypeES6_SA_mN4cuda3std3__44lessIS5_EES5_S9_EEvbT0_T1_T2_T3_T4_PT6_PT7_T5_NS1_7vsmem_tE_param_7,
	.param .align 1 .b8 _ZN3cub18CUB_300001_SM_10006detail10merge_sort30DeviceMergeSortBlockSortKernelINS2_10policy_hubIP10PolynomialE9Policy600ES6_PNS0_8NullTypeES6_SA_mN4cuda3std3__44lessIS5_EES5_S9_EEvbT0_T1_T2_T3_T4_PT6_PT7_T5_NS1_7vsmem_tE_param_8[1],
	.param .align 8 .b8 _ZN3cub18CUB_300001_SM_10006detail10merge_sort30DeviceMergeSortBlockSortKernelINS2_10policy_hubIP10PolynomialE9Policy600ES6_PNS0_8NullTypeES6_SA_mN4cuda3std3__44lessIS5_EES5_S9_EEvbT0_T1_T2_T3_T4_PT6_PT7_T5_NS1_7vsmem_tE_param_9[8]
)
.maxntid 256
{
	.reg .pred 	%p<27>;
	.reg .b16 	%rs<4>;
	.reg .b32 	%r<124>;
	.reg .b64 	%rd<33>;
	.reg .b64 	%fd<147>;
	// demoted variable
	.shared .align 16 .b8 _ZZN3cub18CUB_300001_SM_10006detail10merge_sort30DeviceMergeSortBlockSortKernelINS2_10policy_hubIP10PolynomialE9Policy600ES6_PNS0_8NullTypeES6_SA_mN4cuda3std3__44lessIS5_EES5_S9_EEvbT0_T1_T2_T3_T4_PT6_PT7_T5_NS1_7vsmem_tEE19static_temp_storage[12336];
	ld.param.u64 	%rd11, [_ZN3cub18CUB_300001_SM_10006detail10merge_sort30DeviceMergeSortBlockSortKernelINS2_10policy_hubIP10PolynomialE9Policy600ES6_PNS0_8NullTypeES6_SA_mN4cuda3std3__44lessIS5_EES5_S9_EEvbT0_T1_T2_T3_T4_PT6_PT7_T5_NS1_7vsmem_tE_param_1];
	ld.param.u64 	%rd9, [_ZN3cub18CUB_300001_SM_10006detail10merge_sort30DeviceMergeSortBlockSortKernelINS2_10policy_hubIP10PolynomialE9Policy600ES6_PNS0_8NullTypeES6_SA_mN4cuda3std3__44lessIS5_EES5_S9_EEvbT0_T1_T2_T3_T4_PT6_PT7_T5_NS1_7vsmem_tE_param_5];
	cvta.to.global.u64 	%rd1, %rd11;
	mov.u32 	%r40, %ctaid.x;
	cvt.u64.u32 	%rd12, %r40;
	mov.u32 	%r41, %nctaid.x;
	cvt.u64.u32 	%rd13, %r41;
	mul.wide.u32 	%rd2, %r40, 256;
	add.s64 	%rd14, %rd13, -1;
	setp.le.u64 	%p1, %rd14, %rd12;
	@%p1 bra 	$L__BB9_12;
	// begin inline asm
	griddepcontrol.wait;
	// end inline asm
	mov.u32 	%r1, %tid.x;
	and.b32  	%r84, %r1, 992;
	cvt.u64.u32 	%rd23, %r1;
	add.s64 	%rd3, %rd2, %rd23;
	mad.lo.s64 	%rd24, %rd3, 48, %rd1;
	ld.global.f64 	%fd95, [%rd24];
	ld.global.f64 	%fd96, [%rd24+8];
	ld.global.f64 	%fd97, [%rd24+16];
	ld.global.f64 	%fd98, [%rd24+24];
	ld.global.f64 	%fd99, [%rd24+32];
	ld.global.f64 	%fd100, [%rd24+40];
	// begin inline asm
	mov.u32 %r82, %laneid;
	// end inline asm
	add.s32 	%r85, %r82, %r84;
	mov.u32 	%r86, _ZZN3cub18CUB_300001_SM_10006detail10merge_sort30DeviceMergeSortBlockSortKernelINS2_10policy_hubIP10PolynomialE9Policy600ES6_PNS0_8NullTypeES6_SA_mN4cuda3std3__44lessIS5_EES5_S9_EEvbT0_T1_T2_T3_T4_PT6_PT7_T5_NS1_7vsmem_tEE19static_temp_storage;
	mad.lo.s32 	%r2, %r85, 48, %r86;
	st.shared.v2.f64 	[%r2], {%fd95, %fd96};
	st.shared.v2.f64 	[%r2+16], {%fd97, %fd98};
	st.shared.v2.f64 	[%r2+32], {%fd99, %fd100};
	bar.warp.sync 	-1;
	ld.shared.v2.f64 	{%fd123, %fd124}, [%r2];
	ld.shared.v2.f64 	{%fd125, %fd126}, [%r2+16];
	ld.shared.v2.f64 	{%fd127, %fd128}, [%r2+32];
	bar.sync 	0;
	// begin inline asm
	griddepcontrol.launch_dependents;
	// end inline asm
	mov.b32 	%r116, 2;
	mad.lo.s32 	%r90, %r1, 48, %r86;
$L__BB9_2:
	shr.u32 	%r87, %r116, 1;
	add.s32 	%r88, %r116, -1;
	bar.sync 	0;
	st.shared.v2.f64 	[%r90], {%fd123, %fd124};
	st.shared.v2.f64 	[%r90+16], {%fd125, %fd126};
	st.shared.v2.f64 	[%r90+32], {%fd127, %fd128};
	bar.sync 	0;
	neg.s32 	%r91, %r116;
	and.b32  	%r92, %r1, %r91;
	and.b32  	%r93, %r88, %r1;
	min.u32 	%r4, %r93, 256;
	min.u32 	%r5, %r92, 256;
	add.s32 	%r94, %r5, %r87;
	min.u32 	%r6, %r94, 256;
	add.s32 	%r95, %r6, %r87;
	min.u32 	%r7, %r95, 256;
	sub.s32 	%r96, %r6, %r5;
	sub.s32 	%r97, %r7, %r6;
	setp.lt.s32 	%p17, %r4, %r97;
	sub.s32 	%r98, %r4, %r97;
	selp.b32 	%r119, 0, %r98, %p17;
	min.s32 	%r117, %r96, %r4;
	setp.ge.s32 	%p18, %r119, %r117;
	@%p18 bra 	$L__BB9_5;
	add.s32 	%r10, %r6, %r4;
$L__BB9_4:
	sub.s32 	%r99, %r117, %r119;
	shr.u32 	%r100, %r99, 31;
	add.s32 	%r101, %r99, %r100;
	shr.s32 	%r102, %r101, 1;
	add.s32 	%r103, %r102, %r119;
	add.s32 	%r104, %r103, %r5;
	mov.u32 	%r105, _ZZN3cub18CUB_300001_SM_10006detail10merge_sort30DeviceMergeSortBlockSortKernelINS2_10policy_hubIP10PolynomialE9Policy600ES6_PNS0_8NullTypeES6_SA_mN4cuda3std3__44lessIS5_EES5_S9_EEvbT0_T1_T2_T3_T4_PT6_PT7_T5_NS1_7vsmem_tEE19static_temp_storage;
	mad.lo.s32 	%r106, %r104, 48, %r105;
	ld.shared.f64 	%fd101, [%r106+40];
	not.b32 	%r107, %r103;
	add.s32 	%r108, %r10, %r107;
	mad.lo.s32 	%r109, %r108, 48, %r105;
	ld.shared.f64 	%fd102, [%r109+40];
	setp.geu.f64 	%p19, %fd102, %fd101;
	add.s32 	%r110, %r103, 1;
	selp.b32 	%r119, %r110, %r119, %p19;
	selp.b32 	%r117, %r117, %r103, %p19;
	setp.lt.s32 	%p20, %r119, %r117;
	@%p20 bra 	$L__BB9_4;
$L__BB9_5:
	add.s32 	%r16, %r119, %r5;
	add.s32 	%r111, %r6, %r4;
	sub.s32 	%r17, %r111, %r119;
	mov.u32 	%r112, _ZZN3cub18CUB_300001_SM_10006detail10merge_sort30DeviceMergeSortBlockSortKernelINS2_10policy_hubIP10PolynomialE9Policy600ES6_PNS0_8NullTypeES6_SA_mN4cuda3std3__44lessIS5_EES5_S9_EEvbT0_T1_T2_T3_T4_PT6_PT7_T5_NS1_7vsmem_tEE19static_temp_storage;
	mad.lo.s32 	%r113, %r16, 48, %r112;
	ld.shared.v2.f64 	{%fd13, %fd14}, [%r113];
	ld.shared.v2.f64 	{%fd15, %fd16}, [%r113+16];
	ld.shared.v2.f64 	{%fd17, %fd18}, [%r113+32];
	setp.ge.s32 	%p21, %r17, %r7;
	@%p21 bra 	$L__BB9_7;
	mov.u32 	%r114, _ZZN3cub18CUB_300001_SM_10006detail10merge_sort30DeviceMergeSortBlockSortKernelINS2_10policy_hubIP10PolynomialE9Policy600ES6_PNS0_8NullTypeES6_SA_mN4cuda3std3__44lessIS5_EES5_S9_EEvbT0_T1_T2_T3_T4_PT6_PT7_T5_NS1_7vsmem_tEE19static_temp_storage;
	mad.lo.s32 	%r115, %r17, 48, %r114;
	ld.shared.v2.f64 	{%fd127, %fd128}, [%r115+32];
	ld.shared.v2.f64 	{%fd125, %fd126}, [%r115+16];
	ld.shared.v2.f64 	{%fd123, %fd124}, [%r115];
	setp.ge.s32 	%p22, %r16, %r6;
	setp.lt.f64 	%p23, %fd128, %fd18;
	or.pred  	%p24, %p22, %p23;
	@%p24 bra 	$L__BB9_8;
$L__BB9_7:
	mov.f64 	%fd123, %fd13;
	mov.f64 	%fd124, %fd14;
	mov.f64 	%fd125, %fd15;
	mov.f64 	%fd126, %fd16;
	mov.f64 	%fd127, %fd17;
	mov.f64 	%fd128, %fd18;
$L__BB9_8:
	shl.b32 	%r18, %r116, 1;
	setp.lt.u32 	%p25, %r116, 129;
	mov.u32 	%r116, %r18;
	@%p25 bra 	$L__BB9_2;
	ld.param.s8 	%rs3, [_ZN3cub18CUB_300001_SM_10006detail10merge_sort30DeviceMergeSortBlockSortKernelINS2_10policy_hubIP10PolynomialE9Policy600ES6_PNS0_8NullTypeES6_SA_mN4cuda3std3__44lessIS5_EES5_S9_EEvbT0_T1_T2_T3_T4_PT6_PT7_T5_NS1_7vsmem_tE_param_0];
	bar.sync 	0;
	setp.eq.s16 	%p26, %rs3, 0;
	@%p26 bra 	$L__BB9_11;
	ld.param.u64 	%rd30, [_ZN3cub18CUB_300001_SM_10006detail10merge_sort30DeviceMergeSortBlockSortKernelINS2_10policy_hubIP10PolynomialE9Policy600ES6_PNS0_8NullTypeES6_SA_mN4cuda3std3__44lessIS5_EES5_S9_EEvbT0_T1_T2_T3_T4_PT6_PT7_T5_NS1_7vsmem_tE_param_3];
	st.shared.v2.f64 	[%r2], {%fd123, %fd124};
	st.shared.v2.f64 	[%r2+16], {%fd125, %fd126};
	st.shared.v2.f64 	[%r2+32], {%fd127, %fd128};
	bar.warp.sync 	-1;
	ld.shared.v2.f64 	{%fd105, %fd106}, [%r2];
	ld.shared.v2.f64 	{%fd107, %fd108}, [%r2+16];
	ld.shared.v2.f64 	{%fd109, %fd110}, [%r2+32];
	cvta.to.global.u64 	%rd25, %rd30;
	mad.lo.s64 	%rd26, %rd3, 48, %rd25;
	st.global.f64 	[%rd26], %fd105;
	st.global.f64 	[%rd26+8], %fd106;
	st.global.f64 	[%rd26+16], %fd107;
	st.global.f64 	[%rd26+24], %fd108;
	st.global.f64 	[%rd26+32], %fd109;
	st.global.f64 	[%rd26+40], %fd110;
	bra.uni 	$L__BB9_31;
$L__BB9_11:
	ld.param.u64 	%rd32, [_ZN3cub18CUB_300001_SM_10006detail10merge_sort30DeviceMergeSortBlockSortKernelINS2_10policy_hubIP10PolynomialE9Policy600ES6_PNS0_8NullTypeES6_SA_mN4cuda3std3__44lessIS5_EES5_S9_EEvbT0_T1_T2_T3_T4_PT6_PT7_T5_NS1_7vsmem_tE_param_6];
	st.shared.v2.f64 	[%r2], {%fd123, %fd124};
	st.shared.v2.f64 	[%r2+16], {%fd125, %fd126};
	st.shared.v2.f64 	[%r2+32], {%fd127, %fd128};
	bar.warp.sync 	-1;
	ld.shared.v2.f64 	{%fd111, %fd112}, [%r2];
	ld.shared.v2.f64 	{%fd113, %fd114}, [%r2+16];
	ld.shared.v2.f64 	{%fd115, %fd116}, [%r2+32];
	cvta.to.global.u64 	%rd27, %rd32;
	mad.lo.s64 	%rd28, %rd3, 48, %rd27;
	st.global.f64 	[%rd28], %fd111;
	st.global.f64 	[%rd28+8], %fd112;
	st.global.f64 	[%rd28+16], %fd113;
	st.global.f64 	[%rd28+24], %fd114;
	st.global.f64 	[%rd28+32], %fd115;
	st.global.f64 	[%rd28+40], %fd116;
	bra.uni 	$L__BB9_31;
$L__BB9_12:
	cvt.u32.u64 	%r42, %rd2;
	cvt.u32.u64 	%r43, %rd9;
	sub.s32 	%r44, %r43, %r42;
	min.s32 	%r19, %r44, 256;
	// begin inline asm
	griddepcontrol.wait;
	// end inline asm
	mad.lo.s64 	%rd4, %rd2, 48, %rd1;
	ld.global.f64 	%fd134, [%rd4];
	ld.global.f64 	%fd133, [%rd4+8];
	ld.global.f64 	%fd132, [%rd4+16];
	ld.global.f64 	%fd131, [%rd4+24];
	ld.global.f64 	%fd130, [%rd4+32];
	ld.global.f64 	%fd129, [%rd4+40];
	mov.u32 	%r20, %tid.x;
	and.b32  	%r21, %r20, 992;
	setp.ge.s32 	%p2, %r20, %r19;
	@%p2 bra 	$L__BB9_14;
	mul.lo.s32 	%r45, %r20, 48;
	cvt.u64.u32 	%rd15, %r45;
	add.s64 	%rd16, %rd4, %rd15;
	ld.global.f64 	%fd134, [%rd16];
	ld.global.f64 	%fd133, [%rd16+8];
	ld.global.f64 	%fd132, [%rd16+16];
	ld.global.f64 	%fd131, [%rd16+24];
	ld.global.f64 	%fd130, [%rd16+32];
	ld.global.f64 	%fd129, [%rd16+40];
$L__BB9_14:
	// begin inline asm
	mov.u32 %r46, %laneid;
	// end inline asm
	add.s32 	%r48, %r46, %r21;
	mov.u32 	%r49, _ZZN3cub18CUB_300001_SM_10006detail10merge_sort30DeviceMergeSortBlockSortKernelINS2_10policy_hubIP10PolynomialE9Policy600ES6_PNS0_8NullTypeES6_SA_mN4cuda3std3__44lessIS5_EES5_S9_EEvbT0_T1_T2_T3_T4_PT6_PT7_T5_NS1_7vsmem_tEE19static_temp_storage;
	mad.lo.s32 	%r23, %r48, 48, %r49;
	st.shared.v2.f64 	[%r23], {%fd134, %fd133};
	st.shared.v2.f64 	[%r23+16], {%fd132, %fd131};
	st.shared.v2.f64 	[%r23+32], {%fd130, %fd129};
	bar.warp.sync 	-1;
	ld.shared.v2.f64 	{%fd141, %fd142}, [%r23];
	ld.shared.v2.f64 	{%fd143, %fd144}, [%r23+16];
	ld.shared.v2.f64 	{%fd145, %fd146}, [%r23+32];
	bar.sync 	0;
	// begin inline asm
	griddepcontrol.launch_dependents;
	// end inline asm
	mov.b32 	%r120, 2;
	mad.lo.s32 	%r53, %r20, 48, %r49;
$L__BB9_15:
	shr.u32 	%r50, %r120, 1;
	add.s32 	%r51, %r120, -1;
	bar.sync 	0;
	st.shared.v2.f64 	[%r53], {%fd141, %fd142};
	st.shared.v2.f64 	[%r53+16], {%fd143, %fd144};
	st.shared.v2.f64 	[%r53+32], {%fd145, %fd146};
	bar.sync 	0;
	neg.s32 	%r54, %r120;
	and.b32  	%r55, %r20, %r54;
	and.b32  	%r56, %r51, %r20;
	min.s32 	%r25, %r56, %r19;
	min.s32 	%r26, %r55, %r19;
	add.s32 	%r57, %r26, %r50;
	min.s32 	%r27, %r57, %r19;
	add.s32 	%r58, %r27, %r50;
	min.s32 	%r28, %r58, %r19;
	sub.s32 	%r59, %r27, %r26;
	sub.s32 	%r60, %r28, %r27;
	setp.lt.s32 	%p3, %r25, %r60;
	sub.s32 	%r61, %r25, %r60;
	selp.b32 	%r123, 0, %r61, %p3;
	min.s32 	%r121, %r59, %r25;
	setp.ge.s32 	%p4, %r123, %r121;
	@%p4 bra 	$L__BB9_18;
	add.s32 	%r31, %r27, %r25;
$L__BB9_17:
	sub.s32 	%r62, %r121, %r123;
	shr.u32 	%r63, %r62, 31;
	add.s32 	%r64, %r62, %r63;
	shr.s32 	%r65, %r64, 1;
	add.s32 	%r66, %r65, %r123;
	add.s32 	%r67, %r66, %r26;
	mov.u32 	%r68, _ZZN3cub18CUB_300001_SM_10006detail10merge_sort30DeviceMergeSortBlockSortKernelINS2_10policy_hubIP10PolynomialE9Policy600ES6_PNS0_8NullTypeES6_SA_mN4cuda3std3__44lessIS5_EES5_S9_EEvbT0_T1_T2_T3_T4_PT6_PT7_T5_NS1_7vsmem_tEE19static_temp_storage;
	mad.lo.s32 	%r69, %r67, 48, %r68;
	ld.shared.f64 	%fd91, [%r69+40];
	not.b32 	%r70, %r66;
	add.s32 	%r71, %r31, %r70;
	mad.lo.s32 	%r72, %r71, 48, %r68;
	ld.shared.f64 	%fd92, [%r72+40];
	setp.geu.f64 	%p5, %fd92, %fd91;
	add.s32 	%r73, %r66, 1;
	selp.b32 	%r123, %r73, %r123, %p5;
	selp.b32 	%r121, %r121, %r66, %p5;
	setp.lt.s32 	%p6, %r123, %r121;
	@%p6 bra 	$L__BB9_17;
$L__BB9_18:
	add.s32 	%r37, %r123, %r26;
	add.s32 	%r74, %r27, %r25;
	sub.s32 	%r38, %r74, %r123;
	mov.u32 	%r75, _ZZN3cub18CUB_300001_SM_10006detail10merge_sort30DeviceMergeSortBlockSortKernelINS2_10policy_hubIP10PolynomialE9Policy600ES6_PNS0_8NullTypeES6_SA_mN4cuda3std3__44lessIS5_EES5_S9_EEvbT0_T1_T2_T3_T4_PT6_PT7_T5_NS1_7vsmem_tEE19static_temp_storage;
	mad.lo.s32 	%r76, %r37, 48, %r75;
	ld.shared.v2.f64 	{%fd61, %fd62}, [%r76];
	ld.shared.v2.f64 	{%fd63, %fd64}, [%r76+16];
	ld.shared.v2.f64 	{%fd65, %fd66}, [%r76+32];
	setp.ge.s32 	%p7, %r38, %r28;
	@%p7 bra 	$L__BB9_20;
	mov.u32 	%r77, _ZZN3cub18CUB_300001_SM_10006detail10merge_sort30DeviceMergeSortBlockSortKernelINS2_10policy_hubIP10PolynomialE9Policy600ES6_PNS0_8NullTypeES6_SA_mN4cuda3std3__44lessIS5_EES5_S9_EEvbT0_T1_T2_T3_T4_PT6_PT7_T5_NS1_7vsmem_tEE19static_temp_storage;
	mad.lo.s32 	%r78, %r38, 48, %r77;
	ld.shared.v2.f64 	{%fd145, %fd146}, [%r78+32];
	ld.shared.v2.f64 	{%fd143, %fd144}, [%r78+16];
	ld.shared.v2.f64 	{%fd141, %fd142}, [%r78];
	setp.ge.s32 	%p8, %r37, %r27;
	setp.lt.f64 	%p9, %fd146, %fd66;
	or.pred  	%p10, %p8, %p9;
	@%p10 bra 	$L__BB9_21;
$L__BB9_20:
	mov.f64 	%fd141, %fd61;
	mov.f64 	%fd142, %fd62;
	mov.f64 	%fd143, %fd63;
	mov.f64 	%fd144, %fd64;
	mov.f64 	%fd145, %fd65;
	mov.f64 	%fd146, %fd66;
$L__BB9_21:
	shl.b32 	%r39, %r120, 1;
	setp.lt.u32 	%p11, %r120, 129;
	mov.u32 	%r120, %r39;
	@%p11 bra 	$L__BB9_15;
	ld.param.s8 	%rs2, [_ZN3cub18CUB_300001_SM_10006detail10merge_sort30DeviceMergeSortBlockSortKernelINS2_10policy_hubIP10PolynomialE9Policy600ES6_PNS0_8NullTypeES6_SA_mN4cuda3std3__44lessIS5_EES5_S9_EEvbT0_T1_T2_T3_T4_PT6_PT7_T5_NS1_7vsmem_tE_param_0];
	mov.u32 	%r79, %ctaid.x;
	mul.wide.u32 	%rd5, %r79, 256;
	bar.sync 	0;
	setp.eq.s16 	%p12, %rs2, 0;
	@%p12 bra 	$L__BB9_27;
	st.shared.v2.f64 	[%r23], {%fd141, %fd142};
	st.shared.v2.f64 	[%r23+16], {%fd143, %fd144};
	st.shared.v2.f64 	[%r23+32], {%fd145, %fd146};
	bar.warp.sync 	-1;
	ld.shared.v2.f64 	{%fd80, %fd79}, [%r23];
	ld.shared.v2.f64 	{%fd82, %fd81}, [%r23+16];
	ld.shared.v2.f64 	{%fd84, %fd83}, [%r23+32];
	setp.ne.s32 	%p13, %r20, 0;
	@%p13 bra 	$L__BB9_25;
	st.volatile.shared.u32 	[_ZZN3cub18CUB_300001_SM_10006detail10merge_sort30DeviceMergeSortBlockSortKernelINS2_10policy_hubIP10PolynomialE9Policy600ES6_PNS0_8NullTypeES6_SA_mN4cuda3std3__44lessIS5_EES5_S9_EEvbT0_T1_T2_T3_T4_PT6_PT7_T5_NS1_7vsmem_tEE19static_temp_storage+12288], %r19;
$L__BB9_25:
	ld.param.u64 	%rd29, [_ZN3cub18CUB_300001_SM_10006detail10merge_sort30DeviceMergeSortBlockSortKernelINS2_10policy_hubIP10PolynomialE9Policy600ES6_PNS0_8NullTypeES6_SA_mN4cuda3std3__44lessIS5_EES5_S9_EEvbT0_T1_T2_T3_T4_PT6_PT7_T5_NS1_7vsmem_tE_param_3];
	bar.sync 	0;
	ld.volatile.shared.u32 	%r80, [_ZZN3cub18CUB_300001_SM_10006detail10merge_sort30DeviceMergeSortBlockSortKernelINS2_10policy_hubIP10PolynomialE9Policy600ES6_PNS0_8NullTypeES6_SA_mN4cuda3std3__44lessIS5_EES5_S9_EEvbT0_T1_T2_T3_T4_PT6_PT7_T5_NS1_7vsmem_tEE19static_temp_storage+12288];
	cvt.u64.u32 	%rd17, %r20;
	add.s64 	%rd18, %rd5, %rd17;
	cvta.to.global.u64 	%rd19, %rd29;
	mad.lo.s64 	%rd6, %rd18, 48, %rd19;
	setp.ge.s32 	%p14, %r20, %r80;
	@%p14 bra 	$L__BB9_31;
	st.global.f64 	[%rd6], %fd80;
	st.global.f64 	[%rd6+8], %fd79;
	st.global.f64 	[%rd6+16], %fd82;
	st.global.f64 	[%rd6+24], %fd81;
	st.global.f64 	[%rd6+32], %fd84;
	st.global.f64 	[%rd6+40], %fd83;
	bra.uni 	$L__BB9_31;
$L__BB9_27:
	st.shared.v2.f64 	[%r23], {%fd141, %fd142};
	st.shared.v2.f64 	[%r23+16], {%fd143, %fd144};
	st.shared.v2.f64 	[%r23+32], {%fd145, %fd146};
	bar.warp.sync 	-1;
	ld.shared.v2.f64 	{%fd86, %fd85}, [%r23];
	ld.shared.v2.f64 	{%fd88, %fd87}, [%r23+16];
	ld.shared.v2.f64 	{%fd90, %fd89}, [%r23+32];
	setp.ne.s32 	%p15, %r20, 0;
	@%p15 bra 	$L__BB9_29;
	st.volatile.shared.u32 	[_ZZN3cub18CUB_300001_SM_10006detail10merge_sort30DeviceMergeSortBlockSortKernelINS2_10policy_hubIP10PolynomialE9Policy600ES6_PNS0_8NullTypeES6_SA_mN4cuda3std3__44lessIS5_EES5_S9_EEvbT0_T1_T2_T3_T4_PT6_PT7_T5_NS1_7vsmem_tEE19static_temp_storage+12288], %r19;
$L__BB9_29:
	ld.param.u64 	%rd31, [_ZN3cub18CUB_300001_SM_10006detail10merge_sort30DeviceMergeSortBlockSortKernelINS2_10policy_hubIP10PolynomialE9Policy600ES6_PNS0_8NullTypeES6_SA_mN4cuda3std3__44lessIS5_EES5_S9_EEvbT0_T1_T2_T3_T4_PT6_PT7_T5_NS1_7vsmem_tE_param_6];
	bar.sync 	0;
	ld.volatile.shared.u32 	%r81, [_ZZN3cub18CUB_300001_SM_10006detail10merge_sort30DeviceMergeSortBlockSortKernelINS2_10policy_hubIP10PolynomialE9Policy600ES6_PNS0_8NullTypeES6_SA_mN4cuda3std3__44lessIS5_EES5_S9_EEvbT0_T1_T2_T3_T4_PT6_PT7_T5_NS1_7vsmem_tEE19static_temp_storage+12288];
	cvt.u64.u32 	%rd20, %r20;
	add.s64 	%rd21, %rd5, %rd20;
	cvta.to.global.u64 	%rd22, %rd31;
	mad.lo.s64 	%rd7, %rd21, 48, %rd22;
	setp.ge.s32 	%p16, %r20, %r81;
	@%p16 bra 	$L__BB9_31;
	st.global.f64 	[%rd7], %fd86;
	st.global.f64 	[%rd7+8], %fd85;
	st.global.f64 	[%rd7+16], %fd88;
	st.global.f64 	[%rd7+24], %fd87;
	st.global.f64 	[%rd7+32], %fd90;
	st.global.f64 	[%rd7+40], %fd89;
$L__BB9_31:
	ret;

}
	// .globl	_ZN3cub18CUB_300001_SM_10006detail10merge_sort30DeviceMergeSortPartitionKernelIP10PolynomialmN4cuda3std3__44lessIS4_EES4_EEvbT_PT2_T0_SE_PSE_T1_SE_i
.visible .entry _ZN3cub18CUB_300001_SM_10006detail10merge_sort30DeviceMergeSortPartitionKernelIP10PolynomialmN4cuda3std3__44lessIS4_EES4_EEvbT_PT2_T0_SE_PSE_T1_SE_i(
	.param .u8 _ZN3cub18CUB_300001_SM_10006detail10merge_sort30DeviceMergeSortPartitionKernelIP10PolynomialmN4cuda3std3__44lessIS4_EES4_EEvbT_PT2_T0_SE_PSE_T1_SE_i_param_0,
	.param .u64 .ptr .align 1 _ZN3cub18CUB_300001_SM_10006detail10merge_sort30DeviceMergeSortPartitionKernelIP10PolynomialmN4cuda3std3__44lessIS4_EES4_EEvbT_PT2_T0_SE_PSE_T1_SE_i_param_1,
	.param .u64 .ptr .align 1 _ZN3cub18CUB_300001_SM_10006detail10merge_sort30DeviceMergeSortPartitionKernelIP10PolynomialmN4cuda3std3__44lessIS4_EES4_EEvbT_PT2_T0_SE_PSE_T1_SE_i_param_2,
	.param .u64 _ZN3cub18CUB_300001_SM_10006detail10merge_sort30DeviceMergeSortPartitionKernelIP10PolynomialmN4cuda3std3__44lessIS4_EES4_EEvbT_PT2_T0_SE_PSE_T1_SE_i_param_3,
	.param .u64 _ZN3cub18CUB_300001_SM_10006detail10merge_sort30DeviceMergeSortPartitionKernelIP10PolynomialmN4cuda3std3__44lessIS4_EES4_EEvbT_PT2_T0_SE_PSE_T1_SE_i_param_4,
	.param .u64 .ptr .align 1 _ZN3cub18CUB_300001_SM_10006detail10merge_sort30DeviceMergeSortPartitionKernelIP10PolynomialmN4cuda3std3__44lessIS4_EES4_EEvbT_PT2_T0_SE_PSE_T1_SE_i_param_5,
	.param .align 1 .b8 _ZN3cub18CUB_300001_SM_10006detail10merge_sort30DeviceMergeSortPartitionKernelIP10PolynomialmN4cuda3std3__44lessIS4_EES4_EEvbT_PT2_T0_SE_PSE_T1_SE_i_param_6[1],
	.param .u64 _ZN3cub18CUB_300001_SM_10006detail10merge_sort30DeviceMergeSortPartitionKernelIP10PolynomialmN4cuda3std3__44lessIS4_EES4_EEvbT_PT2_T0_SE_PSE_T1_SE_i_param_7,
	.param .u32 _ZN3cub18CUB_300001_SM_10006detail10merge_sort30DeviceMergeSortPartitionKernelIP10PolynomialmN4cuda3std3__44lessIS4_EES4_EEvbT_PT2_T0_SE_PSE_T1_SE_i_param_8
)
{
	.reg .pred 	%p<10>;
	.reg .b16 	%rs<2>;
	.reg .b32 	%r<6>;
	.reg .b64 	%rd<81>;
	.reg .b64 	%fd<5>;

	ld.param.s8 	%rs1, [_ZN3cub18CUB_300001_SM_10006detail10merge_sort30DeviceMergeSortPartitionKernelIP10PolynomialmN4cuda3std3__44lessIS4_EES4_EEvbT_PT2_T0_SE_PSE_T1_SE_i_param_0];
	ld.param.u64 	%rd26, [_ZN3cub18CUB_300001_SM_10006detail10merge_sort30DeviceMergeSortPartitionKernelIP10PolynomialmN4cuda3std3__44lessIS4_EES4_EEvbT_PT2_T0_SE_PSE_T1_SE_i_param_1];
	ld.param.u64 	%rd27, [_ZN3cub18CUB_300001_SM_10006detail10merge_sort30DeviceMergeSortPartitionKernelIP10PolynomialmN4cuda3std3__44lessIS4_EES4_EEvbT_PT2_T0_SE_PSE_T1_SE_i_param_2];
	ld.param.u64 	%rd28, [_ZN3cub18CUB_300001_SM_10006detail10merge_sort30DeviceMergeSortPartitionKernelIP10PolynomialmN4cuda3std3__44lessIS4_EES4_EEvbT_PT2_T0_SE_PSE_T1_SE_i_param_3];
	ld.param.u64 	%rd29, [_ZN3cub18CUB_300001_SM_10006detail10merge_sort30DeviceMergeSortPartitionKernelIP10PolynomialmN4cuda3std3__44lessIS4_EES4_EEvbT_PT2_T0_SE_PSE_T1_SE_i_param_4];
	ld.param.u64 	%rd31, [_ZN3cub18CUB_300001_SM_10006detail10merge_sort30DeviceMergeSortPartitionKernelIP10PolynomialmN4cuda3std3__44lessIS4_EES4_EEvbT_PT2_T0_SE_PSE_T1_SE_i_param_5];
	ld.param.u64 	%rd30, [_ZN3cub18CUB_300001_SM_10006detail10merge_sort30DeviceMergeSortPartitionKernelIP10PolynomialmN4cuda3std3__44lessIS4_EES4_EEvbT_PT2_T0_SE_PSE_T1_SE_i_param_7];
	ld.param.u32 	%r1, [_ZN3cub18CUB_300001_SM_10006detail10merge_sort30DeviceMergeSortPartitionKernelIP10PolynomialmN4cuda3std3__44lessIS4_EES4_EEvbT_PT2_T0_SE_PSE_T1_SE_i_param_8];
	cvta.to.global.u64 	%rd1, %rd31;
	mov.u32 	%r2, %ntid.x;
	mov.u32 	%r3, %ctaid.x;
	mov.u32 	%r4, %tid.x;
	mad.lo.s32 	%r5, %r2, %r3, %r4;
	cvt.u64.u32 	%rd2, %r5;
	setp.le.u64 	%p1, %rd29, %rd2;
	@%p1 bra 	$L__BB10_11;
	shr.u64 	%rd32, %rd30, 1;
	add.s64 	%rd3, %rd30, 4294967295;
	neg.s64 	%rd33, %rd30;
	and.b64  	%rd34, %rd33, %rd2;
	cvt.s64.s32 	%rd4, %r1;
	mul.lo.s64 	%rd35, %rd34, %rd4;
	mul.lo.s64 	%rd36, %rd32, %rd4;
	min.u64 	%rd5, %rd35, %rd28;
	not.b64 	%rd37, %rd35;
	min.u64 	%rd38, %rd36, %rd37;
	add.s64 	%rd39, %rd38, %rd35;
	min.u64 	%rd6, %rd39, %rd28;
	not.b64 	%rd40, %rd6;
	min.u64 	%rd41, %rd36, %rd40;
	add.s64 	%rd42, %rd41, %rd6;
	min.u64 	%rd7, %rd42, %rd28;
	// begin inline asm
	griddepcontrol.wait;
	// end inline asm
	add.s64 	%rd43, %rd2, 1;
	setp.ne.s64 	%p2, %rd43, %rd29;
	@%p2 bra 	$L__BB10_3;
	shl.b64 	%rd74, %rd2, 3;
	add.s64 	%rd75, %rd1, %rd74;
	st.global.u64 	[%rd75], %rd6;
	bra.uni 	$L__BB10_11;
$L__BB10_3:
	sub.s64 	%rd44, %rd7, %rd5;
	and.b64  	%rd45, %rd3, %rd2;
	mul.lo.s64 	%rd46, %rd45, %rd4;
	min.u64 	%rd8, %rd46, %rd44;
	setp.eq.s16 	%p3, %rs1, 0;
	@%p3 bra 	$L__BB10_7;
	sub.s64 	%rd47, %rd6, %rd5;
	sub.s64 	%rd48, %rd7, %rd6;
	max.u64 	%rd49, %rd8, %rd48;
	sub.s64 	%rd80, %rd49, %rd48;
	min.u64 	%rd76, %rd47, %rd8;
	setp.ge.u64 	%p4, %rd80, %rd76;
	@%p4 bra 	$L__BB10_10;
	cvta.to.global.u64 	%rd11, %rd26;
	add.s64 	%rd12, %rd8, %rd6;
$L__BB10_6:
	sub.s64 	%rd50, %rd76, %rd80;
	shr.u64 	%rd51, %rd50, 1;
	add.s64 	%rd52, %rd51, %rd80;
	add.s64 	%rd53, %rd52, %rd5;
	mad.lo.s64 	%rd54, %rd53, 48, %rd11;
	ld.global.f64 	%fd1, [%rd54+40];
	not.b64 	%rd55, %rd52;
	add.s64 	%rd56, %rd12, %rd55;
	mad.lo.s64 	%rd57, %rd56, 48, %rd11;
	ld.global.f64 	%fd2, [%rd57+40];
	setp.geu.f64 	%p5, %fd2, %fd1;
	add.s64 	%rd58, %rd52, 1;
	selp.b64 	%rd80, %rd58, %rd80, %p5;
	selp.b64 	%rd76, %rd76, %rd52, %p5;
	setp.lt.u64 	%p6, %rd80, %rd76;
	@%p6 bra 	$L__BB10_6;
	bra.uni 	$L__BB10_10;
$L__BB10_7:
	sub.s64 	%rd59, %rd6, %rd5;
	sub.s64 	%rd60, %rd7, %rd6;
	max.u64 	%rd61, %rd8, %rd60;
	sub.s64 	%rd80, %rd61, %rd60;
	min.u64 	%rd78, %rd59, %rd8;
	setp.ge.u64 	%p7, %rd80, %rd78;
	@%p7 bra 	$L__BB10_10;
	cvta.to.global.u64 	%rd19, %rd27;
	add.s64 	%rd20, %rd8, %rd6;
$L__BB10_9:
	sub.s64 	%rd62, %rd78, %rd80;
	shr.u64 	%rd63, %rd62, 1;
	add.s64 	%rd64, %rd63, %rd80;
	add.s64 	%rd65, %rd64, %rd5;
	mad.lo.s64 	%rd66, %rd65, 48, %rd19;
	ld.global.f64 	%fd3, [%rd66+40];
	not.b64 	%rd67, %rd64;
	add.s64 	%rd68, %rd20, %rd67;
	mad.lo.s64 	%rd69, %rd68, 48, %rd19;
	ld.global.f64 	%fd4, [%rd69+40];
	setp.geu.f64 	%p8, %fd4, %fd3;
	add.s64 	%rd70, %rd64, 1;
	selp.b64 	%rd80, %rd70, %rd80, %p8;
	selp.b64 	%rd78, %rd78, %rd64, %p8;
	setp.lt.u64 	%p9, %rd80, %rd78;
	@%p9 bra 	$L__BB10_9;
$L__BB10_10:
	add.s64 	%rd71, %rd80, %rd5;
	shl.b64 	%rd72, %rd2, 3;
	add.s64 	%rd73, %rd1, %rd72;
	st.global.u64 	[%rd73], %rd71;
$L__BB10_11:
	ret;

}
	// .globl	_ZN3cub18CUB_300001_SM_10006detail10merge_sort26DeviceMergeSortMergeKernelINS2_10policy_hubIP10PolynomialE9Policy600ES6_PNS0_8NullTypeES6_SA_mN4cuda3std3__44lessIS5_EES5_S9_EEvbT2_T3_T4_PT6_PT7_T5_PSI_SI_NS1_7vsmem_tE
.visible .entry _ZN3cub18CUB_300001_SM_10006detail10merge_sort26DeviceMergeSortMergeKernelINS2_10policy_hubIP10PolynomialE9Policy600ES6_PNS0_8NullTypeES6_SA_mN4cuda3std3__44lessIS5_EES5_S9_EEvbT2_T3_T4_PT6_PT7_T5_PSI_SI_NS1_7vsmem_tE(
	.param .u8 _ZN3cub18CUB_300001_SM_10006detail10merge_sort26DeviceMergeSortMergeKernelINS2_10policy_hubIP10PolynomialE9Policy600ES6_PNS0_8NullTypeES6_SA_mN4cuda3std3__44lessIS5_EES5_S9_EEvbT2_T3_T4_PT6_PT7_T5_PSI_SI_NS1_7vsmem_tE_param_0,
	.param .u64 .ptr .align 1 _ZN3cub18CUB_300001_SM_10006detail10merge_sort26DeviceMergeSortMergeKernelINS2_10policy_hubIP10PolynomialE9Policy600ES6_PNS0_8NullTypeES6_SA_mN4cuda3std3__44lessIS5_EES5_S9_EEvbT2_T3_T4_PT6_PT7_T5_PSI_SI_NS1_7vsmem_tE_param_1,
	.param .u64 .ptr .align 1 _ZN3cub18CUB_300001_SM_10006detail10merge_sort26DeviceMergeSortMergeKernelINS2_10policy_hubIP10PolynomialE9Policy600ES6_PNS0_8NullTypeES6_SA_mN4cuda3std3__44lessIS5_EES5_S9_EEvbT2_T3_T4_PT6_PT7_T5_PSI_SI_NS1_7vsmem_tE_param_2,
	.param .u64 _ZN3cub18CUB_300001_SM_10006detail10merge_sort26DeviceMergeSortMergeKernelINS2_10policy_hubIP10PolynomialE9Policy600ES6_PNS0_8NullTypeES6_SA_mN4cuda3std3__44lessIS5_EES5_S9_EEvbT2_T3_T4_PT6_PT7_T5_PSI_SI_NS1_7vsmem_tE_param_3,
	.param .u64 .ptr .align 1 _ZN3cub18CUB_300001_SM_10006detail10merge_sort26DeviceMergeSortMergeKernelINS2_10policy_hubIP10PolynomialE9Policy600ES6_PNS0_8NullTypeES6_SA_mN4cuda3std3__44lessIS5_EES5_S9_EEvbT2_T3_T4_PT6_PT7_T5_PSI_SI_NS1_7vsmem_tE_param_4,
	.param .u64 .ptr .align 1 _ZN3cub18CUB_300001_SM_10006detail10merge_sort26DeviceMergeSortMergeKernelINS2_10policy_hubIP10PolynomialE9Policy600ES6_PNS0_8NullTypeES6_SA_mN4cuda3std3__44lessIS5_EES5_S9_EEvbT2_T3_T4_PT6_PT7_T5_PSI_SI_NS1_7vsmem_tE_param_5,
	.param .align 1 .b8 _ZN3cub18CUB_300001_SM_10006detail10merge_sort26DeviceMergeSortMergeKernelINS2_10policy_hubIP10PolynomialE9Policy600ES6_PNS0_8NullTypeES6_SA_mN4cuda3std3__44lessIS5_EES5_S9_EEvbT2_T3_T4_PT6_PT7_T5_PSI_SI_NS1_7vsmem_tE_param_6[1],
	.param .u64 .ptr .align 1 _ZN3cub18CUB_300001_SM_10006detail10merge_sort26DeviceMergeSortMergeKernelINS2_10policy_hubIP10PolynomialE9Policy600ES6_PNS0_8NullTypeES6_SA_mN4cuda3std3__44lessIS5_EES5_S9_EEvbT2_T3_T4_PT6_PT7_T5_PSI_SI_NS1_7vsmem_tE_param_7,
	.param .u64 _ZN3cub18CUB_300001_SM_10006detail10merge_sort26DeviceMergeSortMergeKernelINS2_10policy_hubIP10PolynomialE9Policy600ES6_PNS0_8NullTypeES6_SA_mN4cuda3std3__44lessIS5_EES5_S9_EEvbT2_T3_T4_PT6_PT7_T5_PSI_SI_NS1_7vsmem_tE_param_8,
	.param .align 8 .b8 _ZN3cub18CUB_300001_SM_10006detail10merge_sort26DeviceMergeSortMergeKernelINS2_10policy_hubIP10PolynomialE9Policy600ES6_PNS0_8NullTypeES6_SA_mN4cuda3std3__44lessIS5_EES5_S9_EEvbT2_T3_T4_PT6_PT7_T5_PSI_SI_NS1_7vsmem_tE_param_9[8]
)
.maxntid 256
{
	.reg .pred 	%p<36>;
	.reg .b16 	%rs<6>;
	.reg .b32 	%r<117>;
	.reg .b64 	%rd<115>;
	.reg .b64 	%fd<162>;
	// demoted variable
	.shared .align 16 .b8 _ZZN3cub18CUB_300001_SM_10006detail10merge_sort26DeviceMergeSortMergeKernelINS2_10policy_hubIP10PolynomialE9Policy600ES6_PNS0_8NullTypeES6_SA_mN4cuda3std3__44lessIS5_EES5_S9_EEvbT2_T3_T4_PT6_PT7_T5_PSI_SI_NS1_7vsmem_tEE19static_temp_storage[12336];
	ld.param.u64 	%rd23, [_ZN3cub18CUB_300001_SM_10006detail10merge_sort26DeviceMergeSortMergeKernelINS2_10policy_hubIP10PolynomialE9Policy600ES6_PNS0_8NullTypeES6_SA_mN4cuda3std3__44lessIS5_EES5_S9_EEvbT2_T3_T4_PT6_PT7_T5_PSI_SI_NS1_7vsmem_tE_param_1];
	ld.param.u64 	%rd24, [_ZN3cub18CUB_300001_SM_10006detail10merge_sort26DeviceMergeSortMergeKernelINS2_10policy_hubIP10PolynomialE9Policy600ES6_PNS0_8NullTypeES6_SA_mN4cuda3std3__44lessIS5_EES5_S9_EEvbT2_T3_T4_PT6_PT7_T5_PSI_SI_NS1_7vsmem_tE_param_4];
	cvta.to.global.u64 	%rd1, %rd24;
	cvta.to.global.u64 	%rd2, %rd23;
	mov.u32 	%r30, %ctaid.x;
	mov.u32 	%r31, %nctaid.x;
	cvt.u64.u32 	%rd3, %r30;
	mov.u32 	%r1, %tid.x;
	add.s32 	%r32, %r31, -1;
	setp.ge.u32 	%p1, %r30, %r32;
	@%p1 bra 	$L__BB11_17;
	ld.param.u64 	%rd114, [_ZN3cub18CUB_300001_SM_10006detail10merge_sort26DeviceMergeSortMergeKernelINS2_10policy_hubIP10PolynomialE9Policy600ES6_PNS0_8NullTypeES6_SA_mN4cuda3std3__44lessIS5_EES5_S9_EEvbT2_T3_T4_PT6_PT7_T5_PSI_SI_NS1_7vsmem_tE_param_8];
	ld.param.u64 	%rd112, [_ZN3cub18CUB_300001_SM_10006detail10merge_sort26DeviceMergeSortMergeKernelINS2_10policy_hubIP10PolynomialE9Policy600ES6_PNS0_8NullTypeES6_SA_mN4cuda3std3__44lessIS5_EES5_S9_EEvbT2_T3_T4_PT6_PT7_T5_PSI_SI_NS1_7vsmem_tE_param_7];
	ld.param.u64 	%rd110, [_ZN3cub18CUB_300001_SM_10006detail10merge_sort26DeviceMergeSortMergeKernelINS2_10policy_hubIP10PolynomialE9Policy600ES6_PNS0_8NullTypeES6_SA_mN4cuda3std3__44lessIS5_EES5_S9_EEvbT2_T3_T4_PT6_PT7_T5_PSI_SI_NS1_7vsmem_tE_param_3];
	ld.param.s8 	%rs4, [_ZN3cub18CUB_300001_SM_10006detail10merge_sort26DeviceMergeSortMergeKernelINS2_10policy_hubIP10PolynomialE9Policy600ES6_PNS0_8NullTypeES6_SA_mN4cuda3std3__44lessIS5_EES5_S9_EEvbT2_T3_T4_PT6_PT7_T5_PSI_SI_NS1_7vsmem_tE_param_0];
	cvta.to.global.u64 	%rd66, %rd112;
	shl.b64 	%rd67, %rd3, 3;
	add.s64 	%rd68, %rd66, %rd67;
	ld.global.u64 	%rd4, [%rd68];
	ld.global.u64 	%rd69, [%rd68+8];
	neg.s64 	%rd70, %rd114;
	and.b64  	%rd71, %rd70, %rd3;
	shl.b64 	%rd5, %rd71, 8;
	shl.b64 	%rd72, %rd114, 7;
	and.b64  	%rd6, %rd72, -256;
	sub.s64 	%rd73, %rd3, %rd71;
	shl.b64 	%rd74, %rd73, 8;
	sub.s64 	%rd75, %rd4, %rd5;
	sub.s64 	%rd76, %rd69, %rd5;
	sub.s64 	%rd77, %rd110, %rd5;
	max.u64 	%rd78, %rd77, %rd6;
	sub.s64 	%rd79, %rd78, %rd6;
	sub.s64 	%rd80, %rd74, %rd75;
	min.u64 	%rd7, %rd80, %rd79;
	setp.eq.s64 	%p22, %rd73, -1;
	selp.b64 	%rd81, 255, 256, %p22;
	add.s64 	%rd82, %rd81, %rd74;
	sub.s64 	%rd83, %rd82, %rd76;
	or.b64  	%rd84, %rd70, %rd3;
	setp.eq.s64 	%p23, %rd84, -1;
	min.u64 	%rd85, %rd6, %rd77;
	selp.b64 	%rd86, %rd85, %rd76, %p23;
	selp.b64 	%rd87, %rd6, %rd83, %p23;
	min.u64 	%rd88, %rd87, %rd79;
	cvt.u32.u64 	%r75, %rd75;
	cvt.u32.u64 	%r76, %rd86;
	sub.s32 	%r2, %r76, %r75;
	cvt.u32.u64 	%r77, %rd88;
	cvt.u32.u64 	%r78, %rd7;
	sub.s32 	%r3, %r77, %r78;
	// begin inline asm
	griddepcontrol.wait;
	// end inline asm
	setp.eq.s16 	%p24, %rs4, 0;
	@%p24 bra 	$L__BB11_5;
	add.s64 	%rd89, %rd5, %rd6;
	add.s64 	%rd8, %rd89, %rd7;
	setp.ge.s32 	%p25, %r1, %r2;
	@%p25 bra 	$L__BB11_4;
	cvt.u64.u32 	%rd93, %r1;
	add.s64 	%rd94, %rd4, %rd93;
	mad.lo.s64 	%rd95, %rd94, 48, %rd2;
	ld.global.f64 	%fd143, [%rd95];
	ld.global.f64 	%fd142, [%rd95+8];
	ld.global.f64 	%fd141, [%rd95+16];
	ld.global.f64 	%fd140, [%rd95+24];
	ld.global.f64 	%fd139, [%rd95+32];
	ld.global.f64 	%fd138, [%rd95+40];
	bra.uni 	$L__BB11_8;
$L__BB11_4:
	sub.s32 	%r79, %r1, %r2;
	cvt.s64.s32 	%rd90, %r79;
	add.s64 	%rd91, %rd8, %rd90;
	mad.lo.s64 	%rd92, %rd91, 48, %rd2;
	ld.global.f64 	%fd143, [%rd92];
	ld.global.f64 	%fd142, [%rd92+8];
	ld.global.f64 	%fd141, [%rd92+16];
	ld.global.f64 	%fd140, [%rd92+24];
	ld.global.f64 	%fd139, [%rd92+32];
	ld.global.f64 	%fd138, [%rd92+40];
	bra.uni 	$L__BB11_8;
$L__BB11_5:
	add.s64 	%rd96, %rd5, %rd6;
	add.s64 	%rd9, %rd96, %rd7;
	setp.ge.s32 	%p26, %r1, %r2;
	@%p26 bra 	$L__BB11_7;
	cvt.u64.u32 	%rd100, %r1;
	add.s64 	%rd101, %rd4, %rd100;
	mad.lo.s64 	%rd102, %rd101, 48, %rd1;
	ld.global.f64 	%fd143, [%rd102];
	ld.global.f64 	%fd142, [%rd102+8];
	ld.global.f64 	%fd141, [%rd102+16];
	ld.global.f64 	%fd140, [%rd102+24];
	ld.global.f64 	%fd139, [%rd102+32];
	ld.global.f64 	%fd138, [%rd102+40];
	bra.uni 	$L__BB11_8;
$L__BB11_7:
	sub.s32 	%r80, %r1, %r2;
	cvt.s64.s32 	%rd97, %r80;
	add.s64 	%rd98, %rd9, %rd97;
	mad.lo.s64 	%rd99, %rd98, 48, %rd1;
	ld.global.f64 	%fd143, [%rd99];
	ld.global.f64 	%fd142, [%rd99+8];
	ld.global.f64 	%fd141, [%rd99+16];
	ld.global.f64 	%fd140, [%rd99+24];
	ld.global.f64 	%fd139, [%rd99+32];
	ld.global.f64 	%fd138, [%rd99+40];
$L__BB11_8:
	mov.u32 	%r81, _ZZN3cub18CUB_300001_SM_10006detail10merge_sort26DeviceMergeSortMergeKernelINS2_10policy_hubIP10PolynomialE9Policy600ES6_PNS0_8NullTypeES6_SA_mN4cuda3std3__44lessIS5_EES5_S9_EEvbT2_T3_T4_PT6_PT7_T5_PSI_SI_NS1_7vsmem_tEE19static_temp_storage;
	mad.lo.s32 	%r82, %r1, 48, %r81;
	st.shared.v2.f64 	[%r82], {%fd143, %fd142};
	st.shared.v2.f64 	[%r82+16], {%fd141, %fd140};
	st.shared.v2.f64 	[%r82+32], {%fd139, %fd138};
	bar.sync 	0;
	// begin inline asm
	griddepcontrol.launch_dependents;
	// end inline asm
	add.s32 	%r4, %r3, %r2;
	min.s32 	%r5, %r1, %r4;
	setp.lt.s32 	%p27, %r5, %r3;
	sub.s32 	%r83, %r5, %r3;
	selp.b32 	%r113, 0, %r83, %p27;
	min.s32 	%r111, %r5, %r2;
	setp.ge.s32 	%p28, %r113, %r111;
	@%p28 bra 	$L__BB11_11;
	add.s32 	%r8, %r5, %r2;
$L__BB11_10:
	sub.s32 	%r84, %r111, %r113;
	shr.u32 	%r85, %r84, 31;
	add.s32 	%r86, %r84, %r85;
	shr.s32 	%r87, %r86, 1;
	add.s32 	%r88, %r87, %r113;
	mad.lo.s32 	%r90, %r88, 48, %r81;
	ld.shared.f64 	%fd117, [%r90+40];
	not.b32 	%r91, %r88;
	add.s32 	%r92, %r8, %r91;
	mad.lo.s32 	%r93, %r92, 48, %r81;
	ld.shared.f64 	%fd118, [%r93+40];
	setp.geu.f64 	%p29, %fd118, %fd117;
	add.s32 	%r94, %r88, 1;
	selp.b32 	%r113, %r94, %r113, %p29;
	selp.b32 	%r111, %r111, %r88, %p29;
	setp.lt.s32 	%p30, %r113, %r111;
	@%p30 bra 	$L__BB11_10;
$L__BB11_11:
	sub.s32 	%r95, %r5, %r113;
	add.s32 	%r14, %r95, %r2;
	mad.lo.s32 	%r97, %r113, 48, %r81;
	ld.shared.v2.f64 	{%fd31, %fd32}, [%r97];
	ld.shared.v2.f64 	{%fd33, %fd34}, [%r97+16];
	ld.shared.v2.f64 	{%fd35, %fd36}, [%r97+32];
	setp.ge.s32 	%p31, %r14, %r4;
	@%p31 bra 	$L__BB11_13;
	mov.u32 	%r98, _ZZN3cub18CUB_300001_SM_10006detail10merge_sort26DeviceMergeSortMergeKernelINS2_10policy_hubIP10PolynomialE9Policy600ES6_PNS0_8NullTypeES6_SA_mN4cuda3std3__44lessIS5_EES5_S9_EEvbT2_T3_T4_PT6_PT7_T5_PSI_SI_NS1_7vsmem_tEE19static_temp_storage;
	mad.lo.s32 	%r99, %r14, 48, %r98;
	ld.shared.v2.f64 	{%fd148, %fd149}, [%r99+32];
	ld.shared.v2.f64 	{%fd146, %fd147}, [%r99+16];
	ld.shared.v2.f64 	{%fd144, %fd145}, [%r99];
	setp.ge.s32 	%p32, %r113, %r2;
	setp.lt.f64 	%p33, %fd149, %fd36;
	or.pred  	%p34, %p32, %p33;
	@%p34 bra 	$L__BB11_14;
$L__BB11_13:
	mov.f64 	%fd144, %fd31;
	mov.f64 	%fd145, %fd32;
	mov.f64 	%fd146, %fd33;
	mov.f64 	%fd147, %fd34;
	mov.f64 	%fd148, %fd35;
	mov.f64 	%fd149, %fd36;
$L__BB11_14:
	ld.param.s8 	%rs5, [_ZN3cub18CUB_300001_SM_10006detail10merge_sort26DeviceMergeSortMergeKernelINS2_10policy_hubIP10PolynomialE9Policy600ES6_PNS0_8NullTypeES6_SA_mN4cuda3std3__44lessIS5_EES5_S9_EEvbT2_T3_T4_PT6_PT7_T5_PSI_SI_NS1_7vsmem_tE_param_0];
	mov.u32 	%r100, %ctaid.x;
	mul.wide.u32 	%rd10, %r100, 256;
	setp.eq.s16 	%p35, %rs5, 0;
	bar.sync 	0;
	@%p35 bra 	$L__BB11_16;
	// begin inline asm
	mov.u32 %r101, %laneid;
	// end inline asm
	and.b32  	%r102, %r1, 992;
	add.s32 	%r103, %r101, %r102;
	mov.u32 	%r104, _ZZN3cub18CUB_300001_SM_10006detail10merge_sort26DeviceMergeSortMergeKernelINS2_10policy_hubIP10PolynomialE9Policy600ES6_PNS0_8NullTypeES6_SA_mN4cuda3std3__44lessIS5_EES5_S9_EEvbT2_T3_T4_PT6_PT7_T5_PSI_SI_NS1_7vsmem_tEE19static_temp_storage;
	mad.lo.s32 	%r105, %r103, 48, %r104;
	st.shared.v2.f64 	[%r105], {%fd144, %fd145};
	st.shared.v2.f64 	[%r105+16], {%fd146, %fd147};
	st.shared.v2.f64 	[%r105+32], {%fd148, %fd149};
	bar.warp.sync 	-1;
	ld.shared.v2.f64 	{%fd121, %fd122}, [%r105];
	ld.shared.v2.f64 	{%fd123, %fd124}, [%r105+16];
	ld.shared.v2.f64 	{%fd125, %fd126}, [%r105+32];
	cvt.u64.u32 	%rd103, %r1;
	add.s64 	%rd104, %rd10, %rd103;
	mad.lo.s64 	%rd105, %rd104, 48, %rd1;
	st.global.f64 	[%rd105], %fd121;
	st.global.f64 	[%rd105+8], %fd122;
	st.global.f64 	[%rd105+16], %fd123;
	st.global.f64 	[%rd105+24], %fd124;
	st.global.f64 	[%rd105+32], %fd125;
	st.global.f64 	[%rd105+40], %fd126;
	bra.uni 	$L__BB11_41;
$L__BB11_16:
	// begin inline asm
	mov.u32 %r106, %laneid;
	// end inline asm
	and.b32  	%r107, %r1, 992;
	add.s32 	%r108, %r106, %r107;
	mov.u32 	%r109, _ZZN3cub18CUB_300001_SM_10006detail10merge_sort26DeviceMergeSortMergeKernelINS2_10policy_hubIP10PolynomialE9Policy600ES6_PNS0_8NullTypeES6_SA_mN4cuda3std3__44lessIS5_EES5_S9_EEvbT2_T3_T4_PT6_PT7_T5_PSI_SI_NS1_7vsmem_tEE19static_temp_storage;
	mad.lo.s32 	%r110, %r108, 48, %r109;
	st.shared.v2.f64 	[%r110], {%fd144, %fd145};
	st.shared.v2.f64 	[%r110+16], {%fd146, %fd147};
	st.shared.v2.f64 	[%r110+32], {%fd148, %fd149};
	bar.warp.sync 	-1;
	ld.shared.v2.f64 	{%fd127, %fd128}, [%r110];
	ld.shared.v2.f64 	{%fd129, %fd130}, [%r110+16];
	ld.shared.v2.f64 	{%fd131, %fd132}, [%r110+32];
	cvt.u64.u32 	%rd106, %r1;
	add.s64 	%rd107, %rd10, %rd106;
	mad.lo.s64 	%rd108, %rd107, 48, %rd2;
	st.global.f64 	[%rd108], %fd127;
	st.global.f64 	[%rd108+8], %fd128;
	st.global.f64 	[%rd108+16], %fd129;
	st.global.f64 	[%rd108+24], %fd130;
	st.global.f64 	[%rd108+32], %fd131;
	st.global.f64 	[%rd108+40], %fd132;
	bra.uni 	$L__BB11_41;
$L__BB11_17:
	ld.param.u64 	%rd113, [_ZN3cub18CUB_300001_SM_10006detail10merge_sort26DeviceMergeSortMergeKernelINS2_10policy_hubIP10PolynomialE9Policy600ES6_PNS0_8NullTypeES6_SA_mN4cuda3std3__44lessIS5_EES5_S9_EEvbT2_T3_T4_PT6_PT7_T5_PSI_SI_NS1_7vsmem_tE_param_8];
	ld.param.u64 	%rd111, [_ZN3cub18CUB_300001_SM_10006detail10merge_sort26DeviceMergeSortMergeKernelINS2_10policy_hubIP10PolynomialE9Policy600ES6_PNS0_8NullTypeES6_SA_mN4cuda3std3__44lessIS5_EES5_S9_EEvbT2_T3_T4_PT6_PT7_T5_PSI_SI_NS1_7vsmem_tE_param_7];
	ld.param.u64 	%rd109, [_ZN3cub18CUB_300001_SM_10006detail10merge_sort26DeviceMergeSortMergeKernelINS2_10policy_hubIP10PolynomialE9Policy600ES6_PNS0_8NullTypeES6_SA_mN4cuda3std3__44lessIS5_EES5_S9_EEvbT2_T3_T4_PT6_PT7_T5_PSI_SI_NS1_7vsmem_tE_param_3];
	ld.param.s8 	%rs2, [_ZN3cub18CUB_300001_SM_10006detail10merge_sort26DeviceMergeSortMergeKernelINS2_10policy_hubIP10PolynomialE9Policy600ES6_PNS0_8NullTypeES6_SA_mN4cuda3std3__44lessIS5_EES5_S9_EEvbT2_T3_T4_PT6_PT7_T5_PSI_SI_NS1_7vsmem_tE_param_0];
	cvta.to.global.u64 	%rd25, %rd111;
	shl.b64 	%rd26, %rd3, 3;
	add.s64 	%rd27, %rd25, %rd26;
	ld.global.u64 	%rd11, [%rd27];
	ld.global.u64 	%rd28, [%rd27+8];
	neg.s64 	%rd29, %rd113;
	and.b64  	%rd30, %rd29, %rd3;
	shl.b64 	%rd12, %rd30, 8;
	shl.b64 	%rd31, %rd113, 7;
	and.b64  	%rd13, %rd31, -256;
	sub.s64 	%rd32, %rd3, %rd30;
	shl.b64 	%rd33, %rd32, 8;
	sub.s64 	%rd34, %rd11, %rd12;
	sub.s64 	%rd35, %rd28, %rd12;
	sub.s64 	%rd36, %rd109, %rd12;
	max.u64 	%rd37, %rd36, %rd13;
	sub.s64 	%rd38, %rd37, %rd13;
	sub.s64 	%rd39, %rd33, %rd34;
	min.u64 	%rd14, %rd39, %rd38;
	setp.eq.s64 	%p2, %rd32, -1;
	selp.b64 	%rd40, 255, 256, %p2;
	add.s64 	%rd41, %rd40, %rd33;
	sub.s64 	%rd42, %rd41, %rd35;
	or.b64  	%rd43, %rd29, %rd3;
	setp.eq.s64 	%p3, %rd43, -1;
	min.u64 	%rd44, %rd13, %rd36;
	selp.b64 	%rd45, %rd44, %rd35, %p3;
	selp.b64 	%rd46, %rd13, %rd42, %p3;
	min.u64 	%rd47, %rd46, %rd38;
	cvt.u32.u64 	%r33, %rd34;
	cvt.u32.u64 	%r34, %rd45;
	sub.s32 	%r15, %r34, %r33;
	cvt.u32.u64 	%r35, %rd47;
	cvt.u32.u64 	%r36, %rd14;
	sub.s32 	%r16, %r35, %r36;
	// begin inline asm
	griddepcontrol.wait;
	// end inline asm
	setp.eq.s16 	%p4, %rs2, 0;
	mov.f64 	%fd151, 0d0000000000000000;
	mov.f64 	%fd152, 0d0000000000000000;
	mov.f64 	%fd153, 0d0000000000000000;
	mov.f64 	%fd154, 0d0000000000000000;
	mov.f64 	%fd155, 0d0000000000000000;
	@%p4 bra 	$L__BB11_22;
	add.s64 	%rd48, %rd12, %rd13;
	add.s64 	%rd15, %rd48, %rd14;
	add.s32 	%r37, %r16, %r15;
	setp.ge.s32 	%p5, %r1, %r37;
	@%p5 bra 	$L__BB11_26;
	setp.ge.s32 	%p6, %r1, %r15;
	@%p6 bra 	$L__BB11_21;
	cvt.u64.u32 	%rd52, %r1;
	add.s64 	%rd53, %rd11, %rd52;
	mad.lo.s64 	%rd54, %rd53, 48, %rd2;
	ld.global.f64 	%fd155, [%rd54];
	ld.global.f64 	%fd154, [%rd54+8];
	ld.global.f64 	%fd153, [%rd54+16];
	ld.global.f64 	%fd152, [%rd54+24];
	ld.global.f64 	%fd151, [%rd54+32];
	ld.global.f64 	%fd150, [%rd54+40];
	bra.uni 	$L__BB11_26;
$L__BB11_21:
	sub.s32 	%r38, %r1, %r15;
	cvt.s64.s32 	%rd49, %r38;
	add.s64 	%rd50, %rd15, %rd49;
	mad.lo.s64 	%rd51, %rd50, 48, %rd2;
	ld.global.f64 	%fd155, [%rd51];
	ld.global.f64 	%fd154, [%rd51+8];
	ld.global.f64 	%fd153, [%rd51+16];
	ld.global.f64 	%fd152, [%rd51+24];
	ld.global.f64 	%fd151, [%rd51+32];
	ld.global.f64 	%fd150, [%rd51+40];
	bra.uni 	$L__BB11_26;
$L__BB11_22:
	add.s64 	%rd55, %rd12, %rd13;
	add.s64 	%rd16, %rd55, %rd14;
	add.s32 	%r39, %r16, %r15;
	setp.ge.s32 	%p7, %r1, %r39;
	@%p7 bra 	$L__BB11_26;
	setp.ge.s32 	%p8, %r1, %r15;
	@%p8 bra 	$L__BB11_25;
	cvt.u64.u32 	%rd59, %r1;
	add.s64 	%rd60, %rd11, %rd59;
	mad.lo.s64 	%rd61, %rd60, 48, %rd1;
	ld.global.f64 	%fd155, [%rd61];
	ld.global.f64 	%fd154, [%rd61+8];
	ld.global.f64 	%fd153, [%rd61+16];
	ld.global.f64 	%fd152, [%rd61+24];
	ld.global.f64 	%fd151, [%rd61+32];
	ld.global.f64 	%fd150, [%rd61+40];
	bra.uni 	$L__BB11_26;
$L__BB11_25:
	sub.s32 	%r40, %r1, %r15;
	cvt.s64.s32 	%rd56, %r40;
	add.s64 	%rd57, %rd16, %rd56;
	mad.lo.s64 	%rd58, %rd57, 48, %rd1;
	ld.global.f64 	%fd155, [%rd58];
	ld.global.f64 	%fd154, [%rd58+8];
	ld.global.f64 	%fd153, [%rd58+16];
	ld.global.f64 	%fd152, [%rd58+24];
	ld.global.f64 	%fd151, [%rd58+32];
	ld.global.f64 	%fd150, [%rd58+40];
$L__BB11_26:
	mov.u32 	%r41, _ZZN3cub18CUB_300001_SM_10006detail10merge_sort26DeviceMergeSortMergeKernelINS2_10policy_hubIP10PolynomialE9Policy600ES6_PNS0_8NullTypeES6_SA_mN4cuda3std3__44lessIS5_EES5_S9_EEvbT2_T3_T4_PT6_PT7_T5_PSI_SI_NS1_7vsmem_tEE19static_temp_storage;
	mad.lo.s32 	%r42, %r1, 48, %r41;
	st.shared.v2.f64 	[%r42], {%fd155, %fd154};
	st.shared.v2.f64 	[%r42+16], {%fd153, %fd152};
	st.shared.v2.f64 	[%r42+32], {%fd151, %fd150};
	bar.sync 	0;
	// begin inline asm
	griddepcontrol.launch_dependents;
	// end inline asm
	add.s32 	%r17, %r16, %r15;
	min.s32 	%r18, %r1, %r17;
	setp.lt.s32 	%p9, %r18, %r16;
	sub.s32 	%r43, %r18, %r16;
	selp.b32 	%r116, 0, %r43, %p9;
	min.s32 	%r114, %r18, %r15;
	setp.ge.s32 	%p10, %r116, %r114;
	@%p10 bra 	$L__BB11_29;
	add.s32 	%r21, %r18, %r15;
$L__BB11_28:
	sub.s32 	%r44, %r114, %r116;
	shr.u32 	%r45, %r44, 31;
	add.s32 	%r46, %r44, %r45;
	shr.s32 	%r47, %r46, 1;
	add.s32 	%r48, %r47, %r116;
	mad.lo.s32 	%r50, %r48, 48, %r41;
	ld.shared.f64 	%fd113, [%r50+40];
	not.b32 	%r51, %r48;
	add.s32 	%r52, %r21, %r51;
	mad.lo.s32 	%r53, %r52, 48, %r41;
	ld.shared.f64 	%fd114, [%r53+40];
	setp.geu.f64 	%p11, %fd114, %fd113;
	add.s32 	%r54, %r48, 1;
	selp.b32 	%r116, %r54, %r116, %p11;
	selp.b32 	%r114, %r114, %r48, %p11;
	setp.lt.s32 	%p12, %r116, %r114;
	@%p12 bra 	$L__BB11_28;
$L__BB11_29:
	sub.s32 	%r55, %r18, %r116;
	add.s32 	%r27, %r55, %r15;
	mad.lo.s32 	%r57, %r116, 48, %r41;
	ld.shared.v2.f64 	{%fd79, %fd80}, [%r57];
	ld.shared.v2.f64 	{%fd81, %fd82}, [%r57+16];
	ld.shared.v2.f64 	{%fd83, %fd84}, [%r57+32];
	setp.ge.s32 	%p13, %r27, %r17;
	@%p13 bra 	$L__BB11_31;
	mov.u32 	%r58, _ZZN3cub18CUB_300001_SM_10006detail10merge_sort26DeviceMergeSortMergeKernelINS2_10policy_hubIP10PolynomialE9Policy600ES6_PNS0_8NullTypeES6_SA_mN4cuda3std3__44lessIS5_EES5_S9_EEvbT2_T3_T4_PT6_PT7_T5_PSI_SI_NS1_7vsmem_tEE19static_temp_storage;
	mad.lo.s32 	%r59, %r27, 48, %r58;
	ld.shared.v2.f64 	{%fd160, %fd161}, [%r59+32];
	ld.shared.v2.f64 	{%fd158, %fd159}, [%r59+16];
	ld.shared.v2.f64 	{%fd156, %fd157}, [%r59];
	setp.ge.s32 	%p14, %r116, %r15;
	setp.lt.f64 	%p15, %fd161, %fd84;
	or.pred  	%p16, %p14, %p15;
	@%p16 bra 	$L__BB11_32;
$L__BB11_31:
	mov.f64 	%fd156, %fd79;
	mov.f64 	%fd157, %fd80;
	mov.f64 	%fd158, %fd81;
	mov.f64 	%fd159, %fd82;
	mov.f64 	%fd160, %fd83;
	mov.f64 	%fd161, %fd84;
$L__BB11_32:
	ld.param.s8 	%rs3, [_ZN3cub18CUB_300001_SM_10006detail10merge_sort26DeviceMergeSortMergeKernelINS2_10policy_hubIP10PolynomialE9Policy600ES6_PNS0_8NullTypeES6_SA_mN4cuda3std3__44lessIS5_EES5_S9_EEvbT2_T3_T4_PT6_PT7_T5_PSI_SI_NS1_7vsmem_tE_param_0];
	mov.u32 	%r60, %ctaid.x;
	mul.wide.u32 	%rd17, %r60, 256;
	setp.eq.s16 	%p17, %rs3, 0;
	bar.sync 	0;
	@%p17 bra 	$L__BB11_37;
	// begin inline asm
	mov.u32 %r61, %laneid;
	// end inline asm
	and.b32  	%r28, %r1, 992;
	add.s32 	%r62, %r61, %r28;
	mov.u32 	%r63, _ZZN3cub18CUB_300001_SM_10006detail10merge_sort26DeviceMergeSortMergeKernelINS2_10policy_hubIP10PolynomialE9Policy600ES6_PNS0_8NullTypeES6_SA_mN4cuda3std3__44lessIS5_EES5_S9_EEvbT2_T3_T4_PT6_PT7_T5_PSI_SI_NS1_7vsmem_tEE19static_temp_storage;
	mad.lo.s32 	%r64, %r62, 48, %r63;
	st.shared.v2.f64 	[%r64], {%fd156, %fd157};
	st.shared.v2.f64 	[%r64+16], {%fd158, %fd159};
	st.shared.v2.f64 	[%r64+32], {%fd160, %fd161};
	bar.warp.sync 	-1;
	ld.shared.v2.f64 	{%fd98, %fd97}, [%r64];
	ld.shared.v2.f64 	{%fd100, %fd99}, [%r64+16];
	ld.shared.v2.f64 	{%fd102, %fd101}, [%r64+32];
	setp.ne.s32 	%p18, %r1, 0;
	@%p18 bra 	$L__BB11_35;
	st.volatile.shared.u32 	[_ZZN3cub18CUB_300001_SM_10006detail10merge_sort26DeviceMergeSortMergeKernelINS2_10policy_hubIP10PolynomialE9Policy600ES6_PNS0_8NullTypeES6_SA_mN4cuda3std3__44lessIS5_EES5_S9_EEvbT2_T3_T4_PT6_PT7_T5_PSI_SI_NS1_7vsmem_tEE19static_temp_storage+12288], %r17;
$L__BB11_35:
	bar.sync 	0;
	ld.volatile.shared.u32 	%r65, [_ZZN3cub18CUB_300001_SM_10006detail10merge_sort26DeviceMergeSortMergeKernelINS2_10policy_hubIP10PolynomialE9Policy600ES6_PNS0_8NullTypeES6_SA_mN4cuda3std3__44lessIS5_EES5_S9_EEvbT2_T3_T4_PT6_PT7_T5_PSI_SI_NS1_7vsmem_tEE19static_temp_storage+12288];
	and.b32  	%r66, %r1, 31;
	add.s32 	%r67, %r28, %r66;
	cvt.u64.u32 	%rd62, %r67;
	add.s64 	%rd63, %rd17, %rd62;
	mad.lo.s64 	%rd18, %rd63, 48, %rd1;
	setp.ge.s32 	%p19, %r67, %r65;
	@%p19 bra 	$L__BB11_41;
	st.global.f64 	[%rd18], %fd98;
	st.global.f64 	[%rd18+8], %fd97;
	st.global.f64 	[%rd18+16], %fd100;
	st.global.f64 	[%rd18+24], %fd99;
	st.global.f64 	[%rd18+32], %fd102;
	st.global.f64 	[%rd18+40], %fd101;
	bra.uni 	$L__BB11_41;
$L__BB11_37:
	// begin inline asm
	mov.u32 %r68, %laneid;
	// end inline asm
	and.b32  	%r29, %r1, 992;
	add.s32 	%r69, %r68, %r29;
	mov.u32 	%r70, _ZZN3cub18CUB_300001_SM_10006detail10merge_sort26DeviceMergeSortMergeKernelINS2_10policy_hubIP10PolynomialE9Policy600ES6_PNS0_8NullTypeES6_SA_mN4cuda3std3__44lessIS5_EES5_S9_EEvbT2_T3_T4_PT6_PT7_T5_PSI_SI_NS1_7vsmem_tEE19static_temp_storage;
	mad.lo.s32 	%r71, %r69, 48, %r70;
	st.shared.v2.f64 	[%r71], {%fd156, %fd157};
	st.shared.v2.f64 	[%r71+16], {%fd158, %fd159};
	st.shared.v2.f64 	[%r71+32], {%fd160, %fd161};
	bar.warp.sync 	-1;
	ld.shared.v2.f64 	{%fd104, %fd103}, [%r71];
	ld.shared.v2.f64 	{%fd106, %fd105}, [%r71+16];
	ld.shared.v2.f64 	{%fd108, %fd107}, [%r71+32];
	setp.ne.s32 	%p20, %r1, 0;
	@%p20 bra 	$L__BB11_39;
	st.volatile.shared.u32 	[_ZZN3cub18CUB_300001_SM_10006detail10merge_sort26DeviceMergeSortMergeKernelINS2_10policy_hubIP10PolynomialE9Policy600ES6_PNS0_8NullTypeES6_SA_mN4cuda3std3__44lessIS5_EES5_S9_EEvbT2_T3_T4_PT6_PT7_T5_PSI_SI_NS1_7vsmem_tEE19static_temp_storage+12288], %r17;
$L__BB11_39:
	bar.sync 	0;
	ld.volatile.shared.u32 	%r72, [_ZZN3cub18CUB_300001_SM_10006detail10merge_sort26DeviceMergeSortMergeKernelINS2_10policy_hubIP10PolynomialE9Policy600ES6_PNS0_8NullTypeES6_SA_mN4cuda3std3__44lessIS5_EES5_S9_EEvbT2_T3_T4_PT6_PT7_T5_PSI_SI_NS1_7vsmem_tEE19static_temp_storage+12288];
	and.b32  	%r73, %r1, 31;
	add.s32 	%r74, %r29, %r73;
	cvt.u64.u32 	%rd64, %r74;
	add.s64 	%rd65, %rd17, %rd64;
	mad.lo.s64 	%rd19, %rd65, 48, %rd2;
	setp.ge.s32 	%p21, %r74, %r72;
	@%p21 bra 	$L__BB11_41;
	st.global.f64 	[%rd19], %fd104;
	st.global.f64 	[%rd19+8], %fd103;
	st.global.f64 	[%rd19+16], %fd106;
	st.global.f64 	[%rd19+24], %fd105;
	st.global.f64 	[%rd19+32], %fd108;
	st.global.f64 	[%rd19+40], %fd107;
$L__BB11_41:
	ret;

}
.func  (.param .b64 func_retval0) __internal_accurate_pow(
	.param .b64 __internal_accurate_pow_param_0,
	.param .b64 __internal_accurate_pow_param_1
)
{
	.reg .pred 	%p<8>;
	.reg .b32 	%r<49>;
	.reg .b32 	%f<3>;
	.reg .b64 	%fd<109>;

	ld.param.f64 	%fd10, [__internal_accurate_pow_param_0];
	ld.param.f64 	%fd11, [__internal_accurate_pow_param_1];
	{
	.reg .b32 %temp; 
	mov.b64 	{%temp, %r46}, %fd10;
	}
	{
	.reg .b32 %temp; 
	mov.b64 	{%r45, %temp}, %fd10;
	}
	shr.u32 	%r47, %r46, 20;
	setp.gt.u32 	%p1, %r46, 1048575;
	@%p1 bra 	$L__BB12_2;
	mul.f64 	%fd12, %fd10, 0d4350000000000000;
	{
	.reg .b32 %temp; 
	mov.b64 	{%temp, %r46}, %fd12;
	}
	{
	.reg .b32 %temp; 
	mov.b64 	{%r45, %temp}, %fd12;
	}
	shr.u32 	%r16, %r46, 20;
	add.s32 	%r47, %r16, -54;
$L__BB12_2:
	add.s32 	%r48, %r47, -1023;
	and.b32  	%r17, %r46, -2146435073;
	or.b32  	%r18, %r17, 1072693248;
	mov.b64 	%fd107, {%r45, %r18};
	setp.lt.u32 	%p2, %r18, 1073127583;
	@%p2 bra 	$L__BB12_4;
	{
	.reg .b32 %temp; 
	mov.b64 	{%r19, %temp}, %fd107;
	}
	{
	.reg .b32 %temp; 
	mov.b64 	{%temp, %r20}, %fd107;
	}
	add.s32 	%r21, %r20, -1048576;
	mov.b64 	%fd107, {%r19, %r21};
	add.s32 	%r48, %r47, -1022;
$L__BB12_4:
	add.f64 	%fd13, %fd107, 0dBFF0000000000000;
	add.f64 	%fd14, %fd107, 0d3FF0000000000000;
	rcp.approx.ftz.f64 	%fd15, %fd14;
	neg.f64 	%fd16, %fd14;
	fma.rn.f64 	%fd17, %fd16, %fd15, 0d3FF0000000000000;
	fma.rn.f64 	%fd18, %fd17, %fd17, %fd17;
	fma.rn.f64 	%fd19, %fd18, %fd15, %fd15;
	mul.f64 	%fd20, %fd13, %fd19;
	fma.rn.f64 	%fd21, %fd13, %fd19, %fd20;
	mul.f64 	%fd22, %fd21, %fd21;
	fma.rn.f64 	%fd23, %fd22, 0d3EB0F5FF7D2CAFE2, 0d3ED0F5D241AD3B5A;
	fma.rn.f64 	%fd24, %fd23, %fd22, 0d3EF3B20A75488A3F;
	fma.rn.f64 	%fd25, %fd24, %fd22, 0d3F1745CDE4FAECD5;
	fma.rn.f64 	%fd26, %fd25, %fd22, 0d3F3C71C7258A578B;
	fma.rn.f64 	%fd27, %fd26, %fd22, 0d3F6249249242B910;
	fma.rn.f64 	%fd28, %fd27, %fd22, 0d3F89999999999DFB;
	sub.f64 	%fd29, %fd13, %fd21;
	add.f64 	%fd30, %fd29, %fd29;
	neg.f64 	%fd31, %fd21;
	fma.rn.f64 	%fd32, %fd31, %fd13, %fd30;
	mul.f64 	%fd33, %fd19, %fd32;
	fma.rn.f64 	%fd34, %fd22, %fd28, 0d3FB5555555555555;
	mov.f64 	%fd35, 0d3FB5555555555555;
	sub.f64 	%fd36, %fd35, %fd34;
	fma.rn.f64 	%fd37, %fd22, %fd28, %fd36;
	add.f64 	%fd38, %fd37, 0dBC46A4CB00B9E7B0;
	add.f64 	%fd39, %fd34, %fd38;
	sub.f64 	%fd40, %fd34, %fd39;
	add.f64 	%fd41, %fd38, %fd40;
	mul.rn.f64 	%fd42, %fd21, %fd21;
	neg.f64 	%fd43, %fd42;
	fma.rn.f64 	%fd44, %fd21, %fd21, %fd43;
	{
	.reg .b32 %temp; 
	mov.b64 	{%r22, %temp}, %fd33;
	}
	{
	.reg .b32 %temp; 
	mov.b64 	{%temp, %r23}, %fd33;
	}
	add.s32 	%r24, %r23, 1048576;
	mov.b64 	%fd45, {%r22, %r24};
	fma.rn.f64 	%fd46, %fd21, %fd45, %fd44;
	mul.rn.f64 	%fd47, %fd42, %fd21;
	neg.f64 	%fd48, %fd47;
	fma.rn.f64 	%fd49, %fd42, %fd21, %fd48;
	fma.rn.f64 	%fd50, %fd42, %fd33, %fd49;
	fma.rn.f64 	%fd51, %fd46, %fd21, %fd50;
	mul.rn.f64 	%fd52, %fd39, %fd47;
	neg.f64 	%fd53, %fd52;
	fma.rn.f64 	%fd54, %fd39, %fd47, %fd53;
	fma.rn.f64 	%fd55, %fd39, %fd51, %fd54;
	fma.rn.f64 	%fd56, %fd41, %fd47, %fd55;
	add.f64 	%fd57, %fd52, %fd56;
	sub.f64 	%fd58, %fd52, %fd57;
	add.f64 	%fd59, %fd56, %fd58;
	add.f64 	%fd60, %fd21, %fd57;
	sub.f64 	%fd61, %fd21, %fd60;
	add.f64 	%fd62, %fd57, %fd61;
	add.f64 	%fd63, %fd59, %fd62;
	add.f64 	%fd64, %fd33, %fd63;
	add.f64 	%fd65, %fd60, %fd64;
	sub.f64 	%fd66, %fd60, %fd65;
	add.f64 	%fd67, %fd64, %fd66;
	xor.b32  	%r25, %r48, -2147483648;
	mov.b32 	%r26, 1127219200;
	mov.b64 	%fd68, {%r25, %r26};
	mov.b32 	%r27, -2147483648;
	mov.b64 	%fd69, {%r27, %r26};
	sub.f64 	%fd70, %fd68, %fd69;
	fma.rn.f64 	%fd71, %fd70, 0d3FE62E42FEFA39EF, %fd65;
	fma.rn.f64 	%fd72, %fd70, 0dBFE62E42FEFA39EF, %fd71;
	sub.f64 	%fd73, %fd72, %fd65;
	sub.f64 	%fd74, %fd67, %fd73;
	fma.rn.f64 	%fd75, %fd70, 0d3C7ABC9E3B39803F, %fd74;
	add.f64 	%fd76, %fd71, %fd75;
	sub.f64 	%fd77, %fd71, %fd76;
	add.f64 	%fd78, %fd75, %fd77;
	{
	.reg .b32 %temp; 
	mov.b64 	{%temp, %r28}, %fd11;
	}
	{
	.reg .b32 %temp; 
	mov.b64 	{%r29, %temp}, %fd11;
	}
	shl.b32 	%r30, %r28, 1;
	setp.gt.u32 	%p3, %r30, -33554433;
	and.b32  	%r31, %r28, -15728641;
	selp.b32 	%r32, %r31, %r28, %p3;
	mov.b64 	%fd79, {%r29, %r32};
	mul.rn.f64 	%fd80, %fd76, %fd79;
	neg.f64 	%fd81, %fd80;
	fma.rn.f64 	%fd82, %fd76, %fd79, %fd81;
	fma.rn.f64 	%fd83, %fd78, %fd79, %fd82;
	add.f64 	%fd4, %fd80, %fd83;
	sub.f64 	%fd84, %fd80, %fd4;
	add.f64 	%fd5, %fd83, %fd84;
	fma.rn.f64 	%fd85, %fd4, 0d3FF71547652B82FE, 0d4338000000000000;
	{
	.reg .b32 %temp; 
	mov.b64 	{%r13, %temp}, %fd85;
	}
	mov.f64 	%fd86, 0dC338000000000000;
	add.rn.f64 	%fd87, %fd85, %fd86;
	fma.rn.f64 	%fd88, %fd87, 0dBFE62E42FEFA39EF, %fd4;
	fma.rn.f64 	%fd89, %fd87, 0dBC7ABC9E3B39803F, %fd88;
	fma.rn.f64 	%fd90, %fd89, 0d3E5ADE1569CE2BDF, 0d3E928AF3FCA213EA;
	fma.rn.f64 	%fd91, %fd90, %fd89, 0d3EC71DEE62401315;
	fma.rn.f64 	%fd92, %fd91, %fd89, 0d3EFA01997C89EB71;
	fma.rn.f64 	%fd93, %fd92, %fd89, 0d3F2A01A014761F65;
	fma.rn.f64 	%fd94, %fd93, %fd89, 0d3F56C16C1852B7AF;
	fma.rn.f64 	%fd95, %fd94, %fd89, 0d3F81111111122322;
	fma.rn.f64 	%fd96, %fd95, %fd89, 0d3FA55555555502A1;
	fma.rn.f64 	%fd97, %fd96, %fd89, 0d3FC5555555555511;
	fma.rn.f64 	%fd98, %fd97, %fd89, 0d3FE000000000000B;
	fma.rn.f64 	%fd99, %fd98, %fd89, 0d3FF0000000000000;
	fma.rn.f64 	%fd100, %fd99, %fd89, 0d3FF0000000000000;
	{
	.reg .b32 %temp; 
	mov.b64 	{%r14, %temp}, %fd100;
	}
	{
	.reg .b32 %temp; 
	mov.b64 	{%temp, %r15}, %fd100;
	}
	shl.b32 	%r33, %r13, 20;
	add.s32 	%r34, %r33, %r15;
	mov.b64 	%fd108, {%r14, %r34};
	{
	.reg .b32 %temp; 
	mov.b64 	{%temp, %r35}, %fd4;
	}
	mov.b32 	%f2, %r35;
	abs.f32 	%f1, %f2;
	setp.lt.f32 	%p4, %f1, 0f4086232B;
	@%p4 bra 	$L__BB12_7;
	setp.lt.f64 	%p5, %fd4, 0d0000000000000000;
	add.f64 	%fd101, %fd4, 0d7FF0000000000000;
	selp.f64 	%fd108, 0d0000000000000000, %fd101, %p5;
	setp.geu.f32 	%p6, %f1, 0f40874800;
	@%p6 bra 	$L__BB12_7;
	shr.u32 	%r36, %r13, 31;
	add.s32 	%r37, %r13, %r36;
	shr.s32 	%r38, %r37, 1;
	shl.b32 	%r39, %r38, 20;
	add.s32 	%r40, %r15, %r39;
	mov.b64 	%fd102, {%r14, %r40};
	sub.s32 	%r41, %r13, %r38;
	shl.b32 	%r42, %r41, 20;
	add.s32 	%r43, %r42, 1072693248;
	mov.b32 	%r44, 0;
	mov.b64 	%fd103, {%r44, %r43};
	mul.f64 	%fd108, %fd103, %fd102;
$L__BB12_7:
	abs.f64 	%fd104, %fd108;
	setp.eq.f64 	%p7, %fd104, 0d7FF0000000000000;
	fma.rn.f64 	%fd105, %fd108, %fd5, %fd108;
	selp.f64 	%fd106, %fd108, %fd105, %p7;
	st.param.f64 	[func_retval0], %fd106;
	ret;

}


// ===== COMPILED SASS (sm_100) =====

	.target	sm_100

	.elftype	@"ET_EXEC"


//--------------------- .note.nv.tkinfo           --------------------------
	.section	.note.nv.tkinfo,"",@"SHT_NOTE"
	.sectionflags	@"SHF_NOTE_NV_TKINFO"
	.tkinfo
        /*0018*/ 	.word	0x00000002
        /*0030*/ 	.string	""
        /*0030*/ 	.string	"ptxas"
        /*0030*/ 	.string	"Cuda compilation tools, release 13.0, V13.0.88"
        /*0030*/ 	.string	"Build cuda_13.0.r13.0/compiler.36424714_0"
        /*0030*/ 	.string	"-arch sm_100 -m 64 "



//--------------------- .note.nv.cuinfo           --------------------------
	.section	.note.nv.cuinfo,"",@"SHT_NOTE"
	.sectionflags	@"SHF_NOTE_NV_CUINFO"
        /*0018*/ 	.short	0x0002
        /*001a*/ 	.short	0x0064
        /*001c*/ 	.short	0x0082
	.zero		2


//--------------------- .nv.info                  --------------------------
	.section	.nv.info,"",@"SHT_CUDA_INFO"
	.align	4


	//----- nvinfo : EIATTR_REGCOUNT
	.align		4
        /*0000*/ 	.byte	0x04, 0x2f
        /*0002*/ 	.short	(.L_55 - .L_54)
	.align		4
.L_54:
        /*0004*/ 	.word	index@(_Z10ClearErrorP10Polynomiali)
        /*0008*/ 	.word	0x00000008


	//----- nvinfo : EIATTR_FRAME_SIZE
	.align		4
.L_55:
        /*000c*/ 	.byte	0x04, 0x11
        /*000e*/ 	.short	(.L_57 - .L_56)
	.align		4
.L_56:
        /*0010*/ 	.word	index@(_Z10ClearErrorP10Polynomiali)
        /*0014*/ 	.word	0x00000000


	//----- nvinfo : EIATTR_REGCOUNT
	.align		4
.L_57:
        /*0018*/ 	.byte	0x04, 0x2f
        /*001a*/ 	.short	(.L_59 - .L_58)
	.align		4
.L_58:
        /*001c*/ 	.word	index@(_Z7FitnessPdS_P10Polynomialii)
        /*0020*/ 	.word	0x00000022


	//----- nvinfo : EIATTR_FRAME_SIZE
	.align		4
.L_59:
        /*0024*/ 	.byte	0x04, 0x11
        /*0026*/ 	.short	(.L_61 - .L_60)
	.align		4
.L_60:
        /*0028*/ 	.word	index@($_Z7FitnessPdS_P10Polynomialii$__internal_accurate_pow)
        /*002c*/ 	.word	0x00000000


	//----- nvinfo : EIATTR_FRAME_SIZE
	.align		4
.L_61:
        /*0030*/ 	.byte	0x04, 0x11
        /*0032*/ 	.short	(.L_63 - .L_62)
	.align		4
.L_62:
        /*0034*/ 	.word	index@(_Z7FitnessPdS_P10Polynomialii)
        /*0038*/ 	.word	0x00000000


	//----- nvinfo : EIATTR_REGCOUNT
	.align		4
.L_63:
        /*003c*/ 	.byte	0x04, 0x2f
        /*003e*/ 	.short	(.L_65 - .L_64)
	.align		4
.L_64:
        /*0040*/ 	.word	index@(_Z9CrossoverP10Polynomialii)
        /*0044*/ 	.word	0x00000012


	//----- nvinfo : EIATTR_FRAME_SIZE
	.align		4
.L_65:
        /*0048*/ 	.byte	0x04, 0x11
        /*004a*/ 	.short	(.L_67 - .L_66)
	.align		4
.L_66:
        /*004c*/ 	.word	index@(_Z9CrossoverP10Polynomialii)
        /*0050*/ 	.word	0x00000000


	//----- nvinfo : EIATTR_REGCOUNT
	.align		4
.L_67:
        /*0054*/ 	.byte	0x04, 0x2f
        /*0056*/ 	.short	(.L_69 - .L_68)
	.align		4
.L_68:
        /*0058*/ 	.word	index@(_Z13CrossoverNextP10Polynomialii)
        /*005c*/ 	.word	0x00000010


	//----- nvinfo : EIATTR_FRAME_SIZE
	.align		4
.L_69:
        /*0060*/ 	.byte	0x04, 0x11
        /*0062*/ 	.short	(.L_71 - .L_70)
	.align		4
.L_70:
        /*0064*/ 	.word	index@($__internal_2_$__cuda_sm20_sqrt_rn_f32_slowpath)
        /*0068*/ 	.word	0x00000000


	//----- nvinfo : EIATTR_FRAME_SIZE
	.align		4
.L_71:
        /*006c*/ 	.byte	0x04, 0x11
        /*006e*/ 	.short	(.L_73 - .L_72)
	.align		4
.L_72:
        /*0070*/ 	.word	index@(_Z13CrossoverNextP10Polynomialii)
        /*0074*/ 	.word	0x00000000


	//----- nvinfo : EIATTR_REGCOUNT
	.align		4
.L_73:
        /*0078*/ 	.byte	0x04, 0x2f
        /*007a*/ 	.short	(.L_75 - .L_74)
	.align		4
.L_74:
        /*007c*/ 	.word	index@(_Z8MutationP10Polynomialiidd)
        /*0080*/ 	.word	0x0000001e


	//----- nvinfo : EIATTR_FRAME_SIZE
	.align		4
.L_75:
        /*0084*/ 	.byte	0x04, 0x11
        /*0086*/ 	.short	(.L_77 - .L_76)
	.align		4
.L_76:
        /*0088*/ 	.word	index@($__internal_1_$__cuda_sm20_sqrt_rn_f32_slowpath)
        /*008c*/ 	.word	0x00000000


	//----- nvinfo : EIATTR_FRAME_SIZE
	.align		4
.L_77:
        /*0090*/ 	.byte	0x04, 0x11
        /*0092*/ 	.short	(.L_79 - .L_78)
	.align		4
.L_78:
        /*0094*/ 	.word	index@($__internal_0_$__cuda_sm20_dsqrt_rn_f64_mediumpath_v1)
        /*0098*/ 	.word	0x00000000


	//----- nvinfo : EIATTR_FRAME_SIZE
	.align		4
.L_79:
        /*009c*/ 	.byte	0x04, 0x11
        /*009e*/ 	.short	(.L_81 - .L_80)
	.align		4
.L_80:
        /*00a0*/ 	.word	index@(_Z8MutationP10Polynomialiidd)
        /*00a4*/ 	.word	0x00000000


	//----- nvinfo : EIATTR_REGCOUNT
	.align		4
.L_81:
        /*00a8*/ 	.byte	0x04, 0x2f
        /*00aa*/ 	.short	(.L_83 - .L_82)
	.align		4
.L_82:
        /*00ac*/ 	.word	index@(_ZN3cub18CUB_300001_SM_10006detail11EmptyKernelIvEEvv)
        /*00b0*/ 	.word	0x00000004


	//----- nvinfo : EIATTR_FRAME_SIZE
	.align		4
.L_83:
        /*00b4*/ 	.byte	0x04, 0x11
        /*00b6*/ 	.short	(.L_85 - .L_84)
	.align		4
.L_84:
        /*00b8*/ 	.word	index@(_ZN3cub18CUB_300001_SM_10006detail11EmptyKernelIvEEvv)
        /*00bc*/ 	.word	0x00000000


	//----- nvinfo : EIATTR_REGCOUNT
	.align		4
.L_85:
        /*00c0*/ 	.byte	0x04, 0x2f
        /*00c2*/ 	.short	(.L_87 - .L_86)
	.align		4
.L_86:
        /*00c4*/ 	.word	index@(_ZN3cub18CUB_300001_SM_10006detail10merge_sort30DeviceMergeSortBlockSortKernelINS2_10policy_hubIP10PolynomialE9Policy600ES6_PNS0_8NullTypeES6_SA_jN4cuda3std3__44lessIS5_EES5_S9_EEvbT0_T1_T2_T3_T4_PT6_PT7_T5_NS1_7vsmem_tE)
        /*00c8*/ 	.word	0x00000025


	//----- nvinfo : EIATTR_FRAME_SIZE
	.align		4
.L_87:
        /*00cc*/ 	.byte	0x04, 0x11
        /*00ce*/ 	.short	(.L_89 - .L_88)
	.align		4
.L_88:
        /*00d0*/ 	.word	index@(_ZN3cub18CUB_300001_SM_10006detail10merge_sort30DeviceMergeSortBlockSortKernelINS2_10policy_hubIP10PolynomialE9Policy600ES6_PNS0_8NullTypeES6_SA_jN4cuda3std3__44lessIS5_EES5_S9_EEvbT0_T1_T2_T3_T4_PT6_PT7_T5_NS1_7vsmem_tE)
        /*00d4*/ 	.word	0x00000000


	//----- nvinfo : EIATTR_REGCOUNT
	.align		4
.L_89:
        /*00d8*/ 	.byte	0x04, 0x2f
        /*00da*/ 	.short	(.L_91 - .L_90)
	.align		4
.L_90:
        /*00dc*/ 	.word	index@(_ZN3cub18CUB_300001_SM_10006detail10merge_sort30DeviceMergeSortPartitionKernelIP10PolynomialjN4cuda3std3__44lessIS4_EES4_EEvbT_PT2_T0_SE_PSE_T1_SE_i)
        /*00e0*/ 	.word	0x00000014


	//----- nvinfo : EIATTR_FRAME_SIZE
	.align		4
.L_91:
        /*00e4*/ 	.byte	0x04, 0x11
        /*00e6*/ 	.short	(.L_93 - .L_92)
	.align		4
.L_92:
        /*00e8*/ 	.word	index@(_ZN3cub18CUB_300001_SM_10006detail10merge_sort30DeviceMergeSortPartitionKernelIP10PolynomialjN4cuda3std3__44lessIS4_EES4_EEvbT_PT2_T0_SE_PSE_T1_SE_i)
        /*00ec*/ 	.word	0x00000000


	//----- nvinfo : EIATTR_REGCOUNT
	.align		4
.L_93:
        /*00f0*/ 	.byte	0x04, 0x2f
        /*00f2*/ 	.short	(.L_95 - .L_94)
	.align		4
.L_94:
        /*00f4*/ 	.word	index@(_ZN3cub18CUB_300001_SM_10006detail10merge_sort26DeviceMergeSortMergeKernelINS2_10policy_hubIP10PolynomialE9Policy600ES6_PNS0_8NullTypeES6_SA_jN4cuda3std3__44lessIS5_EES5_S9_EEvbT2_T3_T4_PT6_PT7_T5_PSI_SI_NS1_7vsmem_tE)
        /*00f8*/ 	.word	0x00000024


	//----- nvinfo : EIATTR_FRAME_SIZE
	.align		4
.L_95:
        /*00fc*/ 	.byte	0x04, 0x11
        /*00fe*/ 	.short	(.L_97 - .L_96)
	.align		4
.L_96:
        /*0100*/ 	.word	index@(_ZN3cub18CUB_300001_SM_10006detail10merge_sort26DeviceMergeSortMergeKernelINS2_10policy_hubIP10PolynomialE9Policy600ES6_PNS0_8NullTypeES6_SA_jN4cuda3std3__44lessIS5_EES5_S9_EEvbT2_T3_T4_PT6_PT7_T5_PSI_SI_NS1_7vsmem_tE)
        /*0104*/ 	.word	0x00000000


	//----- nvinfo : EIATTR_REGCOUNT
	.align		4
.L_97:
        /*0108*/ 	.byte	0x04, 0x2f
        /*010a*/ 	.short	(.L_99 - .L_98)
	.align		4
.L_98:
        /*010c*/ 	.word	index@(_ZN3cub18CUB_300001_SM_10006detail10merge_sort30DeviceMergeSortBlockSortKernelINS2_10policy_hubIP10PolynomialE9Policy600ES6_PNS0_8NullTypeES6_SA_mN4cuda3std3__44lessIS5_EES5_S9_EEvbT0_T1_T2_T3_T4_PT6_PT7_T5_NS1_7vsmem_tE)
        /*0110*/ 	.word	0x00000028


	//----- nvinfo : EIATTR_FRAME_SIZE
	.align		4
.L_99:
        /*0114*/ 	.byte	0x04, 0x11
        /*0116*/ 	.short	(.L_101 - .L_100)
	.align		4
.L_100:
        /*0118*/ 	.word	index@(_ZN3cub18CUB_300001_SM_10006detail10merge_sort30DeviceMergeSortBlockSortKernelINS2_10policy_hubIP10PolynomialE9Policy600ES6_PNS0_8NullTypeES6_SA_mN4cuda3std3__44lessIS5_EES5_S9_EEvbT0_T1_T2_T3_T4_PT6_PT7_T5_NS1_7vsmem_tE)
        /*011c*/ 	.word	0x00000000


	//----- nvinfo : EIATTR_REGCOUNT
	.align		4
.L_101:
        /*0120*/ 	.byte	0x04, 0x2f
        /*0122*/ 	.short	(.L_103 - .L_102)
	.align		4
.L_102:
        /*0124*/ 	.word	index@(_ZN3cub18CUB_300001_SM_10006detail10merge_sort30DeviceMergeSortPartitionKernelIP10PolynomialmN4cuda3std3__44lessIS4_EES4_EEvbT_PT2_T0_SE_PSE_T1_SE_i)
        /*0128*/ 	.word	0x00000018


	//----- nvinfo : EIATTR_FRAME_SIZE
	.align		4
.L_103:
        /*012c*/ 	.byte	0x04, 0x11
        /*012e*/ 	.short	(.L_105 - .L_104)
	.align		4
.L_104:
        /*0130*/ 	.word	index@(_ZN3cub18CUB_300001_SM_10006detail10merge_sort30DeviceMergeSortPartitionKernelIP10PolynomialmN4cuda3std3__44lessIS4_EES4_EEvbT_PT2_T0_SE_PSE_T1_SE_i)
        /*0134*/ 	.word	0x00000000


	//----- nvinfo : EIATTR_REGCOUNT
	.align		4
.L_105:
        /*0138*/ 	.byte	0x04, 0x2f
        /*013a*/ 	.short	(.L_107 - .L_106)
	.align		4
.L_106:
        /*013c*/ 	.word	index@(_ZN3cub18CUB_300001_SM_10006detail10merge_sort26DeviceMergeSortMergeKernelINS2_10policy_hubIP10PolynomialE9Policy600ES6_PNS0_8NullTypeES6_SA_mN4cuda3std3__44lessIS5_EES5_S9_EEvbT2_T3_T4_PT6_PT7_T5_PSI_SI_NS1_7vsmem_tE)
        /*0140*/ 	.word	0x00000020


	//----- nvinfo : EIATTR_FRAME_SIZE
	.align		4
.L_107:
        /*0144*/ 	.byte	0x04, 0x11
        /*0146*/ 	.short	(.L_109 - .L_108)
	.align		4
.L_108:
        /*0148*/ 	.word	index@(_ZN3cub18CUB_300001_SM_10006detail10merge_sort26DeviceMergeSortMergeKernelINS2_10policy_hubIP10PolynomialE9Policy600ES6_PNS0_8NullTypeES6_SA_mN4cuda3std3__44lessIS5_EES5_S9_EEvbT2_T3_T4_PT6_PT7_T5_PSI_SI_NS1_7vsmem_tE)
        /*014c*/ 	.word	0x00000000


	//----- nvinfo : EIATTR_MIN_STACK_SIZE
	.align		4
.L_109:
        /*0150*/ 	.byte	0x04, 0x12
        /*0152*/ 	.short	(.L_111 - .L_110)
	.align		4
.L_110:
        /*0154*/ 	.word	index@(_ZN3cub18CUB_300001_SM_10006detail10merge_sort26DeviceMergeSortMergeKernelINS2_10policy_hubIP10PolynomialE9Policy600ES6_PNS0_8NullTypeES6_SA_mN4cuda3std3__44lessIS5_EES5_S9_EEvbT2_T3_T4_PT6_PT7_T5_PSI_SI_NS1_7vsmem_tE)
        /*0158*/ 	.word	0x00000000


	//----- nvinfo : EIATTR_MIN_STACK_SIZE
	.align		4
.L_111:
        /*015c*/ 	.byte	0x04, 0x12
        /*015e*/ 	.short	(.L_113 - .L_112)
	.align		4
.L_112:
        /*0160*/ 	.word	index@(_ZN3cub18CUB_300001_SM_10006detail10merge_sort30DeviceMergeSortPartitionKernelIP10PolynomialmN4cuda3std3__44lessIS4_EES4_EEvbT_PT2_T0_SE_PSE_T1_SE_i)
        /*0164*/ 	.word	0x00000000


	//----- nvinfo : EIATTR_MIN_STACK_SIZE
	.align		4
.L_113:
        /*0168*/ 	.byte	0x04, 0x12
        /*016a*/ 	.short	(.L_115 - .L_114)
	.align		4
.L_114:
        /*016c*/ 	.word	index@(_ZN3cub18CUB_300001_SM_10006detail10merge_sort30DeviceMergeSortBlockSortKernelINS2_10policy_hubIP10PolynomialE9Policy600ES6_PNS0_8NullTypeES6_SA_mN4cuda3std3__44lessIS5_EES5_S9_EEvbT0_T1_T2_T3_T4_PT6_PT7_T5_NS1_7vsmem_tE)
        /*0170*/ 	.word	0x00000000


	//----- nvinfo : EIATTR_MIN_STACK_SIZE
	.align		4
.L_115:
        /*0174*/ 	.byte	0x04, 0x12
        /*0176*/ 	.short	(.L_117 - .L_116)
	.align		4
.L_116:
        /*0178*/ 	.word	index@(_ZN3cub18CUB_300001_SM_10006detail10merge_sort26DeviceMergeSortMergeKernelINS2_10policy_hubIP10PolynomialE9Policy600ES6_PNS0_8NullTypeES6_SA_jN4cuda3std3__44lessIS5_EES5_S9_EEvbT2_T3_T4_PT6_PT7_T5_PSI_SI_NS1_7vsmem_tE)
        /*017c*/ 	.word	0x00000000


	//----- nvinfo : EIATTR_MIN_STACK_SIZE
	.align		4
.L_117:
        /*0180*/ 	.byte	0x04, 0x12
        /*0182*/ 	.short	(.L_119 - .L_118)
	.align		4
.L_118:
        /*0184*/ 	.word	index@(_ZN3cub18CUB_300001_SM_10006detail10merge_sort30DeviceMergeSortPartitionKernelIP10PolynomialjN4cuda3std3__44lessIS4_EES4_EEvbT_PT2_T0_SE_PSE_T1_SE_i)
        /*0188*/ 	.word	0x00000000


	//----- nvinfo : EIATTR_MIN_STACK_SIZE
	.align		4
.L_119:
        /*018c*/ 	.byte	0x04, 0x12
        /*018e*/ 	.short	(.L_121 - .L_120)
	.align		4
.L_120:
        /*0190*/ 	.word	index@(_ZN3cub18CUB_300001_SM_10006detail10merge_sort30DeviceMergeSortBlockSortKernelINS2_10policy_hubIP10PolynomialE9Policy600ES6_PNS0_8NullTypeES6_SA_jN4cuda3std3__44lessIS5_EES5_S9_EEvbT0_T1_T2_T3_T4_PT6_PT7_T5_NS1_7vsmem_tE)
        /*0194*/ 	.word	0x00000000


	//----- nvinfo : EIATTR_MIN_STACK_SIZE
	.align		4
.L_121:
        /*0198*/ 	.byte	0x04, 0x12
        /*019a*/ 	.short	(.L_123 - .L_122)
	.align		4
.L_122:
        /*019c*/ 	.word	index@(_ZN3cub18CUB_300001_SM_10006detail11EmptyKernelIvEEvv)
        /*01a0*/ 	.word	0x00000000


	//----- nvinfo : EIATTR_MIN_STACK_SIZE
	.align		4
.L_123:
        /*01a4*/ 	.byte	0x04, 0x12
        /*01a6*/ 	.short	(.L_125 - .L_124)
	.align		4
.L_124:
        /*01a8*/ 	.word	index@(_Z8MutationP10Polynomialiidd)
        /*01ac*/ 	.word	0x00000000


	//----- nvinfo : EIATTR_MIN_STACK_SIZE
	.align		4
.L_125:
        /*01b0*/ 	.byte	0x04, 0x12
        /*01b2*/ 	.short	(.L_127 - .L_126)
	.align		4
.L_126:
        /*01b4*/ 	.word	index@(_Z13CrossoverNextP10Polynomialii)
        /*01b8*/ 	.word	0x00000000


	//----- nvinfo : EIATTR_MIN_STACK_SIZE
	.align		4
.L_127:
        /*01bc*/ 	.byte	0x04, 0x12
        /*01be*/ 	.short	(.L_129 - .L_128)
	.align		4
.L_128:
        /*01c0*/ 	.word	index@(_Z9CrossoverP10Polynomialii)
        /*01c4*/ 	.word	0x00000000


	//----- nvinfo : EIATTR_MIN_STACK_SIZE
	.align		4
.L_129:
        /*01c8*/ 	.byte	0x04, 0x12
        /*01ca*/ 	.short	(.L_131 - .L_130)
	.align		4
.L_130:
        /*01cc*/ 	.word	index@(_Z7FitnessPdS_P10Polynomialii)
        /*01d0*/ 	.word	0x00000000


	//----- nvinfo : EIATTR_MIN_STACK_SIZE
	.align		4
.L_131:
        /*01d4*/ 	.byte	0x04, 0x12
        /*01d6*/ 	.short	(.L_133 - .L_132)
	.align		4
.L_132:
        /*01d8*/ 	.word	index@(_Z10ClearErrorP10Polynomiali)
        /*01dc*/ 	.word	0x00000000
.L_133:


//--------------------- .nv.compat                --------------------------
	.section	.nv.compat,"",@"SHT_CUDA_COMPAT_INFO"
	.align	4
        /*0000*/ 	.byte	0x02, 0x09, 0x00, 0x00, 0x02, 0x02, 0x01, 0x00, 0x02, 0x05, 0x05, 0x00, 0x03, 0x07, 0x01, 0x01
        /*0010*/ 	.byte	0x02, 0x03, 0x00, 0x00, 0x02, 0x06, 0x01, 0x00, 0x04, 0x0b, 0x08, 0x00, 0x01, 0x00, 0x00, 0x00
        /*0020*/ 	.byte	0x00, 0x00, 0x00, 0x00


//--------------------- .nv.info._ZN3cub18CUB_300001_SM_10006detail10merge_sort26DeviceMergeSortMergeKernelINS2_10policy_hubIP10PolynomialE9Policy600ES6_PNS0_8NullTypeES6_SA_mN4cuda3std3__44lessIS5_EES5_S9_EEvbT2_T3_T4_PT6_PT7_T5_PSI_SI_NS1_7vsmem_tE --------------------------
	.section	.nv.info._ZN3cub18CUB_300001_SM_10006detail10merge_sort26DeviceMergeSortMergeKernelINS2_10policy_hubIP10PolynomialE9Policy600ES6_PNS0_8NullTypeES6_SA_mN4cuda3std3__44lessIS5_EES5_S9_EEvbT2_T3_T4_PT6_PT7_T5_PSI_SI_NS1_7vsmem_tE,"",@"SHT_CUDA_INFO"
	.sectionflags	@""
	.align	4


	//----- nvinfo : EIATTR_CUDA_API_VERSION
	.align		4
        /*0000*/ 	.byte	0x04, 0x37
        /*0002*/ 	.short	(.L_135 - .L_134)
.L_134:
        /*0004*/ 	.word	0x00000082


	//----- nvinfo : EIATTR_KPARAM_INFO
	.align		4
.L_135:
        /*0008*/ 	.byte	0x04, 0x17
        /*000a*/ 	.short	(.L_137 - .L_136)
.L_136:
        /*000c*/ 	.word	0x00000000
        /*0010*/ 	.short	0x0009
        /*0012*/ 	.short	0x0048
        /*0014*/ 	.byte	0x00, 0xf0, 0x21, 0x00


	//----- nvinfo : EIATTR_KPARAM_INFO
	.align		4
.L_137:
        /*0018*/ 	.byte	0x04, 0x17
        /*001a*/ 	.short	(.L_139 - .L_138)
.L_138:
        /*001c*/ 	.word	0x00000000
        /*0020*/ 	.short	0x0008
        /*0022*/ 	.short	0x0040
        /*0024*/ 	.byte	0x00, 0xf0, 0x21, 0x00


	//----- nvinfo : EIATTR_KPARAM_INFO
	.align		4
.L_139:
        /*0028*/ 	.byte	0x04, 0x17
        /*002a*/ 	.short	(.L_141 - .L_140)
.L_140:
        /*002c*/ 	.word	0x00000000
        /*0030*/ 	.short	0x0007
        /*0032*/ 	.short	0x0038
        /*0034*/ 	.byte	0x00, 0xf5, 0x21, 0x00


	//----- nvinfo : EIATTR_KPARAM_INFO
	.align		4
.L_141:
        /*0038*/ 	.byte	0x04, 0x17
        /*003a*/ 	.short	(.L_143 - .L_142)
.L_142:
        /*003c*/ 	.word	0x00000000
        /*0040*/ 	.short	0x0006
        /*0042*/ 	.short	0x0030
        /*0044*/ 	.byte	0x00, 0xf0, 0x05, 0x00


	//----- nvinfo : EIATTR_KPARAM_INFO
	.align		4
.L_143:
        /*0048*/ 	.byte	0x04, 0x17
        /*004a*/ 	.short	(.L_145 - .L_144)
.L_144:
        /*004c*/ 	.word	0x00000000
        /*0050*/ 	.short	0x0005
        /*0052*/ 	.short	0x0028
        /*0054*/ 	.byte	0x00, 0xf5, 0x21, 0x00


	//----- nvinfo : EIATTR_KPARAM_INFO
	.align		4
.L_145:
        /*0058*/ 	.byte	0x04, 0x17
        /*005a*/ 	.short	(.L_147 - .L_146)
.L_146:
        /*005c*/ 	.word	0x00000000
        /*0060*/ 	.short	0x0004
        /*0062*/ 	.short	0x0020
        /*0064*/ 	.byte	0x00, 0xf5, 0x21, 0x00


	//----- nvinfo : EIATTR_KPARAM_INFO
	.align		4
.L_147:
        /*0068*/ 	.byte	0x04, 0x17
        /*006a*/ 	.short	(.L_149 - .L_148)
.L_148:
        /*006c*/ 	.word	0x00000000
        /*0070*/ 	.short	0x0003
        /*0072*/ 	.short	0x0018
        /*0074*/ 	.byte	0x00, 0xf0, 0x21, 0x00


	//----- nvinfo : EIATTR_KPARAM_INFO
	.align		4
.L_149:
        /*0078*/ 	.byte	0x04, 0x17
        /*007a*/ 	.short	(.L_151 - .L_150)
.L_150:
        /*007c*/ 	.word	0x00000000
        /*0080*/ 	.short	0x0002
        /*0082*/ 	.short	0x0010
        /*0084*/ 	.byte	0x00, 0xf5, 0x21, 0x00


	//----- nvinfo : EIATTR_KPARAM_INFO
	.align		4
.L_151:
        /*0088*/ 	.byte	0x04, 0x17
        /*008a*/ 	.short	(.L_153 - .L_152)
.L_152:
        /*008c*/ 	.word	0x00000000
        /*0090*/ 	.short	0x0001
        /*0092*/ 	.short	0x0008
        /*0094*/ 	.byte	0x00, 0xf5, 0x21, 0x00


	//----- nvinfo : EIATTR_KPARAM_INFO
	.align		4
.L_153:
        /*0098*/ 	.byte	0x04, 0x17
        /*009a*/ 	.short	(.L_155 - .L_154)
.L_154:
        /*009c*/ 	.word	0x00000000
        /*00a0*/ 	.short	0x0000
        /*00a2*/ 	.short	0x0000
        /*00a4*/ 	.byte	0x00, 0xf0, 0x05, 0x00


	//----- nvinfo : EIATTR_SPARSE_MMA_MASK
	.align		4
.L_155:
        /*00a8*/ 	.byte	0x03, 0x50
        /*00aa*/ 	.short	0x0000


	//----- nvinfo : EIATTR_MAXREG_COUNT
	.align		4
        /*00ac*/ 	.byte	0x03, 0x1b
        /*00ae*/ 	.short	0x00ff


	//----- nvinfo : EIATTR_NUM_BARRIERS
	.align		4
        /*00b0*/ 	.byte	0x02, 0x4c
        /*00b2*/ 	.byte	0x01
	.zero		1


	//----- nvinfo : EIATTR_MERCURY_ISA_VERSION
	.align		4
        /*00b4*/ 	.byte	0x03, 0x5f
        /*00b6*/ 	.short	0x0101


	//----- nvinfo : EIATTR_COOP_GROUP_MASK_REGIDS
	.align		4
        /*00b8*/ 	.byte	0x04, 0x29
        /*00ba*/ 	.short	(.L_157 - .L_156)


	//   ....[0]....
.L_156:
        /*00bc*/ 	.word	0xffffffff


	//   ....[1]....
        /*00c0*/ 	.word	0xffffffff


	//   ....[2]....
        /*00c4*/ 	.word	0xffffffff


	//   ....[3]....
        /*00c8*/ 	.word	0xffffffff


	//----- nvinfo : EIATTR_COOP_GROUP_INSTR_OFFSETS
	.align		4
.L_157:
        /*00cc*/ 	.byte	0x04, 0x28
        /*00ce*/ 	.short	(.L_159 - .L_158)


	//   ....[0]....
.L_158:
        /*00d0*/ 	.word	0x00000c90


	//   ....[1]....
        /*00d4*/ 	.word	0x00000e10


	//   ....[2]....
        /*00d8*/ 	.word	0x00001b70


	//   ....[3]....
        /*00dc*/ 	.word	0x00001d70


	//----- nvinfo : EIATTR_VRC_CTA_INIT_COUNT
	.align		4
.L_159:
        /*00e0*/ 	.byte	0x02, 0x4a
	.zero		1
	.zero		1


	//----- nvinfo : EIATTR_EXIT_INSTR_OFFSETS
	.align		4
        /*00e4*/ 	.byte	0x04, 0x1c
        /*00e6*/ 	.short	(.L_161 - .L_160)


	//   ....[0]....
.L_160:
        /*00e8*/ 	.word	0x00000d50


	//   ....[1]....
        /*00ec*/ 	.word	0x00000ed0


	//   ....[2]....
        /*00f0*/ 	.word	0x00001c60


	//   ....[3]....
        /*00f4*/ 	.word	0x00001cd0


	//   ....[4]....
        /*00f8*/ 	.word	0x00001e60


	//   ....[5]....
        /*00fc*/ 	.word	0x00001ed0


	//----- nvinfo : EIATTR_MAX_THREADS
	.align		4
.L_161:
        /*0100*/ 	.byte	0x04, 0x05
        /*0102*/ 	.short	(.L_163 - .L_162)
.L_162:
        /*0104*/ 	.word	0x00000100
        /*0108*/ 	.word	0x00000001
        /*010c*/ 	.word	0x00000001


	//----- nvinfo : EIATTR_CRS_STACK_SIZE
	.align		4
.L_163:
        /*0110*/ 	.byte	0x04, 0x1e
        /*0112*/ 	.short	(.L_165 - .L_164)
.L_164:
        /*0114*/ 	.word	0x00000000


	//----- nvinfo : EIATTR_CBANK_PARAM_SIZE
	.align		4
.L_165:
        /*0118*/ 	.byte	0x03, 0x19
        /*011a*/ 	.short	0x0050


	//----- nvinfo : EIATTR_PARAM_CBANK
	.align		4
        /*011c*/ 	.byte	0x04, 0x0a
        /*011e*/ 	.short	(.L_167 - .L_166)
	.align		4
.L_166:
        /*0120*/ 	.word	index@(.nv.constant0._ZN3cub18CUB_300001_SM_10006detail10merge_sort26DeviceMergeSortMergeKernelINS2_10policy_hubIP10PolynomialE9Policy600ES6_PNS0_8NullTypeES6_SA_mN4cuda3std3__44lessIS5_EES5_S9_EEvbT2_T3_T4_PT6_PT7_T5_PSI_SI_NS1_7vsmem_tE)
        /*0124*/ 	.short	0x0380
        /*0126*/ 	.short	0x0050


	//----- nvinfo : EIATTR_SW_WAR
	.align		4
.L_167:
        /*0128*/ 	.byte	0x04, 0x36
        /*012a*/ 	.short	(.L_169 - .L_168)
.L_168:
        /*012c*/ 	.word	0x00000008
.L_169:


//--------------------- .nv.info._ZN3cub18CUB_300001_SM_10006detail10merge_sort30DeviceMergeSortPartitionKernelIP10PolynomialmN4cuda3std3__44lessIS4_EES4_EEvbT_PT2_T0_SE_PSE_T1_SE_i --------------------------
	.section	.nv.info._ZN3cub18CUB_300001_SM_10006detail10merge_sort30DeviceMergeSortPartitionKernelIP10PolynomialmN4cuda3std3__44lessIS4_EES4_EEvbT_PT2_T0_SE_PSE_T1_SE_i,"",@"SHT_CUDA_INFO"
	.sectionflags	@""
	.align	4


	//----- nvinfo : EIATTR_CUDA_API_VERSION
	.align		4
        /*0000*/ 	.byte	0x04, 0x37
        /*0002*/ 	.short	(.L_171 - .L_170)
.L_170:
        /*0004*/ 	.word	0x00000082


	//----- nvinfo : EIATTR_KPARAM_INFO
	.align		4
.L_171:
        /*0008*/ 	.byte	0x04, 0x17
        /*000a*/ 	.short	(.L_173 - .L_172)
.L_172:
        /*000c*/ 	.word	0x00000000
        /*0010*/ 	.short	0x0008
        /*0012*/ 	.short	0x0040
        /*0014*/ 	.byte	0x00, 0xf0, 0x11, 0x00


	//----- nvinfo : EIATTR_KPARAM_INFO
	.align		4
.L_173:
        /*0018*/ 	.byte	0x04, 0x17
        /*001a*/ 	.short	(.L_175 - .L_174)
.L_174:
        /*001c*/ 	.word	0x00000000
        /*0020*/ 	.short	0x0007
        /*0022*/ 	.short	0x0038
        /*0024*/ 	.byte	0x00, 0xf0, 0x21, 0x00


	//----- nvinfo : EIATTR_KPARAM_INFO
	.align		4
.L_175:
        /*0028*/ 	.byte	0x04, 0x17
        /*002a*/ 	.short	(.L_177 - .L_176)
.L_176:
        /*002c*/ 	.word	0x00000000
        /*0030*/ 	.short	0x0006
        /*0032*/ 	.short	0x0030
        /*0034*/ 	.byte	0x00, 0xf0, 0x05, 0x00


	//----- nvinfo : EIATTR_KPARAM_INFO
	.align		4
.L_177:
        /*0038*/ 	.byte	0x04, 0x17
        /*003a*/ 	.short	(.L_179 - .L_178)
.L_178:
        /*003c*/ 	.word	0x00000000
        /*0040*/ 	.short	0x0005
        /*0042*/ 	.short	0x0028
        /*0044*/ 	.byte	0x00, 0xf5, 0x21, 0x00


	//----- nvinfo : EIATTR_KPARAM_INFO
	.align		4
.L_179:
        /*0048*/ 	.byte	0x04, 0x17
        /*004a*/ 	.short	(.L_181 - .L_180)
.L_180:
        /*004c*/ 	.word	0x00000000
        /*0050*/ 	.short	0x0004
        /*0052*/ 	.short	0x0020
        /*0054*/ 	.byte	0x00, 0xf0, 0x21, 0x00


	//----- nvinfo : EIATTR_KPARAM_INFO
	.align		4
.L_181:
        /*0058*/ 	.byte	0x04, 0x17
        /*005a*/ 	.short	(.L_183 - .L_182)
.L_182:
        /*005c*/ 	.word	0x00000000
        /*0060*/ 	.short	0x0003
        /*0062*/ 	.short	0x0018
        /*0064*/ 	.byte	0x00, 0xf0, 0x21, 0x00


	//----- nvinfo : EIATTR_KPARAM_INFO
	.align		4
.L_183:
        /*0068*/ 	.byte	0x04, 0x17
        /*006a*/ 	.short	(.L_185 - .L_184)
.L_184:
        /*006c*/ 	.word	0x00000000
        /*0070*/ 	.short	0x0002
        /*0072*/ 	.short	0x0010
        /*0074*/ 	.byte	0x00, 0xf5, 0x21, 0x00


	//----- nvinfo : EIATTR_KPARAM_INFO
	.align		4
.L_185:
        /*0078*/ 	.byte	0x04, 0x17
        /*007a*/ 	.short	(.L_187 - .L_186)
.L_186:
        /*007c*/ 	.word	0x00000000
        /*0080*/ 	.short	0x0001
        /*0082*/ 	.short	0x0008
        /*0084*/ 	.byte	0x00, 0xf5, 0x21, 0x00


	//----- nvinfo : EIATTR_KPARAM_INFO
	.align		4
.L_187:
        /*0088*/ 	.byte	0x04, 0x17
        /*008a*/ 	.short	(.L_189 - .L_188)
.L_188:
        /*008c*/ 	.word	0x00000000
        /*0090*/ 	.short	0x0000
        /*0092*/ 	.short	0x0000
        /*0094*/ 	.byte	0x00, 0xf0, 0x05, 0x00


	//----- nvinfo : EIATTR_SPARSE_MMA_MASK
	.align		4
.L_189:
        /*0098*/ 	.byte	0x03, 0x50
        /*009a*/ 	.short	0x0000


	//----- nvinfo : EIATTR_MAXREG_COUNT
	.align		4
        /*009c*/ 	.byte	0x03, 0x1b
        /*009e*/ 	.short	0x00ff


	//----- nvinfo : EIATTR_MERCURY_ISA_VERSION
	.align		4
        /*00a0*/ 	.byte	0x03, 0x5f
        /*00a2*/ 	.short	0x0101


	//----- nvinfo : EIATTR_VRC_CTA_INIT_COUNT
	.align		4
        /*00a4*/ 	.byte	0x02, 0x4a
	.zero		1
	.zero		1


	//----- nvinfo : EIATTR_EXIT_INSTR_OFFSETS
	.align		4
        /*00a8*/ 	.byte	0x04, 0x1c
        /*00aa*/ 	.short	(.L_191 - .L_190)


	//   ....[0]....
.L_190:
        /*00ac*/ 	.word	0x00000080


	//   ....[1]....
        /*00b0*/ 	.word	0x000003d0


	//   ....[2]....
        /*00b4*/ 	.word	0x00000bc0


	//----- nvinfo : EIATTR_CRS_STACK_SIZE
	.align		4
.L_191:
        /*00b8*/ 	.byte	0x04, 0x1e
        /*00ba*/ 	.short	(.L_193 - .L_192)
.L_192:
        /*00bc*/ 	.word	0x00000000


	//----- nvinfo : EIATTR_CBANK_PARAM_SIZE
	.align		4
.L_193:
        /*00c0*/ 	.byte	0x03, 0x19
        /*00c2*/ 	.short	0x0044


	//----- nvinfo : EIATTR_PARAM_CBANK
	.align		4
        /*00c4*/ 	.byte	0x04, 0x0a
        /*00c6*/ 	.short	(.L_195 - .L_194)
	.align		4
.L_194:
        /*00c8*/ 	.word	index@(.nv.constant0._ZN3cub18CUB_300001_SM_10006detail10merge_sort30DeviceMergeSortPartitionKernelIP10PolynomialmN4cuda3std3__44lessIS4_EES4_EEvbT_PT2_T0_SE_PSE_T1_SE_i)
        /*00cc*/ 	.short	0x0380
        /*00ce*/ 	.short	0x0044


	//----- nvinfo : EIATTR_SW_WAR
	.align		4
.L_195:
        /*00d0*/ 	.byte	0x04, 0x36
        /*00d2*/ 	.short	(.L_197 - .L_196)
.L_196:
        /*00d4*/ 	.word	0x00000008
.L_197:


//--------------------- .nv.info._ZN3cub18CUB_300001_SM_10006detail10merge_sort30DeviceMergeSortBlockSortKernelINS2_10policy_hubIP10PolynomialE9Policy600ES6_PNS0_8NullTypeES6_SA_mN4cuda3std3__44lessIS5_EES5_S9_EEvbT0_T1_T2_T3_T4_PT6_PT7_T5_NS1_7vsmem_tE --------------------------
	.section	.nv.info._ZN3cub18CUB_300001_SM_10006detail10merge_sort30DeviceMergeSortBlockSortKernelINS2_10policy_hubIP10PolynomialE9Policy600ES6_PNS0_8NullTypeES6_SA_mN4cuda3std3__44lessIS5_EES5_S9_EEvbT0_T1_T2_T3_T4_PT6_PT7_T5_NS1_7vsmem_tE,"",@"SHT_CUDA_INFO"
	.sectionflags	@""
	.align	4


	//----- nvinfo : EIATTR_CUDA_API_VERSION
	.align		4
        /*0000*/ 	.byte	0x04, 0x37
        /*0002*/ 	.short	(.L_199 - .L_198)
.L_198:
        /*0004*/ 	.word	0x00000082


	//----- nvinfo : EIATTR_KPARAM_INFO
	.align		4
.L_199:
        /*0008*/ 	.byte	0x04, 0x17
        /*000a*/ 	.short	(.L_201 - .L_200)
.L_200:
        /*000c*/ 	.word	0x00000000
        /*0010*/ 	.short	0x0009
        /*0012*/ 	.short	0x0048
        /*0014*/ 	.byte	0x00, 0xf0, 0x21, 0x00


	//----- nvinfo : EIATTR_KPARAM_INFO
	.align		4
.L_201:
        /*0018*/ 	.byte	0x04, 0x17
        /*001a*/ 	.short	(.L_203 - .L_202)
.L_202:
        /*001c*/ 	.word	0x00000000
        /*0020*/ 	.short	0x0008
        /*0022*/ 	.short	0x0040
        /*0024*/ 	.byte	0x00, 0xf0, 0x05, 0x00


	//----- nvinfo : EIATTR_KPARAM_INFO
	.align		4
.L_203:
        /*0028*/ 	.byte	0x04, 0x17
        /*002a*/ 	.short	(.L_205 - .L_204)
.L_204:
        /*002c*/ 	.word	0x00000000
        /*0030*/ 	.short	0x0007
        /*0032*/ 	.short	0x0038
        /*0034*/ 	.byte	0x00, 0xf5, 0x21, 0x00


	//----- nvinfo : EIATTR_KPARAM_INFO
	.align		4
.L_205:
        /*0038*/ 	.byte	0x04, 0x17
        /*003a*/ 	.short	(.L_207 - .L_206)
.L_206:
        /*003c*/ 	.word	0x00000000
        /*0040*/ 	.short	0x0006
        /*0042*/ 	.short	0x0030
        /*0044*/ 	.byte	0x00, 0xf5, 0x21, 0x00


	//----- nvinfo : EIATTR_KPARAM_INFO
	.align		4
.L_207:
        /*0048*/ 	.byte	0x04, 0x17
        /*004a*/ 	.short	(.L_209 - .L_208)
.L_208:
        /*004c*/ 	.word	0x00000000
        /*0050*/ 	.short	0x0005
        /*0052*/ 	.short	0x0028
        /*0054*/ 	.byte	0x00, 0xf0, 0x21, 0x00


	//----- nvinfo : EIATTR_KPARAM_INFO
	.align		4
.L_209:
        /*0058*/ 	.byte	0x04, 0x17
        /*005a*/ 	.short	(.L_211 - .L_210)
.L_210:
        /*005c*/ 	.word	0x00000000
        /*0060*/ 	.short	0x0004
        /*0062*/ 	.short	0x0020
        /*0064*/ 	.byte	0x00, 0xf5, 0x21, 0x00


	//----- nvinfo : EIATTR_KPARAM_INFO
	.align		4
.L_211:
        /*0068*/ 	.byte	0x04, 0x17
        /*006a*/ 	.short	(.L_213 - .L_212)
.L_212:
        /*006c*/ 	.word	0x00000000
        /*0070*/ 	.short	0x0003
        /*0072*/ 	.short	0x0018
        /*0074*/ 	.byte	0x00, 0xf5, 0x21, 0x00


	//----- nvinfo : EIATTR_KPARAM_INFO
	.align		4
.L_213:
        /*0078*/ 	.byte	0x04, 0x17
        /*007a*/ 	.short	(.L_215 - .L_214)
.L_214:
        /*007c*/ 	.word	0x00000000
        /*0080*/ 	.short	0x0002
        /*0082*/ 	.short	0x0010
        /*0084*/ 	.byte	0x00, 0xf5, 0x21, 0x00


	//----- nvinfo : EIATTR_KPARAM_INFO
	.align		4
.L_215:
        /*0088*/ 	.byte	0x04, 0x17
        /*008a*/ 	.short	(.L_217 - .L_216)
.L_216:
        /*008c*/ 	.word	0x00000000
        /*0090*/ 	.short	0x0001
        /*0092*/ 	.short	0x0008
        /*0094*/ 	.byte	0x00, 0xf5, 0x21, 0x00


	//----- nvinfo : EIATTR_KPARAM_INFO
	.align		4
.L_217:
        /*0098*/ 	.byte	0x04, 0x17
        /*009a*/ 	.short	(.L_219 - .L_218)
.L_218:
        /*009c*/ 	.word	0x00000000
        /*00a0*/ 	.short	0x0000
        /*00a2*/ 	.short	0x0000
        /*00a4*/ 	.byte	0x00, 0xf0, 0x05, 0x00


	//----- nvinfo : EIATTR_SPARSE_MMA_MASK
	.align		4
.L_219:
        /*00a8*/ 	.byte	0x03, 0x50
        /*00aa*/ 	.short	0x0000


	//----- nvinfo : EIATTR_MAXREG_COUNT
	.align		4
        /*00ac*/ 	.byte	0x03, 0x1b
        /*00ae*/ 	.short	0x00ff


	//----- nvinfo : EIATTR_NUM_BARRIERS
	.align		4
        /*00b0*/ 	.byte	0x02, 0x4c
        /*00b2*/ 	.byte	0x01
	.zero		1


	//----- nvinfo : EIATTR_MERCURY_ISA_VERSION
	.align		4
        /*00b4*/ 	.byte	0x03, 0x5f
        /*00b6*/ 	.short	0x0101


	//----- nvinfo : EIATTR_COOP_GROUP_MASK_REGIDS
	.align		4
        /*00b8*/ 	.byte	0x04, 0x29
        /*00ba*/ 	.short	(.L_221 - .L_220)


	//   ....[0]....
.L_220:
        /*00bc*/ 	.word	0xffffffff


	//   ....[1]....
        /*00c0*/ 	.word	0xffffffff


	//   ....[2]....
        /*00c4*/ 	.word	0xffffffff


	//   ....[3]....
        /*00c8*/ 	.word	0xffffffff


	//   ....[4]....
        /*00cc*/ 	.word	0xffffffff


	//   ....[5]....
        /*00d0*/ 	.word	0xffffffff


	//----- nvinfo : EIATTR_COOP_GROUP_INSTR_OFFSETS
	.align		4
.L_221:
        /*00d4*/ 	.byte	0x04, 0x28
        /*00d6*/ 	.short	(.L_223 - .L_222)


	//   ....[0]....
.L_222:
        /*00d8*/ 	.word	0x00000230


	//   ....[1]....
        /*00dc*/ 	.word	0x00000820


	//   ....[2]....
        /*00e0*/ 	.word	0x00000940


	//   ....[3]....
        /*00e4*/ 	.word	0x00000c40


	//   ....[4]....
        /*00e8*/ 	.word	0x00001260


	//   ....[5]....
        /*00ec*/ 	.word	0x00001410


	//----- nvinfo : EIATTR_VRC_CTA_INIT_COUNT
	.align		4
.L_223:
        /*00f0*/ 	.byte	0x02, 0x4a
	.zero		1
	.zero		1


	//----- nvinfo : EIATTR_EXIT_INSTR_OFFSETS
	.align		4
        /*00f4*/ 	.byte	0x04, 0x1c
        /*00f6*/ 	.short	(.L_225 - .L_224)


	//   ....[0]....
.L_224:
        /*00f8*/ 	.word	0x000008e0


	//   ....[1]....
        /*00fc*/ 	.word	0x00000a00


	//   ....[2]....
        /*0100*/ 	.word	0x00001330


	//   ....[3]....
        /*0104*/ 	.word	0x000013a0


	//   ....[4]....
        /*0108*/ 	.word	0x000014e0


	//   ....[5]....
        /*010c*/ 	.word	0x00001550


	//----- nvinfo : EIATTR_MAX_THREADS
	.align		4
.L_225:
        /*0110*/ 	.byte	0x04, 0x05
        /*0112*/ 	.short	(.L_227 - .L_226)
.L_226:
        /*0114*/ 	.word	0x00000100
        /*0118*/ 	.word	0x00000001
        /*011c*/ 	.word	0x00000001


	//----- nvinfo : EIATTR_CRS_STACK_SIZE
	.align		4
.L_227:
        /*0120*/ 	.byte	0x04, 0x1e
        /*0122*/ 	.short	(.L_229 - .L_228)
.L_228:
        /*0124*/ 	.word	0x00000000


	//----- nvinfo : EIATTR_CBANK_PARAM_SIZE
	.align		4
.L_229:
        /*0128*/ 	.byte	0x03, 0x19
        /*012a*/ 	.short	0x0050


	//----- nvinfo : EIATTR_PARAM_CBANK
	.align		4
        /*012c*/ 	.byte	0x04, 0x0a
        /*012e*/ 	.short	(.L_231 - .L_230)
	.align		4
.L_230:
        /*0130*/ 	.word	index@(.nv.constant0._ZN3cub18CUB_300001_SM_10006detail10merge_sort30DeviceMergeSortBlockSortKernelINS2_10policy_hubIP10PolynomialE9Policy600ES6_PNS0_8NullTypeES6_SA_mN4cuda3std3__44lessIS5_EES5_S9_EEvbT0_T1_T2_T3_T4_PT6_PT7_T5_NS1_7vsmem_tE)
        /*0134*/ 	.short	0x0380
        /*0136*/ 	.short	0x0050


	//----- nvinfo : EIATTR_SW_WAR
	.align		4
.L_231:
        /*0138*/ 	.byte	0x04, 0x36
        /*013a*/ 	.short	(.L_233 - .L_232)
.L_232:
        /*013c*/ 	.word	0x00000008
.L_233:


//--------------------- .nv.info._ZN3cub18CUB_300001_SM_10006detail10merge_sort26DeviceMergeSortMergeKernelINS2_10policy_hubIP10PolynomialE9Policy600ES6_PNS0_8NullTypeES6_SA_jN4cuda3std3__44lessIS5_EES5_S9_EEvbT2_T3_T4_PT6_PT7_T5_PSI_SI_NS1_7vsmem_tE --------------------------
	.section	.nv.info._ZN3cub18CUB_300001_SM_10006detail10merge_sort26DeviceMergeSortMergeKernelINS2_10policy_hubIP10PolynomialE9Policy600ES6_PNS0_8NullTypeES6_SA_jN4cuda3std3__44lessIS5_EES5_S9_EEvbT2_T3_T4_PT6_PT7_T5_PSI_SI_NS1_7vsmem_tE,"",@"SHT_CUDA_INFO"
	.sectionflags	@""
	.align	4


	//----- nvinfo : EIATTR_CUDA_API_VERSION
	.align		4
        /*0000*/ 	.byte	0x04, 0x37
        /*0002*/ 	.short	(.L_235 - .L_234)
.L_234:
        /*0004*/ 	.word	0x00000082


	//----- nvinfo : EIATTR_KPARAM_INFO
	.align		4
.L_235:
        /*0008*/ 	.byte	0x04, 0x17
        /*000a*/ 	.short	(.L_237 - .L_236)
.L_236:
        /*000c*/ 	.word	0x00000000
        /*0010*/ 	.short	0x0009
        /*0012*/ 	.short	0x0048
        /*0014*/ 	.byte	0x00, 0xf0, 0x21, 0x00


	//----- nvinfo : EIATTR_KPARAM_INFO
	.align		4
.L_237:
        /*0018*/ 	.byte	0x04, 0x17
        /*001a*/ 	.short	(.L_239 - .L_238)
.L_238:
        /*001c*/ 	.word	0x00000000
        /*0020*/ 	.short	0x0008
        /*0022*/ 	.short	0x0040
        /*0024*/ 	.byte	0x00, 0xf0, 0x11, 0x00


	//----- nvinfo : EIATTR_KPARAM_INFO
	.align		4
.L_239:
        /*0028*/ 	.byte	0x04, 0x17
        /*002a*/ 	.short	(.L_241 - .L_240)
.L_240:
        /*002c*/ 	.word	0x00000000
        /*0030*/ 	.short	0x0007
        /*0032*/ 	.short	0x0038
        /*0034*/ 	.byte	0x00, 0xf5, 0x21, 0x00


	//----- nvinfo : EIATTR_KPARAM_INFO
	.align		4
.L_241:
        /*0038*/ 	.byte	0x04, 0x17
        /*003a*/ 	.short	(.L_243 - .L_242)
.L_242:
        /*003c*/ 	.word	0x00000000
        /*0040*/ 	.short	0x0006
        /*0042*/ 	.short	0x0030
        /*0044*/ 	.byte	0x00, 0xf0, 0x05, 0x00


	//----- nvinfo : EIATTR_KPARAM_INFO
	.align		4
.L_243:
        /*0048*/ 	.byte	0x04, 0x17
        /*004a*/ 	.short	(.L_245 - .L_244)
.L_244:
        /*004c*/ 	.word	0x00000000
        /*0050*/ 	.short	0x0005
        /*0052*/ 	.short	0x0028
        /*0054*/ 	.byte	0x00, 0xf5, 0x21, 0x00


	//----- nvinfo : EIATTR_KPARAM_INFO
	.align		4
.L_245:
        /*0058*/ 	.byte	0x04, 0x17
        /*005a*/ 	.short	(.L_247 - .L_246)
.L_246:
        /*005c*/ 	.word	0x00000000
        /*0060*/ 	.short	0x0004
        /*0062*/ 	.short	0x0020
        /*0064*/ 	.byte	0x00, 0xf5, 0x21, 0x00


	//----- nvinfo : EIATTR_KPARAM_INFO
	.align		4
.L_247:
        /*0068*/ 	.byte	0x04, 0x17
        /*006a*/ 	.short	(.L_249 - .L_248)
.L_248:
        /*006c*/ 	.word	0x00000000
        /*0070*/ 	.short	0x0003
        /*0072*/ 	.short	0x0018
        /*0074*/ 	.byte	0x00, 0xf0, 0x11, 0x00


	//----- nvinfo : EIATTR_KPARAM_INFO
	.align		4
.L_249:
        /*0078*/ 	.byte	0x04, 0x17
        /*007a*/ 	.short	(.L_251 - .L_250)
.L_250:
        /*007c*/ 	.word	0x00000000
        /*0080*/ 	.short	0x0002
        /*0082*/ 	.short	0x0010
        /*0084*/ 	.byte	0x00, 0xf5, 0x21, 0x00


	//----- nvinfo : EIATTR_KPARAM_INFO
	.align		4
.L_251:
        /*0088*/ 	.byte	0x04, 0x17
        /*008a*/ 	.short	(.L_253 - .L_252)
.L_252:
        /*008c*/ 	.word	0x00000000
        /*0090*/ 	.short	0x0001
        /*0092*/ 	.short	0x0008
        /*0094*/ 	.byte	0x00, 0xf5, 0x21, 0x00


	//----- nvinfo : EIATTR_KPARAM_INFO
	.align		4
.L_253:
        /*0098*/ 	.byte	0x04, 0x17
        /*009a*/ 	.short	(.L_255 - .L_254)
.L_254:
        /*009c*/ 	.word	0x00000000
        /*00a0*/ 	.short	0x0000
        /*00a2*/ 	.short	0x0000
        /*00a4*/ 	.byte	0x00, 0xf0, 0x05, 0x00


	//----- nvinfo : EIATTR_SPARSE_MMA_MASK
	.align		4
.L_255:
        /*00a8*/ 	.byte	0x03, 0x50
        /*00aa*/ 	.short	0x0000


	//----- nvinfo : EIATTR_MAXREG_COUNT
	.align		4
        /*00ac*/ 	.byte	0x03, 0x1b
        /*00ae*/ 	.short	0x00ff


	//----- nvinfo : EIATTR_NUM_BARRIERS
	.align		4
        /*00b0*/ 	.byte	0x02, 0x4c
        /*00b2*/ 	.byte	0x01
	.zero		1


	//----- nvinfo : EIATTR_MERCURY_ISA_VERSION
	.align		4
        /*00b4*/ 	.byte	0x03, 0x5f
        /*00b6*/ 	.short	0x0101


	//----- nvinfo : EIATTR_COOP_GROUP_MASK_REGIDS
	.align		4
        /*00b8*/ 	.byte	0x04, 0x29
        /*00ba*/ 	.short	(.L_257 - .L_256)


	//   ....[0]....
.L_256:
        /*00bc*/ 	.word	0xffffffff


	//   ....[1]....
        /*00c0*/ 	.word	0xffffffff


	//   ....[2]....
        /*00c4*/ 	.word	0xffffffff


	//   ....[3]....
        /*00c8*/ 	.word	0xffffffff


	//----- nvinfo : EIATTR_COOP_GROUP_INSTR_OFFSETS
	.align		4
.L_257:
        /*00cc*/ 	.byte	0x04, 0x28
        /*00ce*/ 	.short	(.L_259 - .L_258)


	//   ....[0]....
.L_258:
        /*00d0*/ 	.word	0x00000ae0


	//   ....[1]....
        /*00d4*/ 	.word	0x00000c60


	//   ....[2]....
        /*00d8*/ 	.word	0x00001830


	//   ....[3]....
        /*00dc*/ 	.word	0x00001a30


	//----- nvinfo : EIATTR_VRC_CTA_INIT_COUNT
	.align		4
.L_259:
        /*00e0*/ 	.byte	0x02, 0x4a
	.zero		1
	.zero		1


	//----- nvinfo : EIATTR_EXIT_INSTR_OFFSETS
	.align		4
        /*00e4*/ 	.byte	0x04, 0x1c
        /*00e6*/ 	.short	(.L_261 - .L_260)


	//   ....[0]....
.L_260:
        /*00e8*/ 	.word	0x00000bb0


	//   ....[1]....
        /*00ec*/ 	.word	0x00000d30


	//   ....[2]....
        /*00f0*/ 	.word	0x00001920


	//   ....[3]....
        /*00f4*/ 	.word	0x00001990


	//   ....[4]....
        /*00f8*/ 	.word	0x00001b20


	//   ....[5]....
        /*00fc*/ 	.word	0x00001b90


	//----- nvinfo : EIATTR_MAX_THREADS
	.align		4
.L_261:
        /*0100*/ 	.byte	0x04, 0x05
        /*0102*/ 	.short	(.L_263 - .L_262)
.L_262:
        /*0104*/ 	.word	0x00000100
        /*0108*/ 	.word	0x00000001
        /*010c*/ 	.word	0x00000001


	//----- nvinfo : EIATTR_CRS_STACK_SIZE
	.align		4
.L_263:
        /*0110*/ 	.byte	0x04, 0x1e
        /*0112*/ 	.short	(.L_265 - .L_264)
.L_264:
        /*0114*/ 	.word	0x00000000


	//----- nvinfo : EIATTR_CBANK_PARAM_SIZE
	.align		4
.L_265:
        /*0118*/ 	.byte	0x03, 0x19
        /*011a*/ 	.short	0x0050


	//----- nvinfo : EIATTR_PARAM_CBANK
	.align		4
        /*011c*/ 	.byte	0x04, 0x0a
        /*011e*/ 	.short	(.L_267 - .L_266)
	.align		4
.L_266:
        /*0120*/ 	.word	index@(.nv.constant0._ZN3cub18CUB_300001_SM_10006detail10merge_sort26DeviceMergeSortMergeKernelINS2_10policy_hubIP10PolynomialE9Policy600ES6_PNS0_8NullTypeES6_SA_jN4cuda3std3__44lessIS5_EES5_S9_EEvbT2_T3_T4_PT6_PT7_T5_PSI_SI_NS1_7vsmem_tE)
        /*0124*/ 	.short	0x0380
        /*0126*/ 	.short	0x0050


	//----- nvinfo : EIATTR_SW_WAR
	.align		4
.L_267:
        /*0128*/ 	.byte	0x04, 0x36
        /*012a*/ 	.short	(.L_269 - .L_268)
.L_268:
        /*012c*/ 	.word	0x00000008
.L_269:


//--------------------- .nv.info._ZN3cub18CUB_300001_SM_10006detail10merge_sort30DeviceMergeSortPartitionKernelIP10PolynomialjN4cuda3std3__44lessIS4_EES4_EEvbT_PT2_T0_SE_PSE_T1_SE_i --------------------------
	.section	.nv.info._ZN3cub18CUB_300001_SM_10006detail10merge_sort30DeviceMergeSortPartitionKernelIP10PolynomialjN4cuda3std3__44lessIS4_EES4_EEvbT_PT2_T0_SE_PSE_T1_SE_i,"",@"SHT_CUDA_INFO"
	.sectionflags	@""
	.align	4


	//----- nvinfo : EIATTR_CUDA_API_VERSION
	.align		4
        /*0000*/ 	.byte	0x04, 0x37
        /*0002*/ 	.short	(.L_271 - .L_270)
.L_270:
        /*0004*/ 	.word	0x00000082


	//----- nvinfo : EIATTR_KPARAM_INFO
	.align		4
.L_271:
        /*0008*/ 	.byte	0x04, 0x17
        /*000a*/ 	.short	(.L_273 - .L_272)
.L_272:
        /*000c*/ 	.word	0x00000000
        /*0010*/ 	.short	0x0008
        /*0012*/ 	.short	0x0030
        /*0014*/ 	.byte	0x00, 0xf0, 0x11, 0x00


	//----- nvinfo : EIATTR_KPARAM_INFO
	.align		4
.L_273:
        /*0018*/ 	.byte	0x04, 0x17
        /*001a*/ 	.short	(.L_275 - .L_274)
.L_274:
        /*001c*/ 	.word	0x00000000
        /*0020*/ 	.short	0x0007
        /*0022*/ 	.short	0x002c
        /*0024*/ 	.byte	0x00, 0xf0, 0x11, 0x00


	//----- nvinfo : EIATTR_KPARAM_INFO
	.align		4
.L_275:
        /*0028*/ 	.byte	0x04, 0x17
        /*002a*/ 	.short	(.L_277 - .L_276)
.L_276:
        /*002c*/ 	.word	0x00000000
        /*0030*/ 	.short	0x0006
        /*0032*/ 	.short	0x0028
        /*0034*/ 	.byte	0x00, 0xf0, 0x05, 0x00


	//----- nvinfo : EIATTR_KPARAM_INFO
	.align		4
.L_277:
        /*0038*/ 	.byte	0x04, 0x17
        /*003a*/ 	.short	(.L_279 - .L_278)
.L_278:
        /*003c*/ 	.word	0x00000000
        /*0040*/ 	.short	0x0005
        /*0042*/ 	.short	0x0020
        /*0044*/ 	.byte	0x00, 0xf5, 0x21, 0x00


	//----- nvinfo : EIATTR_KPARAM_INFO
	.align		4
.L_279:
        /*0048*/ 	.byte	0x04, 0x17
        /*004a*/ 	.short	(.L_281 - .L_280)
.L_280:
        /*004c*/ 	.word	0x00000000
        /*0050*/ 	.short	0x0004
        /*0052*/ 	.short	0x001c
        /*0054*/ 	.byte	0x00, 0xf0, 0x11, 0x00


	//----- nvinfo : EIATTR_KPARAM_INFO
	.align		4
.L_281:
        /*0058*/ 	.byte	0x04, 0x17
        /*005a*/ 	.short	(.L_283 - .L_282)
.L_282:
        /*005c*/ 	.word	0x00000000
        /*0060*/ 	.short	0x0003
        /*0062*/ 	.short	0x0018
        /*0064*/ 	.byte	0x00, 0xf0, 0x11, 0x00


	//----- nvinfo : EIATTR_KPARAM_INFO
	.align		4
.L_283:
        /*0068*/ 	.byte	0x04, 0x17
        /*006a*/ 	.short	(.L_285 - .L_284)
.L_284:
        /*006c*/ 	.word	0x00000000
        /*0070*/ 	.short	0x0002
        /*0072*/ 	.short	0x0010
        /*0074*/ 	.byte	0x00, 0xf5, 0x21, 0x00


	//----- nvinfo : EIATTR_KPARAM_INFO
	.align		4
.L_285:
        /*0078*/ 	.byte	0x04, 0x17
        /*007a*/ 	.short	(.L_287 - .L_286)
.L_286:
        /*007c*/ 	.word	0x00000000
        /*0080*/ 	.short	0x0001
        /*0082*/ 	.short	0x0008
        /*0084*/ 	.byte	0x00, 0xf5, 0x21, 0x00


	//----- nvinfo : EIATTR_KPARAM_INFO
	.align		4
.L_287:
        /*0088*/ 	.byte	0x04, 0x17
        /*008a*/ 	.short	(.L_289 - .L_288)
.L_288:
        /*008c*/ 	.word	0x00000000
        /*0090*/ 	.short	0x0000
        /*0092*/ 	.short	0x0000
        /*0094*/ 	.byte	0x00, 0xf0, 0x05, 0x00


	//----- nvinfo : EIATTR_SPARSE_MMA_MASK
	.align		4
.L_289:
        /*0098*/ 	.byte	0x03, 0x50
        /*009a*/ 	.short	0x0000


	//----- nvinfo : EIATTR_MAXREG_COUNT
	.align		4
        /*009c*/ 	.byte	0x03, 0x1b
        /*009e*/ 	.short	0x00ff


	//----- nvinfo : EIATTR_MERCURY_ISA_VERSION
	.align		4
        /*00a0*/ 	.byte	0x03, 0x5f
        /*00a2*/ 	.short	0x0101


	//----- nvinfo : EIATTR_VRC_CTA_INIT_COUNT
	.align		4
        /*00a4*/ 	.byte	0x02, 0x4a
	.zero		1
	.zero		1


	//----- nvinfo : EIATTR_EXIT_INSTR_OFFSETS
	.align		4
        /*00a8*/ 	.byte	0x04, 0x1c
        /*00aa*/ 	.short	(.L_291 - .L_290)


	//   ....[0]....
.L_290:
        /*00ac*/ 	.word	0x00000070


	//   ....[1]....
        /*00b0*/ 	.word	0x000001e0


	//   ....[2]....
        /*00b4*/ 	.word	0x00000690


	//----- nvinfo : EIATTR_CRS_STACK_SIZE
	.align		4
.L_291:
        /*00b8*/ 	.byte	0x04, 0x1e
        /*00ba*/ 	.short	(.L_293 - .L_292)
.L_292:
        /*00bc*/ 	.word	0x00000000


	//----- nvinfo : EIATTR_CBANK_PARAM_SIZE
	.align		4
.L_293:
        /*00c0*/ 	.byte	0x03, 0x19
        /*00c2*/ 	.short	0x0034


	//----- nvinfo : EIATTR_PARAM_CBANK
	.align		4
        /*00c4*/ 	.byte	0x04, 0x0a
        /*00c6*/ 	.short	(.L_295 - .L_294)
	.align		4
.L_294:
        /*00c8*/ 	.word	index@(.nv.constant0._ZN3cub18CUB_300001_SM_10006detail10merge_sort30DeviceMergeSortPartitionKernelIP10PolynomialjN4cuda3std3__44lessIS4_EES4_EEvbT_PT2_T0_SE_PSE_T1_SE_i)
        /*00cc*/ 	.short	0x0380
        /*00ce*/ 	.short	0x0034


	//----- nvinfo : EIATTR_SW_WAR
	.align		4
.L_295:
        /*00d0*/ 	.byte	0x04, 0x36
        /*00d2*/ 	.short	(.L_297 - .L_296)
.L_296:
        /*00d4*/ 	.word	0x00000008
.L_297:


//--------------------- .nv.info._ZN3cub18CUB_300001_SM_10006detail10merge_sort30DeviceMergeSortBlockSortKernelINS2_10policy_hubIP10PolynomialE9Policy600ES6_PNS0_8NullTypeES6_SA_jN4cuda3std3__44lessIS5_EES5_S9_EEvbT0_T1_T2_T3_T4_PT6_PT7_T5_NS1_7vsmem_tE --------------------------
	.section	.nv.info._ZN3cub18CUB_300001_SM_10006detail10merge_sort30DeviceMergeSortBlockSortKernelINS2_10policy_hubIP10PolynomialE9Policy600ES6_PNS0_8NullTypeES6_SA_jN4cuda3std3__44lessIS5_EES5_S9_EEvbT0_T1_T2_T3_T4_PT6_PT7_T5_NS1_7vsmem_tE,"",@"SHT_CUDA_INFO"
	.sectionflags	@""
	.align	4


	//----- nvinfo : EIATTR_CUDA_API_VERSION
	.align		4
        /*0000*/ 	.byte	0x04, 0x37
        /*0002*/ 	.short	(.L_299 - .L_298)
.L_298:
        /*0004*/ 	.word	0x00000082


	//----- nvinfo : EIATTR_KPARAM_INFO
	.align		4
.L_299:
        /*0008*/ 	.byte	0x04, 0x17
        /*000a*/ 	.short	(.L_301 - .L_300)
.L_300:
        /*000c*/ 	.word	0x00000000
        /*0010*/ 	.short	0x0009
        /*0012*/ 	.short	0x0048
        /*0014*/ 	.byte	0x00, 0xf0, 0x21, 0x00


	//----- nvinfo : EIATTR_KPARAM_INFO
	.align		4
.L_301:
        /*0018*/ 	.byte	0x04, 0x17
        /*001a*/ 	.short	(.L_303 - .L_302)
.L_302:
        /*001c*/ 	.word	0x00000000
        /*0020*/ 	.short	0x0008
        /*0022*/ 	.short	0x0040
        /*0024*/ 	.byte	0x00, 0xf0, 0x05, 0x00


	//----- nvinfo : EIATTR_KPARAM_INFO
	.align		4
.L_303:
        /*0028*/ 	.byte	0x04, 0x17
        /*002a*/ 	.short	(.L_305 - .L_304)
.L_304:
        /*002c*/ 	.word	0x00000000
        /*0030*/ 	.short	0x0007
        /*0032*/ 	.short	0x0038
        /*0034*/ 	.byte	0x00, 0xf5, 0x21, 0x00


	//----- nvinfo : EIATTR_KPARAM_INFO
	.align		4
.L_305:
        /*0038*/ 	.byte	0x04, 0x17
        /*003a*/ 	.short	(.L_307 - .L_306)
.L_306:
        /*003c*/ 	.word	0x00000000
        /*0040*/ 	.short	0x0006
        /*0042*/ 	.short	0x0030
        /*0044*/ 	.byte	0x00, 0xf5, 0x21, 0x00


	//----- nvinfo : EIATTR_KPARAM_INFO
	.align		4
.L_307:
        /*0048*/ 	.byte	0x04, 0x17
        /*004a*/ 	.short	(.L_309 - .L_308)
.L_308:
        /*004c*/ 	.word	0x00000000
        /*0050*/ 	.short	0x0005
        /*0052*/ 	.short	0x0028
        /*0054*/ 	.byte	0x00, 0xf0, 0x11, 0x00


	//----- nvinfo : EIATTR_KPARAM_INFO
	.align		4
.L_309:
        /*0058*/ 	.byte	0x04, 0x17
        /*005a*/ 	.short	(.L_311 - .L_310)
.L_310:
        /*005c*/ 	.word	0x00000000
        /*0060*/ 	.short	0x0004
        /*0062*/ 	.short	0x0020
        /*0064*/ 	.byte	0x00, 0xf5, 0x21, 0x00


	//----- nvinfo : EIATTR_KPARAM_INFO
	.align		4
.L_311:
        /*0068*/ 	.byte	0x04, 0x17
        /*006a*/ 	.short	(.L_313 - .L_312)
.L_312:
        /*006c*/ 	.word	0x00000000
        /*0070*/ 	.short	0x0003
        /*0072*/ 	.short	0x0018
        /*0074*/ 	.byte	0x00, 0xf5, 0x21, 0x00


	//----- nvinfo : EIATTR_KPARAM_INFO
	.align		4
.L_313:
        /*0078*/ 	.byte	0x04, 0x17
        /*007a*/ 	.short	(.L_315 - .L_314)
.L_314:
        /*007c*/ 	.word	0x00000000
        /*0080*/ 	.short	0x0002
        /*0082*/ 	.short	0x0010
        /*0084*/ 	.byte	0x00, 0xf5, 0x21, 0x00


	//----- nvinfo : EIATTR_KPARAM_INFO
	.align		4
.L_315:
        /*0088*/ 	.byte	0x04, 0x17
        /*008a*/ 	.short	(.L_317 - .L_316)
.L_316:
        /*008c*/ 	.word	0x00000000
        /*0090*/ 	.short	0x0001
        /*0092*/ 	.short	0x0008
        /*0094*/ 	.byte	0x00, 0xf5, 0x21, 0x00


	//----- nvinfo : EIATTR_KPARAM_INFO
	.align		4
.L_317:
        /*0098*/ 	.byte	0x04, 0x17
        /*009a*/ 	.short	(.L_319 - .L_318)
.L_318:
        /*009c*/ 	.word	0x00000000
        /*00a0*/ 	.short	0x0000
        /*00a2*/ 	.short	0x0000
        /*00a4*/ 	.byte	0x00, 0xf0, 0x05, 0x00


	//----- nvinfo : EIATTR_SPARSE_MMA_MASK
	.align		4
.L_319:
        /*00a8*/ 	.byte	0x03, 0x50
        /*00aa*/ 	.short	0x0000


	//----- nvinfo : EIATTR_MAXREG_COUNT
	.align		4
        /*00ac*/ 	.byte	0x03, 0x1b
        /*00ae*/ 	.short	0x00ff


	//----- nvinfo : EIATTR_NUM_BARRIERS
	.align		4
        /*00b0*/ 	.byte	0x02, 0x4c
        /*00b2*/ 	.byte	0x01
	.zero		1


	//----- nvinfo : EIATTR_MERCURY_ISA_VERSION
	.align		4
        /*00b4*/ 	.byte	0x03, 0x5f
        /*00b6*/ 	.short	0x0101


	//----- nvinfo : EIATTR_COOP_GROUP_MASK_REGIDS
	.align		4
        /*00b8*/ 	.byte	0x04, 0x29
        /*00ba*/ 	.short	(.L_321 - .L_320)


	//   ....[0]....
.L_320:
        /*00bc*/ 	.word	0xffffffff


	//   ....[1]....
        /*00c0*/ 	.word	0xffffffff


	//   ....[2]....
        /*00c4*/ 	.word	0xffffffff


	//   ....[3]....
        /*00c8*/ 	.word	0xffffffff


	//   ....[4]....
        /*00cc*/ 	.word	0xffffffff


	//   ....[5]....
        /*00d0*/ 	.word	0xffffffff


	//----- nvinfo : EIATTR_COOP_GROUP_INSTR_OFFSETS
	.align		4
.L_321:
        /*00d4*/ 	.byte	0x04, 0x28
        /*00d6*/ 	.short	(.L_323 - .L_322)


	//   ....[0]....
.L_322:
        /*00d8*/ 	.word	0x00000200


	//   ....[1]....
        /*00dc*/ 	.word	0x000007c0


	//   ....[2]....
        /*00e0*/ 	.word	0x000008f0


	//   ....[3]....
        /*00e4*/ 	.word	0x00000be0


	//   ....[4]....
        /*00e8*/ 	.word	0x00001200


	//   ....[5]....
        /*00ec*/ 	.word	0x000013a0


	//----- nvinfo : EIATTR_VRC_CTA_INIT_COUNT
	.align		4
.L_323:
        /*00f0*/ 	.byte	0x02, 0x4a
	.zero		1
	.zero		1


	//----- nvinfo : EIATTR_EXIT_INSTR_OFFSETS
	.align		4
        /*00f4*/ 	.byte	0x04, 0x1c
        /*00f6*/ 	.short	(.L_325 - .L_324)


	//   ....[0]....
.L_324:
        /*00f8*/ 	.word	0x00000890


	//   ....[1]....
        /*00fc*/ 	.word	0x000009c0


	//   ....[2]....
        /*0100*/ 	.word	0x000012d0


	//   ....[3]....
        /*0104*/ 	.word	0x00001340


	//   ....[4]....
        /*0108*/ 	.word	0x00001470


	//   ....[5]....
        /*010c*/ 	.word	0x000014e0


	//----- nvinfo : EIATTR_MAX_THREADS
	.align		4
.L_325:
        /*0110*/ 	.byte	0x04, 0x05
        /*0112*/ 	.short	(.L_327 - .L_326)
.L_326:
        /*0114*/ 	.word	0x00000100
        /*0118*/ 	.word	0x00000001
        /*011c*/ 	.word	0x00000001


	//----- nvinfo : EIATTR_CRS_STACK_SIZE
	.align		4
.L_327:
        /*0120*/ 	.byte	0x04, 0x1e
        /*0122*/ 	.short	(.L_329 - .L_328)
.L_328:
        /*0124*/ 	.word	0x00000000


	//----- nvinfo : EIATTR_CBANK_PARAM_SIZE
	.align		4
.L_329:
        /*0128*/ 	.byte	0x03, 0x19
        /*012a*/ 	.short	0x0050


	//----- nvinfo : EIATTR_PARAM_CBANK
	.align		4
        /*012c*/ 	.byte	0x04, 0x0a
        /*012e*/ 	.short	(.L_331 - .L_330)
	.align		4
.L_330:
        /*0130*/ 	.word	index@(.nv.constant0._ZN3cub18CUB_300001_SM_10006detail10merge_sort30DeviceMergeSortBlockSortKernelINS2_10policy_hubIP10PolynomialE9Policy600ES6_PNS0_8NullTypeES6_SA_jN4cuda3std3__44lessIS5_EES5_S9_EEvbT0_T1_T2_T3_T4_PT6_PT7_T5_NS1_7vsmem_tE)
        /*0134*/ 	.short	0x0380
        /*0136*/ 	.short	0x0050


	//----- nvinfo : EIATTR_SW_WAR
	.align		4
.L_331:
        /*0138*/ 	.byte	0x04, 0x36
        /*013a*/ 	.short	(.L_333 - .L_332)
.L_332:
        /*013c*/ 	.word	0x00000008
.L_333:


//--------------------- .nv.info._ZN3cub18CUB_300001_SM_10006detail11EmptyKernelIvEEvv --------------------------
	.section	.nv.info._ZN3cub18CUB_300001_SM_10006detail11EmptyKernelIvEEvv,"",@"SHT_CUDA_INFO"
	.sectionflags	@""
	.align	4


	//----- nvinfo : EIATTR_CUDA_API_VERSION
	.align		4
        /*0000*/ 	.byte	0x04, 0x37
        /*0002*/ 	.short	(.L_335 - .L_334)
.L_334:
        /*0004*/ 	.word	0x00000082


	//----- nvinfo : EIATTR_SPARSE_MMA_MASK
	.align		4
.L_335:
        /*0008*/ 	.byte	0x03, 0x50
        /*000a*/ 	.short	0x0000


	//----- nvinfo : EIATTR_MAXREG_COUNT
	.align		4
        /*000c*/ 	.byte	0x03, 0x1b
        /*000e*/ 	.short	0x00ff


	//----- nvinfo : EIATTR_MERCURY_ISA_VERSION
	.align		4
        /*0010*/ 	.byte	0x03, 0x5f
        /*0012*/ 	.short	0x0101


	//----- nvinfo : EIATTR_VRC_CTA_INIT_COUNT
	.align		4
        /*0014*/ 	.byte	0x02, 0x4a
	.zero		1
	.zero		1


	//----- nvinfo : EIATTR_EXIT_INSTR_OFFSETS
	.align		4
        /*0018*/ 	.byte	0x04, 0x1c
        /*001a*/ 	.short	(.L_337 - .L_336)


	//   ....[0]....
.L_336:
        /*001c*/ 	.word	0x00000010


	//----- nvinfo : EIATTR_SW_WAR
	.align		4
.L_337:
        /*0020*/ 	.byte	0x04, 0x36
        /*0022*/ 	.short	(.L_339 - .L_338)
.L_338:
        /*0024*/ 	.word	0x00000008
.L_339:


//--------------------- .nv.info._Z8MutationP10Polynomialiidd --------------------------
	.section	.nv.info._Z8MutationP10Polynomialiidd,"",@"SHT_CUDA_INFO"
	.sectionflags	@""
	.align	4


	//----- nvinfo : EIATTR_CUDA_API_VERSION
	.align		4
        /*0000*/ 	.byte	0x04, 0x37
        /*0002*/ 	.short	(.L_341 - .L_340)
.L_340:
        /*0004*/ 	.word	0x00000082


	//----- nvinfo : EIATTR_KPARAM_INFO
	.align		4
.L_341:
        /*0008*/ 	.byte	0x04, 0x17
        /*000a*/ 	.short	(.L_343 - .L_342)
.L_342:
        /*000c*/ 	.word	0x00000000
        /*0010*/ 	.short	0x0004
        /*0012*/ 	.short	0x0018
        /*0014*/ 	.byte	0x00, 0xf0, 0x21, 0x00


	//----- nvinfo : EIATTR_KPARAM_INFO
	.align		4
.L_343:
        /*0018*/ 	.byte	0x04, 0x17
        /*001a*/ 	.short	(.L_345 - .L_344)
.L_344:
        /*001c*/ 	.word	0x00000000
        /*0020*/ 	.short	0x0003
        /*0022*/ 	.short	0x0010
        /*0024*/ 	.byte	0x00, 0xf0, 0x21, 0x00


	//----- nvinfo : EIATTR_KPARAM_INFO
	.align		4
.L_345:
        /*0028*/ 	.byte	0x04, 0x17
        /*002a*/ 	.short	(.L_347 - .L_346)
.L_346:
        /*002c*/ 	.word	0x00000000
        /*0030*/ 	.short	0x0002
        /*0032*/ 	.short	0x000c
        /*0034*/ 	.byte	0x00, 0xf0, 0x11, 0x00


	//----- nvinfo : EIATTR_KPARAM_INFO
	.align		4
.L_347:
        /*0038*/ 	.byte	0x04, 0x17
        /*003a*/ 	.short	(.L_349 - .L_348)
.L_348:
        /*003c*/ 	.word	0x00000000
        /*0040*/ 	.short	0x0001
        /*0042*/ 	.short	0x0008
        /*0044*/ 	.byte	0x00, 0xf0, 0x11, 0x00


	//----- nvinfo : EIATTR_KPARAM_INFO
	.align		4
.L_349:
        /*0048*/ 	.byte	0x04, 0x17
        /*004a*/ 	.short	(.L_351 - .L_350)
.L_350:
        /*004c*/ 	.word	0x00000000
        /*0050*/ 	.short	0x0000
        /*0052*/ 	.short	0x0000
        /*0054*/ 	.byte	0x00, 0xf5, 0x21, 0x00


	//----- nvinfo : EIATTR_SPARSE_MMA_MASK
	.align		4
.L_351:
        /*0058*/ 	.byte	0x03, 0x50
        /*005a*/ 	.short	0x0000


	//----- nvinfo : EIATTR_MAXREG_COUNT
	.align		4
        /*005c*/ 	.byte	0x03, 0x1b
        /*005e*/ 	.short	0x00ff


	//----- nvinfo : EIATTR_MERCURY_ISA_VERSION
	.align		4
        /*0060*/ 	.byte	0x03, 0x5f
        /*0062*/ 	.short	0x0101


	//----- nvinfo : EIATTR_VRC_CTA_INIT_COUNT
	.align		4
        /*0064*/ 	.byte	0x02, 0x4a
	.zero		1
	.zero		1


	//----- nvinfo : EIATTR_EXIT_INSTR_OFFSETS
	.align		4
        /*0068*/ 	.byte	0x04, 0x1c
        /*006a*/ 	.short	(.L_353 - .L_352)


	//   ....[0]....
.L_352:
        /*006c*/ 	.word	0x00000050


	//   ....[1]....
        /*0070*/ 	.word	0x00001400


	//----- nvinfo : EIATTR_CRS_STACK_SIZE
	.align		4
.L_353:
        /*0074*/ 	.byte	0x04, 0x1e
        /*0076*/ 	.short	(.L_355 - .L_354)
.L_354:
        /*0078*/ 	.word	0x00000000


	//----- nvinfo : EIATTR_CBANK_PARAM_SIZE
	.align		4
.L_355:
        /*007c*/ 	.byte	0x03, 0x19
        /*007e*/ 	.short	0x0020


	//----- nvinfo : EIATTR_PARAM_CBANK
	.align		4
        /*0080*/ 	.byte	0x04, 0x0a
        /*0082*/ 	.short	(.L_357 - .L_356)
	.align		4
.L_356:
        /*0084*/ 	.word	index@(.nv.constant0._Z8MutationP10Polynomialiidd)
        /*0088*/ 	.short	0x0380
        /*008a*/ 	.short	0x0020


	//----- nvinfo : EIATTR_SW_WAR
	.align		4
.L_357:
        /*008c*/ 	.byte	0x04, 0x36
        /*008e*/ 	.short	(.L_359 - .L_358)
.L_358:
        /*0090*/ 	.word	0x00000008
.L_359:


//--------------------- .nv.info._Z13CrossoverNextP10Polynomialii --------------------------
	.section	.nv.info._Z13CrossoverNextP10Polynomialii,"",@"SHT_CUDA_INFO"
	.sectionflags	@""
	.align	4


	//----- nvinfo : EIATTR_CUDA_API_VERSION
	.align		4
        /*0000*/ 	.byte	0x04, 0x37
        /*0002*/ 	.short	(.L_361 - .L_360)
.L_360:
        /*0004*/ 	.word	0x00000082


	//----- nvinfo : EIATTR_KPARAM_INFO
	.align		4
.L_361:
        /*0008*/ 	.byte	0x04, 0x17
        /*000a*/ 	.short	(.L_363 - .L_362)
.L_362:
        /*000c*/ 	.word	0x00000000
        /*0010*/ 	.short	0x0002
        /*0012*/ 	.short	0x000c
        /*0014*/ 	.byte	0x00, 0xf0, 0x11, 0x00


	//----- nvinfo : EIATTR_KPARAM_INFO
	.align		4
.L_363:
        /*0018*/ 	.byte	0x04, 0x17
        /*001a*/ 	.short	(.L_365 - .L_364)
.L_364:
        /*001c*/ 	.word	0x00000000
        /*0020*/ 	.short	0x0001
        /*0022*/ 	.short	0x0008
        /*0024*/ 	.byte	0x00, 0xf0, 0x11, 0x00


	//----- nvinfo : EIATTR_KPARAM_INFO
	.align		4
.L_365:
        /*0028*/ 	.byte	0x04, 0x17
        /*002a*/ 	.short	(.L_367 - .L_366)
.L_366:
        /*002c*/ 	.word	0x00000000
        /*0030*/ 	.short	0x0000
        /*0032*/ 	.short	0x0000
        /*0034*/ 	.byte	0x00, 0xf5, 0x21, 0x00


	//----- nvinfo : EIATTR_SPARSE_MMA_MASK
	.align		4
.L_367:
        /*0038*/ 	.byte	0x03, 0x50
        /*003a*/ 	.short	0x0000


	//----- nvinfo : EIATTR_MAXREG_COUNT
	.align		4
        /*003c*/ 	.byte	0x03, 0x1b
        /*003e*/ 	.short	0x00ff


	//----- nvinfo : EIATTR_MERCURY_ISA_VERSION
	.align		4
        /*0040*/ 	.byte	0x03, 0x5f
        /*0042*/ 	.short	0x0101


	//----- nvinfo : EIATTR_VRC_CTA_INIT_COUNT
	.align		4
        /*0044*/ 	.byte	0x02, 0x4a
	.zero		1
	.zero		1


	//----- nvinfo : EIATTR_EXIT_INSTR_OFFSETS
	.align		4
        /*0048*/ 	.byte	0x04, 0x1c
        /*004a*/ 	.short	(.L_369 - .L_368)


	//   ....[0]....
.L_368:
        /*004c*/ 	.word	0x00000070


	//   ....[1]....
        /*0050*/ 	.word	0x000018e0


	//   ....[2]....
        /*0054*/ 	.word	0x00001930


	//----- nvinfo : EIATTR_CRS_STACK_SIZE
	.align		4
.L_369:
        /*0058*/ 	.byte	0x04, 0x1e
        /*005a*/ 	.short	(.L_371 - .L_370)
.L_370:
        /*005c*/ 	.word	0x00000000


	//----- nvinfo : EIATTR_CBANK_PARAM_SIZE
	.align		4
.L_371:
        /*0060*/ 	.byte	0x03, 0x19
        /*0062*/ 	.short	0x0010


	//----- nvinfo : EIATTR_PARAM_CBANK
	.align		4
        /*0064*/ 	.byte	0x04, 0x0a
        /*0066*/ 	.short	(.L_373 - .L_372)
	.align		4
.L_372:
        /*0068*/ 	.word	index@(.nv.constant0._Z13CrossoverNextP10Polynomialii)
        /*006c*/ 	.short	0x0380
        /*006e*/ 	.short	0x0010


	//----- nvinfo : EIATTR_SW_WAR
	.align		4
.L_373:
        /*0070*/ 	.byte	0x04, 0x36
        /*0072*/ 	.short	(.L_375 - .L_374)
.L_374:
        /*0074*/ 	.word	0x00000008
.L_375:


//--------------------- .nv.info._Z9CrossoverP10Polynomialii --------------------------
	.section	.nv.info._Z9CrossoverP10Polynomialii,"",@"SHT_CUDA_INFO"
	.sectionflags	@""
	.align	4


	//----- nvinfo : EIATTR_CUDA_API_VERSION
	.align		4
        /*0000*/ 	.byte	0x04, 0x37
        /*0002*/ 	.short	(.L_377 - .L_376)
.L_376:
        /*0004*/ 	.word	0x00000082


	//----- nvinfo : EIATTR_KPARAM_INFO
	.align		4
.L_377:
        /*0008*/ 	.byte	0x04, 0x17
        /*000a*/ 	.short	(.L_379 - .L_378)
.L_378:
        /*000c*/ 	.word	0x00000000
        /*0010*/ 	.short	0x0002
        /*0012*/ 	.short	0x000c
        /*0014*/ 	.byte	0x00, 0xf0, 0x11, 0x00


	//----- nvinfo : EIATTR_KPARAM_INFO
	.align		4
.L_379:
        /*0018*/ 	.byte	0x04, 0x17
        /*001a*/ 	.short	(.L_381 - .L_380)
.L_380:
        /*001c*/ 	.word	0x00000000
        /*0020*/ 	.short	0x0001
        /*0022*/ 	.short	0x0008
        /*0024*/ 	.byte	0x00, 0xf0, 0x11, 0x00


	//----- nvinfo : EIATTR_KPARAM_INFO
	.align		4
.L_381:
        /*0028*/ 	.byte	0x04, 0x17
        /*002a*/ 	.short	(.L_383 - .L_382)
.L_382:
        /*002c*/ 	.word	0x00000000
        /*0030*/ 	.short	0x0000
        /*0032*/ 	.short	0x0000
        /*0034*/ 	.byte	0x00, 0xf5, 0x21, 0x00


	//----- nvinfo : EIATTR_SPARSE_MMA_MASK
	.align		4
.L_383:
        /*0038*/ 	.byte	0x03, 0x50
        /*003a*/ 	.short	0x0000


	//----- nvinfo : EIATTR_MAXREG_COUNT
	.align		4
        /*003c*/ 	.byte	0x03, 0x1b
        /*003e*/ 	.short	0x00ff


	//----- nvinfo : EIATTR_MERCURY_ISA_VERSION
	.align		4
        /*0040*/ 	.byte	0x03, 0x5f
        /*0042*/ 	.short	0x0101


	//----- nvinfo : EIATTR_VRC_CTA_INIT_COUNT
	.align		4
        /*0044*/ 	.byte	0x02, 0x4a
	.zero		1
	.zero		1


	//----- nvinfo : EIATTR_EXIT_INSTR_OFFSETS
	.align		4
        /*0048*/ 	.byte	0x04, 0x1c
        /*004a*/ 	.short	(.L_385 - .L_384)


	//   ....[0]....
.L_384:
        /*004c*/ 	.word	0x00000050


	//   ....[1]....
        /*0050*/ 	.word	0x00000140


	//----- nvinfo : EIATTR_CBANK_PARAM_SIZE
	.align		4
.L_385:
        /*0054*/ 	.byte	0x03, 0x19
        /*0056*/ 	.short	0x0010


	//----- nvinfo : EIATTR_PARAM_CBANK
	.align		4
        /*0058*/ 	.byte	0x04, 0x0a
        /*005a*/ 	.short	(.L_387 - .L_386)
	.align		4
.L_386:
        /*005c*/ 	.word	index@(.nv.constant0._Z9CrossoverP10Polynomialii)
        /*0060*/ 	.short	0x0380
        /*0062*/ 	.short	0x0010


	//----- nvinfo : EIATTR_SW_WAR
	.align		4
.L_387:
        /*0064*/ 	.byte	0x04, 0x36
        /*0066*/ 	.short	(.L_389 - .L_388)
.L_388:
        /*0068*/ 	.word	0x00000008
.L_389:


//--------------------- .nv.info._Z7FitnessPdS_P10Polynomialii --------------------------
	.section	.nv.info._Z7FitnessPdS_P10Polynomialii,"",@"SHT_CUDA_INFO"
	.sectionflags	@""
	.align	4


	//----- nvinfo : EIATTR_CUDA_API_VERSION
	.align		4
        /*0000*/ 	.byte	0x04, 0x37
        /*0002*/ 	.short	(.L_391 - .L_390)
.L_390:
        /*0004*/ 	.word	0x00000082


	//----- nvinfo : EIATTR_KPARAM_INFO
	.align		4
.L_391:
        /*0008*/ 	.byte	0x04, 0x17
        /*000a*/ 	.short	(.L_393 - .L_392)
.L_392:
        /*000c*/ 	.word	0x00000000
        /*0010*/ 	.short	0x0004
        /*0012*/ 	.short	0x001c
        /*0014*/ 	.byte	0x00, 0xf0, 0x11, 0x00


	//----- nvinfo : EIATTR_KPARAM_INFO
	.align		4
.L_393:
        /*0018*/ 	.byte	0x04, 0x17
        /*001a*/ 	.short	(.L_395 - .L_394)
.L_394:
        /*001c*/ 	.word	0x00000000
        /*0020*/ 	.short	0x0003
        /*0022*/ 	.short	0x0018
        /*0024*/ 	.byte	0x00, 0xf0, 0x11, 0x00


	//----- nvinfo : EIATTR_KPARAM_INFO
	.align		4
.L_395:
        /*0028*/ 	.byte	0x04, 0x17
        /*002a*/ 	.short	(.L_397 - .L_396)
.L_396:
        /*002c*/ 	.word	0x00000000
        /*0030*/ 	.short	0x0002
        /*0032*/ 	.short	0x0010
        /*0034*/ 	.byte	0x00, 0xf5, 0x21, 0x00


	//----- nvinfo : EIATTR_KPARAM_INFO
	.align		4
.L_397:
        /*0038*/ 	.byte	0x04, 0x17
        /*003a*/ 	.short	(.L_399 - .L_398)
.L_398:
        /*003c*/ 	.word	0x00000000
        /*0040*/ 	.short	0x0001
        /*0042*/ 	.short	0x0008
        /*0044*/ 	.byte	0x00, 0xf5, 0x21, 0x00


	//----- nvinfo : EIATTR_KPARAM_INFO
	.align		4
.L_399:
        /*0048*/ 	.byte	0x04, 0x17
        /*004a*/ 	.short	(.L_401 - .L_400)
.L_400:
        /*004c*/ 	.word	0x00000000
        /*0050*/ 	.short	0x0000
        /*0052*/ 	.short	0x0000
        /*0054*/ 	.byte	0x00, 0xf5, 0x21, 0x00


	//----- nvinfo : EIATTR_SPARSE_MMA_MASK
	.align		4
.L_401:
        /*0058*/ 	.byte	0x03, 0x50
        /*005a*/ 	.short	0x0000


	//----- nvinfo : EIATTR_MAXREG_COUNT
	.align		4
        /*005c*/ 	.byte	0x03, 0x1b
        /*005e*/ 	.short	0x00ff


	//----- nvinfo : EIATTR_MERCURY_ISA_VERSION
	.align		4
        /*0060*/ 	.byte	0x03, 0x5f
        /*0062*/ 	.short	0x0101


	//----- nvinfo : EIATTR_VRC_CTA_INIT_COUNT
	.align		4
        /*0064*/ 	.byte	0x02, 0x4a
	.zero		1
	.zero		1


	//----- nvinfo : EIATTR_EXIT_INSTR_OFFSETS
	.align		4
        /*0068*/ 	.byte	0x04, 0x1c
        /*006a*/ 	.short	(.L_403 - .L_402)


	//   ....[0]....
.L_402:
        /*006c*/ 	.word	0x00000070


	//   ....[1]....
        /*0070*/ 	.word	0x000014c0


	//----- nvinfo : EIATTR_CRS_STACK_SIZE
	.align		4
.L_403:
        /*0074*/ 	.byte	0x04, 0x1e
        /*0076*/ 	.short	(.L_405 - .L_404)
.L_404:
        /*0078*/ 	.word	0x00000000


	//----- nvinfo : EIATTR_CBANK_PARAM_SIZE
	.align		4
.L_405:
        /*007c*/ 	.byte	0x03, 0x19
        /*007e*/ 	.short	0x0020


	//----- nvinfo : EIATTR_PARAM_CBANK
	.align		4
        /*0080*/ 	.byte	0x04, 0x0a
        /*0082*/ 	.short	(.L_407 - .L_406)
	.align		4
.L_406:
        /*0084*/ 	.word	index@(.nv.constant0._Z7FitnessPdS_P10Polynomialii)
        /*0088*/ 	.short	0x0380
        /*008a*/ 	.short	0x0020


	//----- nvinfo : EIATTR_SW_WAR
	.align		4
.L_407:
        /*008c*/ 	.byte	0x04, 0x36
        /*008e*/ 	.short	(.L_409 - .L_408)
.L_408:
        /*0090*/ 	.word	0x00000008
.L_409:


//--------------------- .nv.info._Z10ClearErrorP10Polynomiali --------------------------
	.section	.nv.info._Z10ClearErrorP10Polynomiali,"",@"SHT_CUDA_INFO"
	.sectionflags	@""
	.align	4


	//----- nvinfo : EIATTR_CUDA_API_VERSION
	.align		4
        /*0000*/ 	.byte	0x04, 0x37
        /*0002*/ 	.short	(.L_411 - .L_410)
.L_410:
        /*0004*/ 	.word	0x00000082


	//----- nvinfo : EIATTR_KPARAM_INFO
	.align		4
.L_411:
        /*0008*/ 	.byte	0x04, 0x17
        /*000a*/ 	.short	(.L_413 - .L_412)
.L_412:
        /*000c*/ 	.word	0x00000000
        /*0010*/ 	.short	0x0001
        /*0012*/ 	.short	0x0008
        /*0014*/ 	.byte	0x00, 0xf0, 0x11, 0x00


	//----- nvinfo : EIATTR_KPARAM_INFO
	.align		4
.L_413:
        /*0018*/ 	.byte	0x04, 0x17
        /*001a*/ 	.short	(.L_415 - .L_414)
.L_414:
        /*001c*/ 	.word	0x00000000
        /*0020*/ 	.short	0x0000
        /*0022*/ 	.short	0x0000
        /*0024*/ 	.byte	0x00, 0xf5, 0x21, 0x00


	//----- nvinfo : EIATTR_SPARSE_MMA_MASK
	.align		4
.L_415:
        /*0028*/ 	.byte	0x03, 0x50
        /*002a*/ 	.short	0x0000


	//----- nvinfo : EIATTR_MAXREG_COUNT
	.align		4
        /*002c*/ 	.byte	0x03, 0x1b
        /*002e*/ 	.short	0x00ff


	//----- nvinfo : EIATTR_MERCURY_ISA_VERSION
	.align		4
        /*0030*/ 	.byte	0x03, 0x5f
        /*0032*/ 	.short	0x0101


	//----- nvinfo : EIATTR_VRC_CTA_INIT_COUNT
	.align		4
        /*0034*/ 	.byte	0x02, 0x4a
	.zero		1
	.zero		1


	//----- nvinfo : EIATTR_EXIT_INSTR_OFFSETS
	.align		4
        /*0038*/ 	.byte	0x04, 0x1c
        /*003a*/ 	.short	(.L_417 - .L_416)


	//   ....[0]....
.L_416:
        /*003c*/ 	.word	0x00000040


	//   ....[1]....
        /*0040*/ 	.word	0x00000090


	//----- nvinfo : EIATTR_CBANK_PARAM_SIZE
	.align		4
.L_417:
        /*0044*/ 	.byte	0x03, 0x19
        /*0046*/ 	.short	0x000c


	//----- nvinfo : EIATTR_PARAM_CBANK
	.align		4
        /*0048*/ 	.byte	0x04, 0x0a
        /*004a*/ 	.short	(.L_419 - .L_418)
	.align		4
.L_418:
        /*004c*/ 	.word	index@(.nv.constant0._Z10ClearErrorP10Polynomiali)
        /*0050*/ 	.short	0x0380
        /*0052*/ 	.short	0x000c


	//----- nvinfo : EIATTR_SW_WAR
	.align		4
.L_419:
        /*0054*/ 	.byte	0x04, 0x36
        /*0056*/ 	.short	(.L_421 - .L_420)
.L_420:
        /*0058*/ 	.word	0x00000008
.L_421:


//--------------------- .nv.callgraph             --------------------------
	.section	.nv.callgraph,"",@"SHT_CUDA_CALLGRAPH"
	.align	4
	.sectionentsize	8
	.align		4
        /*0000*/ 	.word	0x00000000
	.align		4
        /*0004*/ 	.word	0xffffffff
	.align		4
        /*0008*/ 	.word	0x00000000
	.align		4
        /*000c*/ 	.word	0xfffffffe
	.align		4
        /*0010*/ 	.word	0x00000000
	.align		4
        /*0014*/ 	.word	0xfffffffd
	.align		4
        /*0018*/ 	.word	0x00000000
	.align		4
        /*001c*/ 	.word	0xfffffffc


//--------------------- .nv.constant4             --------------------------
	.section	.nv.constant4,"a",@progbits
	.align	8
	.align		8
.nv.constant4:
        /*0000*/ 	.dword	precalc_xorwow_matrix
	.align		8
        /*0008*/ 	.dword	precalc_xorwow_offset_matrix
	.align		8
        /*0010*/ 	.dword	mrg32k3aM1
	.align		8
        /*0018*/ 	.dword	mrg32k3aM2
	.align		8
        /*0020*/ 	.dword	mrg32k3aM1SubSeq
	.align		8
        /*0028*/ 	.dword	mrg32k3aM2SubSeq
	.align		8
        /*0030*/ 	.dword	mrg32k3aM1Seq
	.align		8
        /*0038*/ 	.dword	mrg32k3aM2Seq
	.align		8
        /*0040*/ 	.dword	_ZN34_INTERNAL_8ddec139_4_k_cu_e3c07ade4cuda3std3__45__cpo5beginE
	.align		8
        /*0048*/ 	.dword	_ZN34_INTERNAL_8ddec139_4_k_cu_e3c07ade4cuda3std3__45__cpo3endE
	.align		8
        /*0050*/ 	.dword	_ZN34_INTERNAL_8ddec139_4_k_cu_e3c07ade4cuda3std3__45__cpo6cbeginE
	.align		8
        /*0058*/ 	.dword	_ZN34_INTERNAL_8ddec139_4_k_cu_e3c07ade4cuda3std3__45__cpo4cendE
	.align		8
        /*0060*/ 	.dword	_ZN34_INTERNAL_8ddec139_4_k_cu_e3c07ade4cuda3std3__45__cpo6rbeginE
	.align		8
        /*0068*/ 	.dword	_ZN34_INTERNAL_8ddec139_4_k_cu_e3c07ade4cuda3std3__45__cpo4rendE
	.align		8
        /*0070*/ 	.dword	_ZN34_INTERNAL_8ddec139_4_k_cu_e3c07ade4cuda3std3__45__cpo7crbeginE
	.align		8
        /*0078*/ 	.dword	_ZN34_INTERNAL_8ddec139_4_k_cu_e3c07ade4cuda3std3__45__cpo5crendE
	.align		8
        /*0080*/ 	.dword	_ZN34_INTERNAL_8ddec139_4_k_cu_e3c07ade4cuda3std3__436_GLOBAL__N__8ddec139_4_k_cu_e3c07ade6ignoreE
	.align		8
        /*0088*/ 	.dword	_ZN34_INTERNAL_8ddec139_4_k_cu_e3c07ade4cuda3std3__419piecewise_constructE
	.align		8
        /*0090*/ 	.dword	_ZN34_INTERNAL_8ddec139_4_k_cu_e3c07ade4cuda3std3__48in_placeE
	.align		8
        /*0098*/ 	.dword	_ZN34_INTERNAL_8ddec139_4_k_cu_e3c07ade4cuda3std3__420unreachable_sentinelE
	.align		8
        /*00a0*/ 	.dword	_ZN34_INTERNAL_8ddec139_4_k_cu_e3c07ade4cuda3std3__47nulloptE
	.align		8
        /*00a8*/ 	.dword	_ZN34_INTERNAL_8ddec139_4_k_cu_e3c07ade4cuda3std3__48unexpectE
	.align		8
        /*00b0*/ 	.dword	_ZN34_INTERNAL_8ddec139_4_k_cu_e3c07ade4cuda3std6ranges3__45__cpo4swapE
	.align		8
        /*00b8*/ 	.dword	_ZN34_INTERNAL_8ddec139_4_k_cu_e3c07ade4cuda3std6ranges3__45__cpo9iter_moveE
	.align		8
        /*00c0*/ 	.dword	_ZN34_INTERNAL_8ddec139_4_k_cu_e3c07ade4cuda3std6ranges3__45__cpo5beginE
	.align		8
        /*00c8*/ 	.dword	_ZN34_INTERNAL_8ddec139_4_k_cu_e3c07ade4cuda3std6ranges3__45__cpo3endE
	.align		8
        /*00d0*/ 	.dword	_ZN34_INTERNAL_8ddec139_4_k_cu_e3c07ade4cuda3std6ranges3__45__cpo6cbeginE
	.align		8
        /*00d8*/ 	.dword	_ZN34_INTERNAL_8ddec139_4_k_cu_e3c07ade4cuda3std6ranges3__45__cpo4cendE
	.align		8
        /*00e0*/ 	.dword	_ZN34_INTERNAL_8ddec139_4_k_cu_e3c07ade4cuda3std6ranges3__45__cpo7advanceE
	.align		8
        /*00e8*/ 	.dword	_ZN34_INTERNAL_8ddec139_4_k_cu_e3c07ade4cuda3std6ranges3__45__cpo9iter_swapE
	.align		8
        /*00f0*/ 	.dword	_ZN34_INTERNAL_8ddec139_4_k_cu_e3c07ade4cuda3std6ranges3__45__cpo4nextE
	.align		8
        /*00f8*/ 	.dword	_ZN34_INTERNAL_8ddec139_4_k_cu_e3c07ade4cuda3std6ranges3__45__cpo4prevE
	.align		8
        /*0100*/ 	.dword	_ZN34_INTERNAL_8ddec139_4_k_cu_e3c07ade4cuda3std6ranges3__45__cpo4dataE
	.align		8
        /*0108*/ 	.dword	_ZN34_INTERNAL_8ddec139_4_k_cu_e3c07ade4cuda3std6ranges3__45__cpo5cdataE
	.align		8
        /*0110*/ 	.dword	_ZN34_INTERNAL_8ddec139_4_k_cu_e3c07ade4cuda3std6ranges3__45__cpo4sizeE
	.align		8
        /*0118*/ 	.dword	_ZN34_INTERNAL_8ddec139_4_k_cu_e3c07ade4cuda3std6ranges3__45__cpo5ssizeE
	.align		8
        /*0120*/ 	.dword	_ZN34_INTERNAL_8ddec139_4_k_cu_e3c07ade4cuda3std6ranges3__45__cpo8distanceE
	.align		8
        /*0128*/ 	.dword	_ZN34_INTERNAL_8ddec139_4_k_cu_e3c07ade6thrust24THRUST_300001_SM_1000_NS8cuda_cub3parE
	.align		8
        /*0130*/ 	.dword	_ZN34_INTERNAL_8ddec139_4_k_cu_e3c07ade6thrust24THRUST_300001_SM_1000_NS8cuda_cub10par_nosyncE
	.align		8
        /*0138*/ 	.dword	_ZN34_INTERNAL_8ddec139_4_k_cu_e3c07ade6thrust24THRUST_300001_SM_1000_NS6system6detail10sequential3seqE
	.align		8
        /*0140*/ 	.dword	_ZN34_INTERNAL_8ddec139_4_k_cu_e3c07ade6thrust24THRUST_300001_SM_1000_NS6system3cpp3parE
	.align		8
        /*0148*/ 	.dword	_ZN34_INTERNAL_8ddec139_4_k_cu_e3c07ade6thrust24THRUST_300001_SM_1000_NS12placeholders2_1E
	.align		8
        /*0150*/ 	.dword	_ZN34_INTERNAL_8ddec139_4_k_cu_e3c07ade6thrust24THRUST_300001_SM_1000_NS12placeholders2_2E
	.align		8
        /*0158*/ 	.dword	_ZN34_INTERNAL_8ddec139_4_k_cu_e3c07ade6thrust24THRUST_300001_SM_1000_NS12placeholders2_3E
	.align		8
        /*0160*/ 	.dword	_ZN34_INTERNAL_8ddec139_4_k_cu_e3c07ade6thrust24THRUST_300001_SM_1000_NS12placeholders2_4E
	.align		8
        /*0168*/ 	.dword	_ZN34_INTERNAL_8ddec139_4_k_cu_e3c07ade6thrust24THRUST_300001_SM_1000_NS12placeholders2_5E
	.align		8
        /*0170*/ 	.dword	_ZN34_INTERNAL_8ddec139_4_k_cu_e3c07ade6thrust24THRUST_300001_SM_1000_NS12placeholders2_6E
	.align		8
        /*0178*/ 	.dword	_ZN34_INTERNAL_8ddec139_4_k_cu_e3c07ade6thrust24THRUST_300001_SM_1000_NS12placeholders2_7E
	.align		8
        /*0180*/ 	.dword	_ZN34_INTERNAL_8ddec139_4_k_cu_e3c07ade6thrust24THRUST_300001_SM_1000_NS12placeholders2_8E
	.align		8
        /*0188*/ 	.dword	_ZN34_INTERNAL_8ddec139_4_k_cu_e3c07ade6thrust24THRUST_300001_SM_1000_NS12placeholders2_9E
	.align		8
        /*0190*/ 	.dword	_ZN34_INTERNAL_8ddec139_4_k_cu_e3c07ade6thrust24THRUST_300001_SM_1000_NS12placeholders3_10E
	.align		8
        /*0198*/ 	.dword	_ZN34_INTERNAL_8ddec139_4_k_cu_e3c07ade6thrust24THRUST_300001_SM_1000_NS3seqE
	.align		8
        /*01a0*/ 	.dword	_ZN34_INTERNAL_8ddec139_4_k_cu_e3c07ade6thrust24THRUST_300001_SM_1000_NS6deviceE


//--------------------- .nv.constant3             --------------------------
	.section	.nv.constant3,"a",@progbits
	.align	8
.nv.constant3:
	.type		__cr_lgamma_table,@object
	.size		__cr_lgamma_table,(.L_8 - __cr_lgamma_table)
__cr_lgamma_table:
        /*0000*/ 	.byte	0x00, 0x00, 0x00, 0x00, 0x00, 0x00, 0x00, 0x00, 0x00, 0x00, 0x00, 0x00, 0x00, 0x00, 0x00, 0x00
        /*0010*/ 	.byte	0xef, 0x39, 0xfa, 0xfe, 0x42, 0x2e, 0xe6, 0x3f, 0x02, 0x20, 0x2a, 0xfa, 0x0b, 0xab, 0xfc, 0x3f
        /*0020*/ 	.byte	0xf9, 0x2c, 0x92, 0x7c, 0xa7, 0x6c, 0x09, 0x40, 0xc9, 0x79, 0x44, 0x3c, 0x64, 0x26, 0x13, 0x40
        /*0030*/ 	.byte	0xca, 0x01, 0xcf, 0x3a, 0x27, 0x51, 0x1a, 0x40, 0x30, 0xcc, 0x2d, 0xf3, 0xe1, 0x0c, 0x21, 0x40
        /*0040*/ 	.byte	0x0d, 0xb7, 0xfc, 0x82, 0x8e, 0x35, 0x25, 0x40
.L_8:


//--------------------- .text._ZN3cub18CUB_300001_SM_10006detail10merge_sort26DeviceMergeSortMergeKernelINS2_10policy_hubIP10PolynomialE9Policy600ES6_PNS0_8NullTypeES6_SA_mN4cuda3std3__44lessIS5_EES5_S9_EEvbT2_T3_T4_PT6_PT7_T5_PSI_SI_NS1_7vsmem_tE --------------------------
	.section	.text._ZN3cub18CUB_300001_SM_10006detail10merge_sort26DeviceMergeSortMergeKernelINS2_10policy_hubIP10PolynomialE9Policy600ES6_PNS0_8NullTypeES6_SA_mN4cuda3std3__44lessIS5_EES5_S9_EEvbT2_T3_T4_PT6_PT7_T5_PSI_SI_NS1_7vsmem_tE,"ax",@progbits
	.align	128
        .global         _ZN3cub18CUB_300001_SM_10006detail10merge_sort26DeviceMergeSortMergeKernelINS2_10policy_hubIP10PolynomialE9Policy600ES6_PNS0_8NullTypeES6_SA_mN4cuda3std3__44lessIS5_EES5_S9_EEvbT2_T3_T4_PT6_PT7_T5_PSI_SI_NS1_7vsmem_tE
        .type           _ZN3cub18CUB_300001_SM_10006detail10merge_sort26DeviceMergeSortMergeKernelINS2_10policy_hubIP10PolynomialE9Policy600ES6_PNS0_8NullTypeES6_SA_mN4cuda3std3__44lessIS5_EES5_S9_EEvbT2_T3_T4_PT6_PT7_T5_PSI_SI_NS1_7vsmem_tE,@function
        .size           _ZN3cub18CUB_300001_SM_10006detail10merge_sort26DeviceMergeSortMergeKernelINS2_10policy_hubIP10PolynomialE9Policy600ES6_PNS0_8NullTypeES6_SA_mN4cuda3std3__44lessIS5_EES5_S9_EEvbT2_T3_T4_PT6_PT7_T5_PSI_SI_NS1_7vsmem_tE,(.L_x_144 - _ZN3cub18CUB_300001_SM_10006detail10merge_sort26DeviceMergeSortMergeKernelINS2_10policy_hubIP10PolynomialE9Policy600ES6_PNS0_8NullTypeES6_SA_mN4cuda3std3__44lessIS5_EES5_S9_EEvbT2_T3_T4_PT6_PT7_T5_PSI_SI_NS1_7vsmem_tE)
        .other          _ZN3cub18CUB_300001_SM_10006detail10merge_sort26DeviceMergeSortMergeKernelINS2_10policy_hubIP10PolynomialE9Policy600ES6_PNS0_8NullTypeES6_SA_mN4cuda3std3__44lessIS5_EES5_S9_EEvbT2_T3_T4_PT6_PT7_T5_PSI_SI_NS1_7vsmem_tE,@"STO_CUDA_ENTRY STV_DEFAULT"
_ZN3cub18CUB_300001_SM_10006detail10merge_sort26DeviceMergeSortMergeKernelINS2_10policy_hubIP10PolynomialE9Policy600ES6_PNS0_8NullTypeES6_SA_mN4cuda3std3__44lessIS5_EES5_S9_EEvbT2_T3_T4_PT6_PT7_T5_PSI_SI_NS1_7vsmem_tE:
.text._ZN3cub18CUB_300001_SM_10006detail10merge_sort26DeviceMergeSortMergeKernelINS2_10policy_hubIP10PolynomialE9Policy600ES6_PNS0_8NullTypeES6_SA_mN4cuda3std3__44lessIS5_EES5_S9_EEvbT2_T3_T4_PT6_PT7_T5_PSI_SI_NS1_7vsmem_tE:
[----:B------:R-:W-:Y:S01]  /*0000*/  LDC R1, c[0x0][0x37c] ;  /* 0x0000df00ff017b82 */ /* 0x000fe20000000800 */
[----:B------:R-:W0:Y:S01]  /*0010*/  S2R R0, SR_CTAID.X ;  /* 0x0000000000007919 */ /* 0x000e220000002500 */
[----:B------:R-:W1:Y:S06]  /*0020*/  LDCU UR4, c[0x0][0x370] ;  /* 0x00006e00ff0477ac */ /* 0x000e6c0008000800 */
[----:B------:R-:W2:Y:S01]  /*0030*/  LDC.64 R2, c[0x0][0x3c0] ;  /* 0x0000f000ff027b82 */ /* 0x000ea20000000a00 */
[----:B------:R-:W3:Y:S01]  /*0040*/  S2R R28, SR_TID.X ;  /* 0x00000000001c7919 */ /* 0x000ee20000002100 */
[----:B------:R-:W4:Y:S01]  /*0050*/  LDCU.64 UR6, c[0x0][0x358] ;  /* 0x00006b00ff0677ac */ /* 0x000f220008000a00 */
[----:B-1----:R-:W-:-:S06]  /*0060*/  UIADD3 UR4, UPT, UPT, UR4, -0x1, URZ ;  /* 0xffffffff04047890 */ /* 0x002fcc000fffe0ff */
[----:B0-----:R-:W-:-:S13]  /*0070*/  ISETP.GE.U32.AND P0, PT, R0, UR4, PT ;  /* 0x0000000400007c0c */ /* 0x001fda000bf06070 */
[----:B---34-:R-:W-:Y:S05]  /*0080*/  @P0 BRA `(.L_x_0) ;  /* 0x0000000c00940947 */ /* 0x018fea0003800000 */
[----:B------:R-:W0:Y:S01]  /*0090*/  LDC.64 R10, c[0x0][0x3b8] ;  /* 0x0000ee00ff0a7b82 */ /* 0x000e220000000a00 */
[----:B--2---:R-:W-:-:S07]  /*00a0*/  IADD3 R19, P2, PT, RZ, -R2, RZ ;  /* 0x80000002ff137210 */ /* 0x004fce0007f5e0ff */
[----:B------:R-:W1:Y:S01]  /*00b0*/  LDC.64 R6, c[0x0][0x398] ;  /* 0x0000e600ff067b82 */ /* 0x000e620000000a00 */
[----:B------:R-:W-:Y:S01]  /*00c0*/  IMAD.WIDE.U32 R20, R2, 0x80, RZ ;  /* 0x0000008002147825 */ /* 0x000fe200078e00ff */
[----:B------:R-:W2:Y:S01]  /*00d0*/  LDCU.U8 UR4, c[0x0][0x380] ;  /* 0x00007000ff0477ac */ /* 0x000ea20008000000 */
[----:B0-----:R-:W-:-:S04]  /*00e0*/  LEA R10, P0, R0, R10, 0x3 ;  /* 0x0000000a000a7211 */ /* 0x001fc800078018ff */
[----:B------:R-:W-:-:S05]  /*00f0*/  LEA.HI.X R11, R0, R11, RZ, 0x3, P0 ;  /* 0x0000000b000b7211 */ /* 0x000fca00000f1cff */
[----:B------:R-:W3:Y:S04]  /*0100*/  LDG.E.64 R8, desc[UR6][R10.64+0x8] ;  /* 0x000008060a087981 */ /* 0x000ee8000c1e1b00 */
[----:B------:R0:W4:Y:S01]  /*0110*/  LDG.E.64 R4, desc[UR6][R10.64] ;  /* 0x000000060a047981 */ /* 0x000122000c1e1b00 */
[-C--:B------:R-:W-:Y:S01]  /*0120*/  LOP3.LUT R13, R19, R0.reuse, RZ, 0xc0, !PT ;  /* 0x00000000130d7212 */ /* 0x080fe200078ec0ff */
[----:B------:R-:W-:Y:S01]  /*0130*/  IMAD.SHL.U32 R15, R3, 0x80, RZ ;  /* 0x00000080030f7824 */ /* 0x000fe200078e00ff */
[----:B------:R-:W-:Y:S01]  /*0140*/  LOP3.LUT R20, R20, 0xffffff00, RZ, 0xc0, !PT ;  /* 0xffffff0014147812 */ /* 0x000fe200078ec0ff */
[----:B------:R-:W-:Y:S01]  /*0150*/  IMAD.X R14, RZ, RZ, ~R3, P2 ;  /* 0x000000ffff0e7224 */ /* 0x000fe200010e0e03 */
[C---:B------:R-:W-:Y:S01]  /*0160*/  SHF.L.U64.HI R26, R13.reuse, 0x8, RZ ;  /* 0x000000080d1a7819 */ /* 0x040fe200000102ff */
[----:B------:R-:W-:Y:S01]  /*0170*/  IMAD.SHL.U32 R17, R13, 0x100, RZ ;  /* 0x000001000d117824 */ /* 0x000fe200078e00ff */
[----:B------:R-:W-:Y:S01]  /*0180*/  LOP3.LUT R12, R19, R0, RZ, 0xfc, !PT ;  /* 0x00000000130c7212 */ /* 0x000fe200078efcff */
[----:B------:R-:W-:Y:S01]  /*0190*/  IMAD.IADD R2, R21, 0x1, R15 ;  /* 0x0000000115027824 */ /* 0x000fe200078e020f */
[----:B--2---:R-:W-:Y:S01]  /*01a0*/  UPRMT UR4, UR4, 0x8880, URZ ;  /* 0x0000888004047896 */ /* 0x004fe200080000ff */
[----:B0-----:R-:W-:Y:S01]  /*01b0*/  IMAD.MOV.U32 R10, RZ, RZ, 0xff ;  /* 0x000000ffff0a7424 */ /* 0x001fe200078e00ff */
[----:B------:R-:W-:Y:S01]  /*01c0*/  ISETP.NE.U32.AND P0, PT, R12, -0x1, PT ;  /* 0xffffffff0c00780c */ /* 0x000fe20003f05070 */
[----:B------:R-:W-:Y:S01]  /*01d0*/  ACQBULK ;  /* 0x000000000000782e */ /* 0x000fe20000000000 */
[----:B------:R-:W-:-:S02]  /*01e0*/  UISETP.NE.AND UP0, UPT, UR4, URZ, UPT ;  /* 0x000000ff0400728c */ /* 0x000fc4000bf05270 */
[----:B------:R-:W-:Y:S02]  /*01f0*/  ISETP.NE.AND.EX P0, PT, R14, -0x1, PT, P0 ;  /* 0xffffffff0e00780c */ /* 0x000fe40003f05300 */
[----:B---3--:R-:W-:Y:S02]  /*0200*/  IADD3 R21, P1, PT, R8, -R17, RZ ;  /* 0x8000001108157210 */ /* 0x008fe40007f3e0ff */
[----:B------:R-:W-:-:S03]  /*0210*/  IADD3 R8, P3, PT, R0, -R13, RZ ;  /* 0x8000000d00087210 */ /* 0x000fc60007f7e0ff */
[--C-:B------:R-:W-:Y:S01]  /*0220*/  IMAD.X R11, R9, 0x1, ~R26.reuse, P1 ;  /* 0x00000001090b7824 */ /* 0x100fe200008e0e1a */
[----:B-1----:R-:W-:Y:S01]  /*0230*/  IADD3 R9, P4, PT, -R17, R6, RZ ;  /* 0x0000000611097210 */ /* 0x002fe20007f9e1ff */
[----:B------:R-:W-:Y:S01]  /*0240*/  IMAD.X R13, RZ, RZ, -0x1, P3 ;  /* 0xffffffffff0d7424 */ /* 0x000fe200018e06ff */
[C---:B------:R-:W-:Y:S01]  /*0250*/  ISETP.NE.U32.AND P1, PT, R8.reuse, -0x1, PT ;  /* 0xffffffff0800780c */ /* 0x040fe20003f25070 */
[----:B------:R-:W-:Y:S01]  /*0260*/  IMAD.SHL.U32 R3, R8, 0x100, RZ ;  /* 0x0000010008037824 */ /* 0x000fe200078e00ff */
[----:B------:R-:W-:Y:S01]  /*0270*/  ISETP.GT.U32.AND P2, PT, R9, R20, PT ;  /* 0x000000140900720c */ /* 0x000fe20003f44070 */
[----:B------:R-:W-:Y:S01]  /*0280*/  IMAD.X R7, R7, 0x1, ~R26, P4 ;  /* 0x0000000107077824 */ /* 0x000fe200020e0e1a */
[----:B------:R-:W-:Y:S02]  /*0290*/  ISETP.NE.AND.EX P1, PT, R13, -0x1, PT, P1 ;  /* 0xffffffff0d00780c */ /* 0x000fe40003f25310 */
[----:B----4-:R-:W-:Y:S02]  /*02a0*/  IADD3 R6, P3, PT, R4, -R17, RZ ;  /* 0x8000001104067210 */ /* 0x010fe40007f7e0ff */
[----:B------:R-:W-:-:S02]  /*02b0*/  SHF.L.U64.HI R12, R8, 0x8, R13 ;  /* 0x00000008080c7819 */ /* 0x000fc4000001020d */
[----:B------:R-:W-:Y:S01]  /*02c0*/  SEL R8, R10, 0x100, !P1 ;  /* 0x000001000a087807 */ /* 0x000fe20004800000 */
[----:B------:R-:W-:Y:S01]  /*02d0*/  IMAD.X R10, R5, 0x1, ~R26, P3 ;  /* 0x00000001050a7824 */ /* 0x000fe200018e0e1a */
[----:B------:R-:W-:Y:S02]  /*02e0*/  ISETP.GT.U32.AND.EX P1, PT, R7, R2, PT, P2 ;  /* 0x000000020700720c */ /* 0x000fe40003f24120 */
[----:B------:R-:W-:Y:S02]  /*02f0*/  IADD3 R16, P2, PT, -R6, R3, RZ ;  /* 0x0000000306107210 */ /* 0x000fe40007f5e1ff */
[----:B------:R-:W-:Y:S02]  /*0300*/  IADD3 R3, P3, P4, -R21, R8, R3 ;  /* 0x0000000815037210 */ /* 0x000fe40007c7e103 */
[----:B------:R-:W-:Y:S01]  /*0310*/  SEL R13, R9, R20, P1 ;  /* 0x00000014090d7207 */ /* 0x000fe20000800000 */
[----:B------:R-:W-:Y:S01]  /*0320*/  IMAD.X R10, R12, 0x1, ~R10, P2 ;  /* 0x000000010c0a7824 */ /* 0x000fe200010e0e0a */
[----:B------:R-:W-:-:S02]  /*0330*/  IADD3.X R11, PT, PT, ~R11, RZ, R12, P3, P4 ;  /* 0x000000ff0b0b7210 */ /* 0x000fc40001fe850c */
[----:B------:R-:W-:Y:S02]  /*0340*/  SEL R15, R7, R2, P1 ;  /* 0x00000002070f7207 */ /* 0x000fe40000800000 */
[----:B------:R-:W-:Y:S02]  /*0350*/  IADD3 R12, P1, PT, R13, -R20, RZ ;  /* 0x800000140d0c7210 */ /* 0x000fe40007f3e0ff */
[----:B------:R-:W-:Y:S02]  /*0360*/  SEL R3, R20, R3, !P0 ;  /* 0x0000000314037207 */ /* 0x000fe40004000000 */
[----:B------:R-:W-:Y:S01]  /*0370*/  SEL R8, R2, R11, !P0 ;  /* 0x0000000b02087207 */ /* 0x000fe20004000000 */
[----:B------:R-:W-:Y:S01]  /*0380*/  IMAD.X R11, R15, 0x1, ~R2, P1 ;  /* 0x000000010f0b7824 */ /* 0x000fe200008e0e02 */
[----:B------:R-:W-:Y:S02]  /*0390*/  ISETP.LT.U32.AND P2, PT, R20, R9, PT ;  /* 0x000000091400720c */ /* 0x000fe40003f41070 */
[----:B------:R-:W-:-:S02]  /*03a0*/  ISETP.LT.U32.AND P1, PT, R16, R12, PT ;  /* 0x0000000c1000720c */ /* 0x000fc40003f21070 */
[-C--:B------:R-:W-:Y:S02]  /*03b0*/  ISETP.LT.U32.AND P3, PT, R3, R12.reuse, PT ;  /* 0x0000000c0300720c */ /* 0x080fe40003f61070 */
[----:B------:R-:W-:Y:S02]  /*03c0*/  ISETP.LT.U32.AND.EX P2, PT, R2, R7, PT, P2 ;  /* 0x000000070200720c */ /* 0x000fe40003f41120 */
[-C--:B------:R-:W-:Y:S02]  /*03d0*/  ISETP.LT.U32.AND.EX P1, PT, R10, R11.reuse, PT, P1 ;  /* 0x0000000b0a00720c */ /* 0x080fe40003f21110 */
[----:B------:R-:W-:Y:S02]  /*03e0*/  ISETP.LT.U32.AND.EX P3, PT, R8, R11, PT, P3 ;  /* 0x0000000b0800720c */ /* 0x000fe40003f61130 */
[----:B------:R-:W-:Y:S02]  /*03f0*/  @!P0 SEL R21, R20, R9, P2 ;  /* 0x0000000914158207 */ /* 0x000fe40001000000 */
[----:B------:R-:W-:-:S02]  /*0400*/  SEL R16, R16, R12, P1 ;  /* 0x0000000c10107207 */ /* 0x000fc40000800000 */
[----:B------:R-:W-:Y:S01]  /*0410*/  SEL R7, R3, R12, P3 ;  /* 0x0000000c03077207 */ /* 0x000fe20001800000 */
[----:B------:R-:W-:Y:S01]  /*0420*/  IMAD.IADD R21, R21, 0x1, -R6 ;  /* 0x0000000115157824 */ /* 0x000fe200078e0a06 */
[----:B------:R-:W-:-:S03]  /*0430*/  SEL R3, R10, R11, P1 ;  /* 0x0000000b0a037207 */ /* 0x000fc60000800000 */
[----:B------:R-:W-:Y:S01]  /*0440*/  IMAD.IADD R24, R7, 0x1, -R16 ;  /* 0x0000000107187824 */ /* 0x000fe200078e0a10 */
[----:B------:R-:W-:Y:S06]  /*0450*/  BRA.U !UP0, `(.L_x_1) ;  /* 0x0000000108707547 */ /* 0x000fec000b800000 */
[----:B------:R-:W0:Y:S01]  /*0460*/  LDC.64 R18, c[0x0][0x388] ;  /* 0x0000e200ff127b82 */ /* 0x000e220000000a00 */
[----:B------:R-:W-:-:S13]  /*0470*/  ISETP.GE.AND P0, PT, R28, R21, PT ;  /* 0x000000151c00720c */ /* 0x000fda0003f06270 */
[----:B------:R-:W-:-:S05]  /*0480*/  @!P0 IADD3 R23, P1, PT, R4, R28, RZ ;  /* 0x0000001c04178210 */ /* 0x000fca0007f3e0ff */
[----:B------:R-:W-:-:S04]  /*0490*/  @!P0 IMAD.X R4, RZ, RZ, R5, P1 ;  /* 0x000000ffff048224 */ /* 0x000fc800008e0605 */
[----:B------:R-:W-:Y:S02]  /*04a0*/  @!P0 IMAD R5, R4, 0x30, RZ ;  /* 0x0000003004058824 */ /* 0x000fe400078e02ff */
[----:B0-----:R-:W-:-:S04]  /*04b0*/  @!P0 IMAD.WIDE.U32 R22, R23, 0x30, R18 ;  /* 0x0000003017168825 */ /* 0x001fc800078e0012 */
[----:B------:R-:W-:-:S05]  /*04c0*/  @!P0 IMAD.IADD R23, R23, 0x1, R5 ;  /* 0x0000000117178824 */ /* 0x000fca00078e0205 */
[----:B------:R0:W5:Y:S04]  /*04d0*/  @!P0 LDG.E.64 R4, desc[UR6][R22.64] ;  /* 0x0000000616048981 */ /* 0x000168000c1e1b00 */
[----:B------:R0:W5:Y:S04]  /*04e0*/  @!P0 LDG.E.64 R6, desc[UR6][R22.64+0x8] ;  /* 0x0000080616068981 */ /* 0x000168000c1e1b00 */
[----:B------:R0:W5:Y:S04]  /*04f0*/  @!P0 LDG.E.64 R8, desc[UR6][R22.64+0x10] ;  /* 0x0000100616088981 */ /* 0x000168000c1e1b00 */
[----:B------:R0:W5:Y:S04]  /*0500*/  @!P0 LDG.E.64 R10, desc[UR6][R22.64+0x18] ;  /* 0x00001806160a8981 */ /* 0x000168000c1e1b00 */
[----:B------:R0:W5:Y:S04]  /*0510*/  @!P0 LDG.E.64 R12, desc[UR6][R22.64+0x20] ;  /* 0x00002006160c8981 */ /* 0x000168000c1e1b00 */
[----:B------:R0:W5:Y:S01]  /*0520*/  @!P0 LDG.E.64 R14, desc[UR6][R22.64+0x28] ;  /* 0x00002806160e8981 */ /* 0x000162000c1e1b00 */
[----:B------:R-:W-:Y:S01]  /*0530*/  IADD3 R17, P1, P2, R16, R17, R20 ;  /* 0x0000001110117210 */ /* 0x000fe20007a3e014 */
[----:B------:R-:W-:-:S03]  /*0540*/  @P0 IMAD.IADD R16, R28, 0x1, -R21 ;  /* 0x000000011c100824 */ /* 0x000fc600078e0a15 */
[----:B------:R-:W-:Y:S02]  /*0550*/  IADD3.X R25, PT, PT, R3, R26, R2, P1, P2 ;  /* 0x0000001a03197210 */ /* 0x000fe40000fe4402 */
[----:B------:R-:W-:-:S04]  /*0560*/  @P0 IADD3 R3, P1, PT, R16, R17, RZ ;  /* 0x0000001110030210 */ /* 0x000fc80007f3e0ff */
[----:B------:R-:W-:Y:S01]  /*0570*/  @P0 LEA.HI.X.SX32 R16, R16, R25, 0x1, P1 ;  /* 0x0000001910100211 */ /* 0x000fe200008f0eff */
[----:B------:R-:W-:-:S04]  /*0580*/  @P0 IMAD.WIDE.U32 R2, R3, 0x30, R18 ;  /* 0x0000003003020825 */ /* 0x000fc800078e0012 */
[----:B------:R-:W-:-:S04]  /*0590*/  @P0 IMAD R17, R16, 0x30, RZ ;  /* 0x0000003010110824 */ /* 0x000fc800078e02ff */
[----:B------:R-:W-:-:S05]  /*05a0*/  @P0 IMAD.IADD R3, R3, 0x1, R17 ;  /* 0x0000000103030824 */ /* 0x000fca00078e0211 */
[----:B------:R0:W5:Y:S04]  /*05b0*/  @P0 LDG.E.64 R4, desc[UR6][R2.64] ;  /* 0x0000000602040981 */ /* 0x000168000c1e1b00 */
[----:B------:R0:W5:Y:S04]  /*05c0*/  @P0 LDG.E.64 R6, desc[UR6][R2.64+0x8] ;  /* 0x0000080602060981 */ /* 0x000168000c1e1b00 */
[----:B------:R0:W5:Y:S04]  /*05d0*/  @P0 LDG.E.64 R8, desc[UR6][R2.64+0x10] ;  /* 0x0000100602080981 */ /* 0x000168000c1e1b00 */
[----:B------:R0:W5:Y:S04]  /*05e0*/  @P0 LDG.E.64 R10, desc[UR6][R2.64+0x18] ;  /* 0x00001806020a0981 */ /* 0x000168000c1e1b00 */
[----:B------:R0:W5:Y:S04]  /*05f0*/  @P0 LDG.E.64 R12, desc[UR6][R2.64+0x20] ;  /* 0x00002006020c0981 */ /* 0x000168000c1e1b00 */
[----:B------:R0:W5:Y:S01]  /*0600*/  @P0 LDG.E.64 R14, desc[UR6][R2.64+0x28] ;  /* 0x00002806020e0981 */ /* 0x000162000c1e1b00 */
[----:B------:R-:W-:Y:S05]  /*0610*/  BRA `(.L_x_2) ;  /* 0x00000000006c7947 */ /* 0x000fea0003800000 */
.L_x_1:
        /* <DEDUP_REMOVED lines=26> */
[----:B------:R1:W5:Y:S02]  /*07c0*/  @P2 LDG.E.64 R14, desc[UR6][R2.64+0x28] ;  /* 0x00002806020e2981 */ /* 0x000364000c1e1b00 */
.L_x_2:
[----:B01----:R-:W0:Y:S01]  /*07d0*/  S2R R2, SR_CgaCtaId ;  /* 0x0000000000027919 */ /* 0x003e220000008800 */
[----:B------:R-:W-:-:S04]  /*07e0*/  MOV R3, 0x400 ;  /* 0x0000040000037802 */ /* 0x000fc80000000f00 */
[----:B0-----:R-:W-:-:S05]  /*07f0*/  LEA R3, R2, R3, 0x18 ;  /* 0x0000000302037211 */ /* 0x001fca00078ec0ff */
[----:B------:R-:W-:-:S05]  /*0800*/  IMAD R17, R28, 0x30, R3 ;  /* 0x000000301c117824 */ /* 0x000fca00078e0203 */
[----:B-----5:R-:W-:Y:S04]  /*0810*/  STS.128 [R17], R4 ;  /* 0x0000000411007388 */ /* 0x020fe80000000c00 */
[----:B------:R-:W-:Y:S04]  /*0820*/  STS.128 [R17+0x10], R8 ;  /* 0x0000100811007388 */ /* 0x000fe80000000c00 */
[----:B------:R0:W-:Y:S01]  /*0830*/  STS.128 [R17+0x20], R12 ;  /* 0x0000200c11007388 */ /* 0x0001e20000000c00 */
[----:B------:R-:W-:Y:S01]  /*0840*/  BAR.SYNC.DEFER_BLOCKING 0x0 ;  /* 0x0000000000007b1d */ /* 0x000fe20000010000 */
[----:B0-----:R-:W-:-:S07]  /*0850*/  IMAD.IADD R17, R21, 0x1, R24 ;  /* 0x0000000115117824 */ /* 0x001fce00078e0218 */
[----:B------:R-:W-:Y:S01]  /*0860*/  PREEXIT ;  /* 0x000000000000782d */ /* 0x000fe20000000000 */
[----:B------:R-:W-:Y:S01]  /*0870*/  BSSY.RECONVERGENT B0, `(.L_x_3) ;  /* 0x0000018000007945 */ /* 0x000fe20003800200 */
[----:B------:R-:W-:-:S04]  /*0880*/  VIMNMX R16, PT, PT, R17, R28, PT ;  /* 0x0000001c11107248 */ /* 0x000fc80003fe0100 */
[C---:B------:R-:W-:Y:S01]  /*0890*/  ISETP.GE.AND P0, PT, R16.reuse, R24, PT ;  /* 0x000000181000720c */ /* 0x040fe20003f06270 */
[----:B------:R-:W-:Y:S01]  /*08a0*/  IMAD.IADD R2, R16, 0x1, -R24 ;  /* 0x0000000110027824 */ /* 0x000fe200078e0a18 */
[----:B------:R-:W-:-:S04]  /*08b0*/  VIMNMX R5, PT, PT, R21, R16, PT ;  /* 0x0000001015057248 */ /* 0x000fc80003fe0100 */
[----:B------:R-:W-:-:S04]  /*08c0*/  SEL R2, R2, RZ, P0 ;  /* 0x000000ff02027207 */ /* 0x000fc80000000000 */
[----:B------:R-:W-:-:S13]  /*08d0*/  ISETP.GE.AND P0, PT, R2, R5, PT ;  /* 0x000000050200720c */ /* 0x000fda0003f06270 */
[----:B------:R-:W-:Y:S05]  /*08e0*/  @P0 BRA `(.L_x_4) ;  /* 0x0000000000400947 */ /* 0x000fea0003800000 */
[----:B------:R-:W-:Y:S02]  /*08f0*/  IMAD.MOV.U32 R9, RZ, RZ, R5 ;  /* 0x000000ffff097224 */ /* 0x000fe400078e0005 */
[----:B------:R-:W-:-:S07]  /*0900*/  IMAD.IADD R8, R21, 0x1, R16 ;  /* 0x0000000115087824 */ /* 0x000fce00078e0210 */
.L_x_5:
[----:B------:R-:W-:-:S05]  /*0910*/  IMAD.IADD R4, R9, 0x1, -R2 ;  /* 0x0000000109047824 */ /* 0x000fca00078e0a02 */
[----:B------:R-:W-:-:S04]  /*0920*/  LEA.HI R5, R4, R4, RZ, 0x1 ;  /* 0x0000000404057211 */ /* 0x000fc800078f08ff */
[----:B------:R-:W-:-:S04]  /*0930*/  LEA.HI.SX32 R10, R5, R2, 0x1f ;  /* 0x00000002050a7211 */ /* 0x000fc800078ffaff */
[----:B------:R-:W-:Y:S01]  /*0940*/  LOP3.LUT R5, RZ, R10, RZ, 0x33, !PT ;  /* 0x0000000aff057212 */ /* 0x000fe200078e33ff */
[----:B------:R-:W-:-:S04]  /*0950*/  IMAD R4, R10, 0x30, R3 ;  /* 0x000000300a047824 */ /* 0x000fc800078e0203 */
[----:B------:R-:W-:Y:S02]  /*0960*/  IMAD.IADD R6, R8, 0x1, R5 ;  /* 0x0000000108067824 */ /* 0x000fe400078e0205 */
[----:B------:R-:W-:Y:S02]  /*0970*/  LDS.64 R4, [R4+0x28] ;  /* 0x0000280004047984 */ /* 0x000fe40000000a00 */
[----:B------:R-:W-:-:S06]  /*0980*/  IMAD R6, R6, 0x30, R3 ;  /* 0x0000003006067824 */ /* 0x000fcc00078e0203 */
[----:B------:R-:W0:Y:S02]  /*0990*/  LDS.64 R6, [R6+0x28] ;  /* 0x0000280006067984 */ /* 0x000e240000000a00 */
[----:B0-----:R-:W-:-:S06]  /*09a0*/  DSETP.GEU.AND P0, PT, R6, R4, PT ;  /* 0x000000040600722a */ /* 0x001fcc0003f0e000 */
[----:B------:R-:W-:-:S08]  /*09b0*/  SEL R9, R9, R10, P0 ;  /* 0x0000000a09097207 */ /* 0x000fd00000000000 */
[----:B------:R-:W-:-:S05]  /*09c0*/  @P0 VIADD R2, R10, 0x1 ;  /* 0x000000010a020836 */ /* 0x000fca0000000000 */
[----:B------:R-:W-:-:S13]  /*09d0*/  ISETP.GE.AND P0, PT, R2, R9, PT ;  /* 0x000000090200720c */ /* 0x000fda0003f06270 */
[----:B------:R-:W-:Y:S05]  /*09e0*/  @!P0 BRA `(.L_x_5) ;  /* 0xfffffffc00c88947 */ /* 0x000fea000383ffff */
.L_x_4:
[----:B------:R-:W-:Y:S05]  /*09f0*/  BSYNC.RECONVERGENT B0 ;  /* 0x0000000000007941 */ /* 0x000fea0003800200 */
.L_x_3:
[----:B------:R-:W-:Y:S01]  /*0a00*/  IMAD R18, R2, 0x30, R3 ;  /* 0x0000003002127824 */ /* 0x000fe200078e0203 */
[----:B------:R-:W-:Y:S01]  /*0a10*/  IADD3 R16, PT, PT, R21, R16, -R2 ;  /* 0x0000001015107210 */ /* 0x000fe20007ffe802 */
[----:B------:R-:W-:Y:S03]  /*0a20*/  BSSY.RECONVERGENT B0, `(.L_x_6) ;  /* 0x0000019000007945 */ /* 0x000fe60003800200 */
[----:B------:R0:W1:Y:S01]  /*0a30*/  LDS.128 R4, [R18] ;  /* 0x0000000012047984 */ /* 0x0000620000000c00 */
[----:B------:R-:W-:-:S03]  /*0a40*/  ISETP.GE.AND P0, PT, R16, R17, PT ;  /* 0x000000111000720c */ /* 0x000fc60003f06270 */
[----:B------:R0:W2:Y:S04]  /*0a50*/  LDS.128 R8, [R18+0x10] ;  /* 0x0000100012087984 */ /* 0x0000a80000000c00 */
[----:B------:R0:W3:Y:S06]  /*0a60*/  LDS.128 R12, [R18+0x20] ;  /* 0x00002000120c7984 */ /* 0x0000ec0000000c00 */
[----:B------:R-:W-:Y:S05]  /*0a70*/  @P0 BRA `(.L_x_7) ;  /* 0x00000000001c0947 */ /* 0x000fea0003800000 */
[----:B------:R-:W-:-:S05]  /*0a80*/  IMAD R24, R16, 0x30, R3 ;  /* 0x0000003010187824 */ /* 0x000fca00078e0203 */
[----:B0-----:R-:W3:Y:S02]  /*0a90*/  LDS.128 R16, [R24+0x20] ;  /* 0x0000200018107984 */ /* 0x001ee40000000c00 */
[----:B---3--:R-:W-:-:S06]  /*0aa0*/  DSETP.GEU.AND P0, PT, R18, R14, PT ;  /* 0x0000000e1200722a */ /* 0x008fcc0003f0e000 */
[----:B------:R-:W-:Y:S02]  /*0ab0*/  ISETP.GE.OR P0, PT, R2, R21, !P0 ;  /* 0x000000150200720c */ /* 0x000fe40004706670 */
[----:B------:R4:W0:Y:S04]  /*0ac0*/  LDS.128 R20, [R24+0x10] ;  /* 0x0000100018147984 */ /* 0x0008280000000c00 */
[----:B------:R-:W3:Y:S07]  /*0ad0*/  LDS.128 R24, [R24] ;  /* 0x0000000018187984 */ /* 0x000eee0000000c00 */
[----:B----4-:R-:W-:Y:S05]  /*0ae0*/  @P0 BRA `(.L_x_8) ;  /* 0x0000000000300947 */ /* 0x010fea0003800000 */
.L_x_7:
[----:B-1-3--:R-:W-:Y:S02]  /*0af0*/  IMAD.MOV.U32 R24, RZ, RZ, R4 ;  /* 0x000000ffff187224 */ /* 0x00afe400078e0004 */
[----:B------:R-:W-:Y:S02]  /*0b00*/  IMAD.MOV.U32 R25, RZ, RZ, R5 ;  /* 0x000000ffff197224 */ /* 0x000fe400078e0005 */
[----:B------:R-:W-:Y:S02]  /*0b10*/  IMAD.MOV.U32 R26, RZ, RZ, R6 ;  /* 0x000000ffff1a7224 */ /* 0x000fe400078e0006 */
[----:B------:R-:W-:Y:S02]  /*0b20*/  IMAD.MOV.U32 R27, RZ, RZ, R7 ;  /* 0x000000ffff1b7224 */ /* 0x000fe400078e0007 */
[----:B0-2---:R-:W-:Y:S02]  /*0b30*/  IMAD.MOV.U32 R20, RZ, RZ, R8 ;  /* 0x000000ffff147224 */ /* 0x005fe400078e0008 */
[----:B------:R-:W-:-:S02]  /*0b40*/  IMAD.MOV.U32 R21, RZ, RZ, R9 ;  /* 0x000000ffff157224 */ /* 0x000fc400078e0009 */
[----:B------:R-:W-:Y:S02]  /*0b50*/  IMAD.MOV.U32 R22, RZ, RZ, R10 ;  /* 0x000000ffff167224 */ /* 0x000fe400078e000a */
[----:B------:R-:W-:Y:S02]  /*0b60*/  IMAD.MOV.U32 R23, RZ, RZ, R11 ;  /* 0x000000ffff177224 */ /* 0x000fe400078e000b */
[----:B------:R-:W-:Y:S02]  /*0b70*/  IMAD.MOV.U32 R16, RZ, RZ, R12 ;  /* 0x000000ffff107224 */ /* 0x000fe400078e000c */
[----:B------:R-:W-:Y:S02]  /*0b80*/  IMAD.MOV.U32 R17, RZ, RZ, R13 ;  /* 0x000000ffff117224 */ /* 0x000fe400078e000d */
[----:B------:R-:W-:Y:S02]  /*0b90*/  IMAD.MOV.U32 R18, RZ, RZ, R14 ;  /* 0x000000ffff127224 */ /* 0x000fe400078e000e */
[----:B------:R-:W-:-:S07]  /*0ba0*/  IMAD.MOV.U32 R19, RZ, RZ, R15 ;  /* 0x000000ffff137224 */ /* 0x000fce00078e000f */
.L_x_8:
[----:B------:R-:W-:Y:S05]  /*0bb0*/  BSYNC.RECONVERGENT B0 ;  /* 0x0000000000007941 */ /* 0x000fea0003800200 */
.L_x_6:
[----:B------:R-:W-:Y:S06]  /*0bc0*/  BAR.SYNC.DEFER_BLOCKING 0x0 ;  /* 0x0000000000007b1d */ /* 0x000fec0000010000 */
[----:B------:R-:W-:Y:S05]  /*0bd0*/  BRA.U !UP0, `(.L_x_9) ;  /* 0x0000000108607547 */ /* 0x000fea000b800000 */
[----:B-1----:R-:W1:Y:S01]  /*0be0*/  S2R R5, SR_LANEID ;  /* 0x0000000000057919 */ /* 0x002e620000000000 */
[----:B------:R-:W-:Y:S01]  /*0bf0*/  LOP3.LUT R2, R28, 0x3e0, RZ, 0xc0, !PT ;  /* 0x000003e01c027812 */ /* 0x000fe200078ec0ff */
[----:B------:R-:W-:Y:S02]  /*0c00*/  IMAD.MOV.U32 R29, RZ, RZ, RZ ;  /* 0x000000ffff1d7224 */ /* 0x000fe400078e00ff */
[----:B------:R-:W-:-:S04]  /*0c10*/  IMAD.WIDE.U32 R28, R0, 0x100, R28 ;  /* 0x00000100001c7825 */ /* 0x000fc800078e001c */
[----:B------:R-:W-:Y:S02]  /*0c20*/  IMAD R29, R29, 0x30, RZ ;  /* 0x000000301d1d7824 */ /* 0x000fe400078e02ff */
[----:B-1----:R-:W-:-:S04]  /*0c30*/  IMAD.IADD R2, R2, 0x1, R5 ;  /* 0x0000000102027824 */ /* 0x002fc800078e0205 */
[----:B------:R-:W-:Y:S02]  /*0c40*/  IMAD R5, R2, 0x30, R3 ;  /* 0x0000003002057824 */ /* 0x000fe400078e0203 */
[----:B------:R-:W1:Y:S03]  /*0c50*/  LDC.64 R2, c[0x0][0x3a0] ;  /* 0x0000e800ff027b82 */ /* 0x000e660000000a00 */
[----:B---3--:R-:W-:Y:S04]  /*0c60*/  STS.128 [R5], R24 ;  /* 0x0000001805007388 */ /* 0x008fe80000000c00 */
[----:B0-----:R-:W-:Y:S04]  /*0c70*/  STS.128 [R5+0x10], R20 ;  /* 0x0000101405007388 */ /* 0x001fe80000000c00 */
[----:B------:R-:W-:Y:S01]  /*0c80*/  STS.128 [R5+0x20], R16 ;  /* 0x0000201005007388 */ /* 0x000fe20000000c00 */
[----:B------:R-:W-:-:S03]  /*0c90*/  NOP ;  /* 0x0000000000007918 */ /* 0x000fc60000000000 */
[----:B------:R-:W0:Y:S04]  /*0ca0*/  LDS.128 R12, [R5] ;  /* 0x00000000050c7984 */ /* 0x000e280000000c00 */
[----:B--2---:R-:W2:Y:S01]  /*0cb0*/  LDS.128 R8, [R5+0x10] ;  /* 0x0000100005087984 */ /* 0x004ea20000000c00 */
[----:B-1----:R-:W-:-:S03]  /*0cc0*/  IMAD.WIDE.U32 R2, R28, 0x30, R2 ;  /* 0x000000301c027825 */ /* 0x002fc600078e0002 */
[----:B------:R-:W1:Y:S01]  /*0cd0*/  LDS.128 R4, [R5+0x20] ;  /* 0x0000200005047984 */ /* 0x000e620000000c00 */
[----:B------:R-:W-:-:S05]  /*0ce0*/  IMAD.IADD R3, R3, 0x1, R29 ;  /* 0x0000000103037824 */ /* 0x000fca00078e021d */
[----:B0-----:R-:W-:Y:S04]  /*0cf0*/  STG.E.64 desc[UR6][R2.64], R12 ;  /* 0x0000000c02007986 */ /* 0x001fe8000c101b06 */
[----:B------:R-:W-:Y:S04]  /*0d00*/  STG.E.64 desc[UR6][R2.64+0x8], R14 ;  /* 0x0000080e02007986 */ /* 0x000fe8000c101b06 */
[----:B--2---:R-:W-:Y:S04]  /*0d10*/  STG.E.64 desc[UR6][R2.64+0x10], R8 ;  /* 0x0000100802007986 */ /* 0x004fe8000c101b06 */
[----:B------:R-:W-:Y:S04]  /*0d20*/  STG.E.64 desc[UR6][R2.64+0x18], R10 ;  /* 0x0000180a02007986 */ /* 0x000fe8000c101b06 */
[----:B-1----:R-:W-:Y:S04]  /*0d30*/  STG.E.64 desc[UR6][R2.64+0x20], R4 ;  /* 0x0000200402007986 */ /* 0x002fe8000c101b06 */
[----:B------:R-:W-:Y:S01]  /*0d40*/  STG.E.64 desc[UR6][R2.64+0x28], R6 ;  /* 0x0000280602007986 */ /* 0x000fe2000c101b06 */
[----:B------:R-:W-:Y:S05]  /*0d50*/  EXIT ;  /* 0x000000000000794d */ /* 0x000fea0003800000 */
.L_x_9:
[----:B------:R-:W4:Y:S01]  /*0d60*/  S2R R2, SR_LANEID ;  /* 0x0000000000027919 */ /* 0x000f220000000000 */
[----:B-1----:R-:W-:Y:S01]  /*0d70*/  LOP3.LUT R5, R28, 0x3e0, RZ, 0xc0, !PT ;  /* 0x000003e01c057812 */ /* 0x002fe200078ec0ff */
[----:B------:R-:W-:Y:S02]  /*0d80*/  IMAD.MOV.U32 R29, RZ, RZ, RZ ;  /* 0x000000ffff1d7224 */ /* 0x000fe400078e00ff */
[----:B------:R-:W-:-:S04]  /*0d90*/  IMAD.WIDE.U32 R28, R0, 0x100, R28 ;  /* 0x00000100001c7825 */ /* 0x000fc800078e001c */
[----:B------:R-:W-:Y:S02]  /*0da0*/  IMAD R29, R29, 0x30, RZ ;  /* 0x000000301d1d7824 */ /* 0x000fe400078e02ff */
[----:B----4-:R-:W-:-:S04]  /*0db0*/  IMAD.IADD R2, R5, 0x1, R2 ;  /* 0x0000000105027824 */ /* 0x010fc800078e0202 */
        /* <DEDUP_REMOVED lines=18> */
.L_x_0:
[----:B------:R-:W0:Y:S01]  /*0ee0*/  LDC.64 R8, c[0x0][0x3b8] ;  /* 0x0000ee00ff087b82 */ /* 0x000e220000000a00 */
[----:B--2---:R-:W-:-:S07]  /*0ef0*/  IADD3 R11, P1, PT, RZ, -R2, RZ ;  /* 0x80000002ff0b7210 */ /* 0x004fce0007f3e0ff */
[----:B------:R-:W1:Y:S01]  /*0f00*/  LDC.64 R4, c[0x0][0x398] ;  /* 0x0000e600ff047b82 */ /* 0x000e620000000a00 */
[C---:B------:R-:W-:Y:S01]  /*0f10*/  IMAD.SHL.U32 R20, R2.reuse, 0x80, RZ ;  /* 0x0000008002147824 */ /* 0x040fe200078e00ff */
[----:B------:R-:W-:Y:S01]  /*0f20*/  SHF.L.U64.HI R18, R2, 0x7, R3 ;  /* 0x0000000702127819 */ /* 0x000fe20000010203 */
[----:B------:R-:W2:Y:S01]  /*0f30*/  LDCU.U8 UR4, c[0x0][0x380] ;  /* 0x00007000ff0477ac */ /* 0x000ea20008000000 */
[----:B0-----:R-:W-:-:S04]  /*0f40*/  LEA R8, P0, R0, R8, 0x3 ;  /* 0x0000000800087211 */ /* 0x001fc800078018ff */
[----:B------:R-:W-:-:S05]  /*0f50*/  LEA.HI.X R9, R0, R9, RZ, 0x3, P0 ;  /* 0x0000000900097211 */ /* 0x000fca00000f1cff */
[----:B------:R-:W3:Y:S04]  /*0f60*/  LDG.E.64 R6, desc[UR6][R8.64+0x8] ;  /* 0x0000080608067981 */ /* 0x000ee8000c1e1b00 */
[----:B------:R-:W4:Y:S01]  /*0f70*/  LDG.E.64 R14, desc[UR6][R8.64] ;  /* 0x00000006080e7981 */ /* 0x000f22000c1e1b00 */
[-C--:B------:R-:W-:Y:S01]  /*0f80*/  LOP3.LUT R13, R11, R0.reuse, RZ, 0xc0, !PT ;  /* 0x000000000b0d7212 */ /* 0x080fe200078ec0ff */
[----:B------:R-:W-:Y:S01]  /*0f90*/  IMAD.X R10, RZ, RZ, ~R3, P1 ;  /* 0x000000ffff0a7224 */ /* 0x000fe200008e0e03 */
[----:B------:R-:W-:Y:S01]  /*0fa0*/  LOP3.LUT R20, R20, 0xffffff00, RZ, 0xc0, !PT ;  /* 0xffffff0014147812 */ /* 0x000fe200078ec0ff */
[----:B--2---:R-:W-:Y:S01]  /*0fb0*/  UPRMT UR4, UR4, 0x8880, URZ ;  /* 0x0000888004047896 */ /* 0x004fe200080000ff */
[C---:B------:R-:W-:Y:S01]  /*0fc0*/  SHF.L.U64.HI R17, R13.reuse, 0x8, RZ ;  /* 0x000000080d117819 */ /* 0x040fe200000102ff */
[----:B------:R-:W-:Y:S01]  /*0fd0*/  IMAD.SHL.U32 R19, R13, 0x100, RZ ;  /* 0x000001000d137824 */ /* 0x000fe200078e00ff */
[----:B------:R-:W-:Y:S01]  /*0fe0*/  IADD3 R13, P2, PT, R0, -R13, RZ ;  /* 0x8000000d000d7210 */ /* 0x000fe20007f5e0ff */
[----:B------:R-:W-:Y:S01]  /*0ff0*/  UISETP.NE.AND UP0, UPT, UR4, URZ, UPT ;  /* 0x000000ff0400728c */ /* 0x000fe2000bf05270 */
[----:B------:R-:W-:Y:S01]  /*1000*/  LOP3.LUT R11, R11, R0, RZ, 0xfc, !PT ;  /* 0x000000000b0b7212 */ /* 0x000fe200078efcff */
[----:B------:R-:W-:Y:S01]  /*1010*/  BSSY.RECONVERGENT B0, `(.L_x_10) ;  /* 0x000006c000007945 */ /* 0x000fe20003800200 */
[----:B-1----:R-:W-:Y:S01]  /*1020*/  IADD3 R3, P3, PT, -R19, R4, RZ ;  /* 0x0000000413037210 */ /* 0x002fe20007f7e1ff */
[----:B------:R-:W-:Y:S01]  /*1030*/  IMAD.X R2, RZ, RZ, -0x1, P2 ;  /* 0xffffffffff027424 */ /* 0x000fe200010e06ff */
[----:B------:R-:W-:Y:S01]  /*1040*/  ISETP.NE.U32.AND P0, PT, R11, -0x1, PT ;  /* 0xffffffff0b00780c */ /* 0x000fe20003f05070 */
[----:B------:R-:W-:Y:S01]  /*1050*/  IMAD.SHL.U32 R4, R13, 0x100, RZ ;  /* 0x000001000d047824 */ /* 0x000fe200078e00ff */
[----:B------:R-:W-:Y:S01]  /*1060*/  ACQBULK ;  /* 0x000000000000782e */ /* 0x000fe20000000000 */
[----:B------:R-:W-:Y:S01]  /*1070*/  IMAD.X R23, R5, 0x1, ~R17, P3 ;  /* 0x0000000105177824 */ /* 0x000fe200018e0e11 */
[----:B------:R-:W-:Y:S01]  /*1080*/  ISETP.NE.AND.EX P0, PT, R10, -0x1, PT, P0 ;  /* 0xffffffff0a00780c */ /* 0x000fe20003f05300 */
[----:B------:R-:W-:Y:S01]  /*1090*/  IMAD.MOV.U32 R5, RZ, RZ, 0xff ;  /* 0x000000ffff057424 */ /* 0x000fe200078e00ff */
[----:B---3--:R-:W-:-:S05]  /*10a0*/  IADD3 R21, P1, PT, R6, -R19, RZ ;  /* 0x8000001306157210 */ /* 0x008fca0007f3e0ff */
[----:B------:R-:W-:Y:S01]  /*10b0*/  IMAD.X R6, R7, 0x1, ~R17, P1 ;  /* 0x0000000107067824 */ /* 0x000fe200008e0e11 */
[C---:B------:R-:W-:Y:S02]  /*10c0*/  ISETP.NE.U32.AND P1, PT, R13.reuse, -0x1, PT ;  /* 0xffffffff0d00780c */ /* 0x040fe40003f25070 */
[----:B------:R-:W-:Y:S02]  /*10d0*/  SHF.L.U64.HI R7, R13, 0x8, R2 ;  /* 0x000000080d077819 */ /* 0x000fe40000010202 */
[----:B------:R-:W-:Y:S02]  /*10e0*/  CS2R R12, SRZ ;  /* 0x00000000000c7805 */ /* 0x000fe4000001ff00 */
[----:B------:R-:W-:Y:S02]  /*10f0*/  ISETP.NE.AND.EX P2, PT, R2, -0x1, PT, P1 ;  /* 0xffffffff0200780c */ /* 0x000fe40003f45310 */
[----:B------:R-:W-:Y:S02]  /*1100*/  ISETP.GT.U32.AND P1, PT, R3, R20, PT ;  /* 0x000000140300720c */ /* 0x000fe40003f24070 */
[----:B------:R-:W-:-:S02]  /*1110*/  SEL R5, R5, 0x100, !P2 ;  /* 0x0000010005057807 */ /* 0x000fc40005000000 */
[----:B------:R-:W-:Y:S02]  /*1120*/  ISETP.GT.U32.AND.EX P1, PT, R23, R18, PT, P1 ;  /* 0x000000121700720c */ /* 0x000fe40003f24110 */
[----:B----4-:R-:W-:Y:S02]  /*1130*/  IADD3 R8, P2, PT, R14, -R19, RZ ;  /* 0x800000130e087210 */ /* 0x010fe40007f5e0ff */
[----:B------:R-:W-:Y:S02]  /*1140*/  IADD3 R5, P3, P4, -R21, R5, R4 ;  /* 0x0000000515057210 */ /* 0x000fe40007c7e104 */
[----:B------:R-:W-:Y:S01]  /*1150*/  SEL R9, R3, R20, P1 ;  /* 0x0000001403097207 */ /* 0x000fe20000800000 */
[----:B------:R-:W-:Y:S01]  /*1160*/  IMAD.X R22, R15, 0x1, ~R17, P2 ;  /* 0x000000010f167824 */ /* 0x000fe200010e0e11 */
[----:B------:R-:W-:Y:S02]  /*1170*/  IADD3 R4, P5, PT, -R8, R4, RZ ;  /* 0x0000000408047210 */ /* 0x000fe40007fbe1ff */
[----:B------:R-:W-:-:S02]  /*1180*/  SEL R11, R23, R18, P1 ;  /* 0x00000012170b7207 */ /* 0x000fc40000800000 */
[----:B------:R-:W-:Y:S01]  /*1190*/  IADD3 R9, P1, PT, R9, -R20, RZ ;  /* 0x8000001409097210 */ /* 0x000fe20007f3e0ff */
[----:B------:R-:W-:Y:S01]  /*11a0*/  IMAD.X R22, R7, 0x1, ~R22, P5 ;  /* 0x0000000107167824 */ /* 0x000fe200028e0e16 */
[----:B------:R-:W-:Y:S02]  /*11b0*/  ISETP.LT.U32.AND P2, PT, R20, R3, PT ;  /* 0x000000031400720c */ /* 0x000fe40003f41070 */
[----:B------:R-:W-:Y:S02]  /*11c0*/  IADD3.X R7, PT, PT, ~R6, RZ, R7, P3, P4 ;  /* 0x000000ff06077210 */ /* 0x000fe40001fe8507 */
[----:B------:R-:W-:Y:S01]  /*11d0*/  SEL R16, R20, R5, !P0 ;  /* 0x0000000514107207 */ /* 0x000fe20004000000 */
[----:B------:R-:W-:Y:S01]  /*11e0*/  IMAD.X R5, R11, 0x1, ~R18, P1 ;  /* 0x000000010b057824 */ /* 0x000fe200008e0e12 */
[----:B------:R-:W-:Y:S02]  /*11f0*/  ISETP.LT.U32.AND.EX P2, PT, R18, R23, PT, P2 ;  /* 0x000000171200720c */ /* 0x000fe40003f41120 */
[----:B------:R-:W-:-:S02]  /*1200*/  CS2R R10, SRZ ;  /* 0x00000000000a7805 */ /* 0x000fc4000001ff00 */
[----:B------:R-:W-:Y:S02]  /*1210*/  ISETP.LT.U32.AND P1, PT, R4, R9, PT ;  /* 0x000000090400720c */ /* 0x000fe40003f21070 */
[----:B------:R-:W-:Y:S02]  /*1220*/  SEL R2, R18, R7, !P0 ;  /* 0x0000000712027207 */ /* 0x000fe40004000000 */
[----:B------:R-:W-:Y:S02]  /*1230*/  CS2R R6, SRZ ;  /* 0x0000000000067805 */ /* 0x000fe4000001ff00 */
[----:B------:R-:W-:Y:S02]  /*1240*/  ISETP.LT.U32.AND P3, PT, R16, R9, PT ;  /* 0x000000091000720c */ /* 0x000fe40003f61070 */
[----:B------:R-:W-:Y:S02]  /*1250*/  @!P0 SEL R21, R20, R3, P2 ;  /* 0x0000000314158207 */ /* 0x000fe40001000000 */
[----:B------:R-:W-:-:S02]  /*1260*/  ISETP.LT.U32.AND.EX P0, PT, R22, R5, PT, P1 ;  /* 0x000000051600720c */ /* 0x000fc40003f01110 */
[----:B------:R-:W-:Y:S01]  /*1270*/  ISETP.LT.U32.AND.EX P1, PT, R2, R5, PT, P3 ;  /* 0x000000050200720c */ /* 0x000fe20003f21130 */
[----:B------:R-:W-:Y:S01]  /*1280*/  IMAD.IADD R21, R21, 0x1, -R8 ;  /* 0x0000000115157824 */ /* 0x000fe200078e0a08 */
[-C--:B------:R-:W-:Y:S02]  /*1290*/  SEL R3, R4, R9.reuse, P0 ;  /* 0x0000000904037207 */ /* 0x080fe40000000000 */
[----:B------:R-:W-:Y:S02]  /*12a0*/  SEL R16, R16, R9, P1 ;  /* 0x0000000910107207 */ /* 0x000fe40000800000 */
[----:B------:R-:W-:Y:S02]  /*12b0*/  CS2R R8, SRZ ;  /* 0x0000000000087805 */ /* 0x000fe4000001ff00 */
[----:B------:R-:W-:Y:S02]  /*12c0*/  SEL R22, R22, R5, P0 ;  /* 0x0000000516167207 */ /* 0x000fe40000000000 */
[----:B------:R-:W-:Y:S01]  /*12d0*/  CS2R R4, SRZ ;  /* 0x0000000000047805 */ /* 0x000fe2000001ff00 */
[----:B------:R-:W-:Y:S01]  /*12e0*/  IMAD.IADD R16, R16, 0x1, -R3 ;  /* 0x0000000110107824 */ /* 0x000fe200078e0a03 */
[----:B------:R-:W-:Y:S06]  /*12f0*/  BRA.U !UP0, `(.L_x_11) ;  /* 0x00000001087c7547 */ /* 0x000fec000b800000 */
[----:B------:R-:W-:Y:S01]  /*1300*/  IMAD.IADD R2, R21, 0x1, R16 ;  /* 0x0000000115027824 */ /* 0x000fe200078e0210 */
[----:B------:R-:W-:-:S04]  /*1310*/  IADD3 R3, P1, P2, R3, R19, R20 ;  /* 0x0000001303037210 */ /* 0x000fc80007a3e014 */
[----:B------:R-:W-:Y:S02]  /*1320*/  ISETP.GE.AND P0, PT, R28, R2, PT ;  /* 0x000000021c00720c */ /* 0x000fe40003f06270 */
[----:B------:R-:W-:-:S11]  /*1330*/  IADD3.X R17, PT, PT, R22, R17, R18, P1, P2 ;  /* 0x0000001116117210 */ /* 0x000fd60000fe4412 */
[----:B------:R-:W-:Y:S05]  /*1340*/  @P0 BRA `(.L_x_12) ;  /* 0x0000000000e00947 */ /* 0x000fea0003800000 */
        /* <DEDUP_REMOVED lines=13> */
[----:B------:R-:W-:-:S05]  /*1420*/  @P0 IMAD.IADD R20, R28, 0x1, -R21 ;  /* 0x000000011c140824 */ /* 0x000fca00078e0a15 */
        /* <DEDUP_REMOVED lines=12> */
.L_x_11:
        /* <DEDUP_REMOVED lines=30> */
.L_x_12:
[----:B------:R-:W-:Y:S05]  /*16d0*/  BSYNC.RECONVERGENT B0 ;  /* 0x0000000000007941 */ /* 0x000fea0003800200 */
.L_x_10:
        /* <DEDUP_REMOVED lines=8> */
[----:B0-----:R-:W-:-:S07]  /*1760*/  VIMNMX R17, PT, PT, R2, R28, PT ;  /* 0x0000001c02117248 */ /* 0x001fce0003fe0100 */
[----:B------:R-:W-:Y:S01]  /*1770*/  PREEXIT ;  /* 0x000000000000782d */ /* 0x000fe20000000000 */
[----:B------:R-:W-:Y:S01]  /*1780*/  BSSY.RECONVERGENT B0, `(.L_x_13) ;  /* 0x0000017000007945 */ /* 0x000fe20003800200 */
        /* <DEDUP_REMOVED lines=8> */
.L_x_15:
        /* <DEDUP_REMOVED lines=14> */
.L_x_14:
[----:B------:R-:W-:Y:S05]  /*18f0*/  BSYNC.RECONVERGENT B0 ;  /* 0x0000000000007941 */ /* 0x000fea0003800200 */
.L_x_13:
        /* <DEDUP_REMOVED lines=15> */
.L_x_17:
        /* <DEDUP_REMOVED lines=12> */
.L_x_18:
[----:B------:R-:W-:Y:S05]  /*1ab0*/  BSYNC.RECONVERGENT B0 ;  /* 0x0000000000007941 */ /* 0x000fea0003800200 */
.L_x_16:
[----:B------:R-:W-:Y:S06]  /*1ac0*/  BAR.SYNC.DEFER_BLOCKING 0x0 ;  /* 0x0000000000007b1d */ /* 0x000fec0000010000 */
[----:B------:R-:W-:Y:S05]  /*1ad0*/  BRA.U !UP0, `(.L_x_19) ;  /* 0x0000000108807547 */ /* 0x000fea000b800000 */
[----:B-1----:R-:W1:Y:S01]  /*1ae0*/  S2R R4, SR_LANEID ;  /* 0x0000000000047919 */ /* 0x002e620000000000 */
[C---:B------:R-:W-:Y:S02]  /*1af0*/  LOP3.LUT R29, R28.reuse, 0x3e0, RZ, 0xc0, !PT ;  /* 0x000003e01c1d7812 */ /* 0x040fe400078ec0ff */
[C---:B------:R-:W-:Y:S02]  /*1b00*/  ISETP.NE.AND P0, PT, R28.reuse, RZ, PT ;  /* 0x000000ff1c00720c */ /* 0x040fe40003f05270 */
[----:B------:R-:W-:Y:S01]  /*1b10*/  LOP3.LUT R28, R28, 0x1f, RZ, 0xc0, !PT ;  /* 0x0000001f1c1c7812 */ /* 0x000fe200078ec0ff */
[----:B-1----:R-:W-:-:S04]  /*1b20*/  IMAD.IADD R4, R29, 0x1, R4 ;  /* 0x000000011d047824 */ /* 0x002fc800078e0204 */
[----:B------:R-:W-:-:S05]  /*1b30*/  IMAD R13, R4, 0x30, R3 ;  /* 0x00000030040d7824 */ /* 0x000fca00078e0203 */
[----:B---3--:R-:W-:Y:S04]  /*1b40*/  STS.128 [R13], R24 ;  /* 0x000000180d007388 */ /* 0x008fe80000000c00 */
[----:B0-----:R0:W-:Y:S04]  /*1b50*/  STS.128 [R13+0x10], R20 ;  /* 0x000010140d007388 */ /* 0x0011e80000000c00 */
[----:B------:R1:W-:Y:S01]  /*1b60*/  STS.128 [R13+0x20], R16 ;  /* 0x000020100d007388 */ /* 0x0003e20000000c00 */
[----:B------:R-:W-:-:S03]  /*1b70*/  NOP ;  /* 0x0000000000007918 */ /* 0x000fc60000000000 */
[----:B------:R-:W-:Y:S04]  /*1b80*/  LDS.128 R4, [R13] ;  /* 0x000000000d047984 */ /* 0x000fe80000000c00 */
[----:B--2---:R-:W-:Y:S01]  /*1b90*/  LDS.128 R8, [R13+0x10] ;  /* 0x000010000d087984 */ /* 0x004fe20000000c00 */
[----:B0-----:R-:W-:Y:S02]  /*1ba0*/  IMAD.IADD R20, R29, 0x1, R28 ;  /* 0x000000011d147824 */ /* 0x001fe400078e021c */
[----:B------:R-:W-:Y:S01]  /*1bb0*/  IMAD.MOV.U32 R21, RZ, RZ, RZ ;  /* 0x000000ffff157224 */ /* 0x000fe200078e00ff */
[----:B------:R-:W-:Y:S01]  /*1bc0*/  LDS.128 R12, [R13+0x20] ;  /* 0x000020000d0c7984 */ /* 0x000fe20000000c00 */
[----:B-1----:R-:W0:Y:S01]  /*1bd0*/  LDC.64 R16, c[0x0][0x3a0] ;  /* 0x0000e800ff107b82 */ /* 0x002e220000000a00 */
[----:B------:R-:W-:-:S02]  /*1be0*/  IMAD.WIDE.U32 R18, R0, 0x100, R20 ;  /* 0x0000010000127825 */ /* 0x000fc400078e0014 */
[----:B------:R-:W-:Y:S02]  /*1bf0*/  @!P0 STS [R3+0x3000], R2 ;  /* 0x0030000203008388 */ /* 0x000fe40000000800 */
[----:B------:R-:W-:-:S03]  /*1c00*/  IMAD R19, R19, 0x30, RZ ;  /* 0x0000003013137824 */ /* 0x000fc600078e02ff */
[----:B------:R-:W-:Y:S01]  /*1c10*/  BAR.SYNC.DEFER_BLOCKING 0x0 ;  /* 0x0000000000007b1d */ /* 0x000fe20000010000 */
[----:B0-----:R-:W-:-:S04]  /*1c20*/  IMAD.WIDE.U32 R16, R18, 0x30, R16 ;  /* 0x0000003012107825 */ /* 0x001fc800078e0010 */
[----:B------:R-:W-:Y:S01]  /*1c30*/  IMAD.IADD R17, R17, 0x1, R19 ;  /* 0x0000000111117824 */ /* 0x000fe200078e0213 */
[----:B------:R-:W0:Y:S02]  /*1c40*/  LDS R3, [R3+0x3000] ;  /* 0x0030000003037984 */ /* 0x000e240000000800 */
[----:B0-----:R-:W-:-:S13]  /*1c50*/  ISETP.GE.AND P0, PT, R20, R3, PT ;  /* 0x000000031400720c */ /* 0x001fda0003f06270 */
[----:B------:R-:W-:Y:S05]  /*1c60*/  @P0 EXIT ;  /* 0x000000000000094d */ /* 0x000fea0003800000 */
[----:B------:R-:W-:Y:S04]  /*1c70*/  STG.E.64 desc[UR6][R16.64], R4 ;  /* 0x0000000410007986 */ /* 0x000fe8000c101b06 */
[----:B------:R-:W-:Y:S04]  /*1c80*/  STG.E.64 desc[UR6][R16.64+0x8], R6 ;  /* 0x0000080610007986 */ /* 0x000fe8000c101b06 */
[----:B------:R-:W-:Y:S04]  /*1c90*/  STG.E.64 desc[UR6][R16.64+0x10], R8 ;  /* 0x0000100810007986 */ /* 0x000fe8000c101b06 */
[----:B------:R-:W-:Y:S04]  /*1ca0*/  STG.E.64 desc[UR6][R16.64+0x18], R10 ;  /* 0x0000180a10007986 */ /* 0x000fe8000c101b06 */
[----:B------:R-:W-:Y:S04]  /*1cb0*/  STG.E.64 desc[UR6][R16.64+0x20], R12 ;  /* 0x0000200c10007986 */ /* 0x000fe8000c101b06 */
[----:B------:R-:W-:Y:S01]  /*1cc0*/  STG.E.64 desc[UR6][R16.64+0x28], R14 ;  /* 0x0000280e10007986 */ /* 0x000fe2000c101b06 */
[----:B------:R-:W-:Y:S05]  /*1cd0*/  EXIT ;  /* 0x000000000000794d */ /* 0x000fea0003800000 */
.L_x_19:
        /* <DEDUP_REMOVED lines=32> */
.L_x_20:
[----:B------:R-:W-:-:S00]  /*1ee0*/  BRA `(.L_x_20) ;  /* 0xfffffffc00fc7947 */ /* 0x000fc0000383ffff */
[----:B------:R-:W-:-:S00]  /*1ef0*/  NOP ;  /* 0x0000000000007918 */ /* 0x000fc00000000000 */
        /* <DEDUP_REMOVED lines=8> */
.L_x_144:


//--------------------- .text._ZN3cub18CUB_300001_SM_10006detail10merge_sort30DeviceMergeSortPartitionKernelIP10PolynomialmN4cuda3std3__44lessIS4_EES4_EEvbT_PT2_T0_SE_PSE_T1_SE_i --------------------------
	.section	.text._ZN3cub18CUB_300001_SM_10006detail10merge_sort30DeviceMergeSortPartitionKernelIP10PolynomialmN4cuda3std3__44lessIS4_EES4_EEvbT_PT2_T0_SE_PSE_T1_SE_i,"ax",@progbits
	.align	128
        .global         _ZN3cub18CUB_300001_SM_10006detail10merge_sort30DeviceMergeSortPartitionKernelIP10PolynomialmN4cuda3std3__44lessIS4_EES4_EEvbT_PT2_T0_SE_PSE_T1_SE_i
        .type           _ZN3cub18CUB_300001_SM_10006detail10merge_sort30DeviceMergeSortPartitionKernelIP10PolynomialmN4cuda3std3__44lessIS4_EES4_EEvbT_PT2_T0_SE_PSE_T1_SE_i,@function
        .size           _ZN3cub18CUB_300001_SM_10006detail10merge_sort30DeviceMergeSortPartitionKernelIP10PolynomialmN4cuda3std3__44lessIS4_EES4_EEvbT_PT2_T0_SE_PSE_T1_SE_i,(.L_x_145 - _ZN3cub18CUB_300001_SM_10006detail10merge_sort30DeviceMergeSortPartitionKernelIP10PolynomialmN4cuda3std3__44lessIS4_EES4_EEvbT_PT2_T0_SE_PSE_T1_SE_i)
        .other          _ZN3cub18CUB_300001_SM_10006detail10merge_sort30DeviceMergeSortPartitionKernelIP10PolynomialmN4cuda3std3__44lessIS4_EES4_EEvbT_PT2_T0_SE_PSE_T1_SE_i,@"STO_CUDA_ENTRY STV_DEFAULT"
_ZN3cub18CUB_300001_SM_10006detail10merge_sort30DeviceMergeSortPartitionKernelIP10PolynomialmN4cuda3std3__44lessIS4_EES4_EEvbT_PT2_T0_SE_PSE_T1_SE_i:
.text._ZN3cub18CUB_300001_SM_10006detail10merge_sort30DeviceMergeSortPartitionKernelIP10PolynomialmN4cuda3std3__44lessIS4_EES4_EEvbT_PT2_T0_SE_PSE_T1_SE_i:
[----:B------:R-:W-:Y:S01]  /*0000*/  LDC R1, c[0x0][0x37c] ;  /* 0x0000df00ff017b82 */ /* 0x000fe20000000800 */
[----:B------:R-:W0:Y:S01]  /*0010*/  S2R R0, SR_CTAID.X ;  /* 0x0000000000007919 */ /* 0x000e220000002500 */
[----:B------:R-:W0:Y:S01]  /*0020*/  LDCU UR4, c[0x0][0x360] ;  /* 0x00006c00ff0477ac */ /* 0x000e220008000800 */
[----:B------:R-:W0:Y:S01]  /*0030*/  S2R R3, SR_TID.X ;  /* 0x0000000000037919 */ /* 0x000e220000002100 */
[----:B------:R-:W1:Y:S01]  /*0040*/  LDCU.64 UR10, c[0x0][0x3a0] ;  /* 0x00007400ff0a77ac */ /* 0x000e620008000a00 */
[----:B0-----:R-:W-:-:S05]  /*0050*/  IMAD R0, R0, UR4, R3 ;  /* 0x0000000400007c24 */ /* 0x001fca000f8e0203 */
[----:B-1----:R-:W-:-:S04]  /*0060*/  ISETP.GE.U32.AND P0, PT, R0, UR10, PT ;  /* 0x0000000a00007c0c */ /* 0x002fc8000bf06070 */
[----:B------:R-:W-:-:S13]  /*0070*/  ISETP.GE.U32.AND.EX P0, PT, RZ, UR11, PT, P0 ;  /* 0x0000000bff007c0c */ /* 0x000fda000bf06100 */
[----:B------:R-:W-:Y:S05]  /*0080*/  @P0 EXIT ;  /* 0x000000000000094d */ /* 0x000fea0003800000 */
[----:B------:R-:W0:Y:S01]  /*0090*/  LDCU.64 UR6, c[0x0][0x3b8] ;  /* 0x00007700ff0677ac */ /* 0x000e220008000a00 */
[----:B------:R-:W1:Y:S01]  /*00a0*/  LDC R4, c[0x0][0x3c0] ;  /* 0x0000f000ff047b82 */ /* 0x000e620000000800 */
[----:B------:R-:W-:Y:S01]  /*00b0*/  IADD3 R8, P2, PT, R0, 0x1, RZ ;  /* 0x0000000100087810 */ /* 0x000fe20007f5e0ff */
[----:B------:R-:W-:Y:S01]  /*00c0*/  ACQBULK ;  /* 0x000000000000782e */ /* 0x000fe20000000000 */
[----:B------:R-:W2:Y:S02]  /*00d0*/  LDCU.64 UR8, c[0x0][0x358] ;  /* 0x00006b00ff0877ac */ /* 0x000ea40008000a00 */
[----:B------:R-:W-:Y:S01]  /*00e0*/  ISETP.NE.U32.AND P0, PT, R8, UR10, PT ;  /* 0x0000000a08007c0c */ /* 0x000fe2000bf05070 */
[----:B------:R-:W-:-:S05]  /*00f0*/  IMAD.X R8, RZ, RZ, RZ, P2 ;  /* 0x000000ffff087224 */ /* 0x000fca00010e06ff */
[----:B------:R-:W-:Y:S01]  /*0100*/  ISETP.NE.AND.EX P0, PT, R8, UR11, PT, P0 ;  /* 0x0000000b08007c0c */ /* 0x000fe2000bf05300 */
[----:B0-----:R-:W-:Y:S02]  /*0110*/  UIADD3 UR4, UPT, UPT, -UR6, URZ, URZ ;  /* 0x000000ff06047290 */ /* 0x001fe4000fffe1ff */
[----:B------:R-:W-:-:S04]  /*0120*/  USHF.R.U32.HI UR5, URZ, 0x1, UR7 ;  /* 0x00000001ff057899 */ /* 0x000fc80008011607 */
[----:B------:R-:W-:Y:S01]  /*0130*/  LOP3.LUT R7, R0, UR4, RZ, 0xc0, !PT ;  /* 0x0000000400077c12 */ /* 0x000fe2000f8ec0ff */
[----:B------:R-:W-:Y:S01]  /*0140*/  USHF.R.U64 UR4, UR6, 0x1, UR7 ;  /* 0x0000000106047899 */ /* 0x000fe20008001207 */
[----:B-1----:R-:W-:Y:S01]  /*0150*/  SHF.R.S32.HI R5, RZ, 0x1f, R4 ;  /* 0x0000001fff057819 */ /* 0x002fe20000011404 */
[----:B------:R-:W-:Y:S02]  /*0160*/  IMAD R6, R4, UR5, RZ ;  /* 0x0000000504067c24 */ /* 0x000fe4000f8e02ff */
[----:B------:R-:W-:-:S04]  /*0170*/  IMAD.WIDE.U32 R2, R7, R4, RZ ;  /* 0x0000000407027225 */ /* 0x000fc800078e00ff */
[----:B------:R-:W-:-:S04]  /*0180*/  IMAD.WIDE.U32 R10, R4, UR4, RZ ;  /* 0x00000004040a7c25 */ /* 0x000fc8000f8e00ff */
[C---:B------:R-:W-:Y:S01]  /*0190*/  IMAD R9, R5.reuse, UR4, R6 ;  /* 0x0000000405097c24 */ /* 0x040fe2000f8e0206 */
[----:B------:R-:W0:Y:S01]  /*01a0*/  LDCU.64 UR4, c[0x0][0x398] ;  /* 0x00007300ff0477ac */ /* 0x000e220008000a00 */
[----:B------:R-:W-:Y:S01]  /*01b0*/  IMAD R3, R5, R7, R3 ;  /* 0x0000000705037224 */ /* 0x000fe200078e0203 */
[----:B------:R-:W-:Y:S01]  /*01c0*/  LOP3.LUT R7, RZ, R2, RZ, 0x33, !PT ;  /* 0x00000002ff077212 */ /* 0x000fe200078e33ff */
[----:B------:R-:W-:-:S03]  /*01d0*/  IMAD.IADD R11, R11, 0x1, R9 ;  /* 0x000000010b0b7824 */ /* 0x000fc600078e0209 */
[----:B------:R-:W-:Y:S02]  /*01e0*/  ISETP.LT.U32.AND P1, PT, R10, R7, PT ;  /* 0x000000070a00720c */ /* 0x000fe40003f21070 */
[----:B------:R-:W-:-:S04]  /*01f0*/  LOP3.LUT R6, RZ, R3, RZ, 0x33, !PT ;  /* 0x00000003ff067212 */ /* 0x000fc800078e33ff */
[----:B------:R-:W-:-:S04]  /*0200*/  ISETP.LT.U32.AND.EX P1, PT, R11, R6, PT, P1 ;  /* 0x000000060b00720c */ /* 0x000fc80003f21110 */
[----:B------:R-:W-:Y:S02]  /*0210*/  SEL R7, R10, R7, P1 ;  /* 0x000000070a077207 */ /* 0x000fe40000800000 */
[----:B------:R-:W-:Y:S02]  /*0220*/  SEL R6, R11, R6, P1 ;  /* 0x000000060b067207 */ /* 0x000fe40000800000 */
[----:B------:R-:W-:-:S05]  /*0230*/  IADD3 R8, P1, PT, R7, R2, RZ ;  /* 0x0000000207087210 */ /* 0x000fca0007f3e0ff */
[----:B------:R-:W-:Y:S01]  /*0240*/  IMAD.X R9, R6, 0x1, R3, P1 ;  /* 0x0000000106097824 */ /* 0x000fe200008e0603 */
[----:B0-----:R-:W-:Y:S01]  /*0250*/  ISETP.LT.U32.AND P1, PT, R8, UR4, PT ;  /* 0x0000000408007c0c */ /* 0x001fe2000bf21070 */
[----:B------:R-:W0:Y:S03]  /*0260*/  @!P0 LDC.64 R6, c[0x0][0x3a8] ;  /* 0x0000ea00ff068b82 */ /* 0x000e260000000a00 */
[----:B------:R-:W-:-:S04]  /*0270*/  ISETP.LT.U32.AND.EX P1, PT, R9, UR5, PT, P1 ;  /* 0x0000000509007c0c */ /* 0x000fc8000bf21110 */
[----:B------:R-:W-:Y:S02]  /*0280*/  SEL R8, R8, UR4, P1 ;  /* 0x0000000408087c07 */ /* 0x000fe40008800000 */
[----:B------:R-:W-:Y:S02]  /*0290*/  SEL R9, R9, UR5, P1 ;  /* 0x0000000509097c07 */ /* 0x000fe40008800000 */
[----:B------:R-:W-:Y:S02]  /*02a0*/  LOP3.LUT R15, RZ, R8, RZ, 0x33, !PT ;  /* 0x00000008ff0f7212 */ /* 0x000fe400078e33ff */
[----:B------:R-:W-:Y:S02]  /*02b0*/  LOP3.LUT R17, RZ, R9, RZ, 0x33, !PT ;  /* 0x00000009ff117212 */ /* 0x000fe400078e33ff */
[----:B------:R-:W-:-:S04]  /*02c0*/  ISETP.LT.U32.AND P1, PT, R10, R15, PT ;  /* 0x0000000f0a00720c */ /* 0x000fc80003f21070 */
[----:B------:R-:W-:-:S04]  /*02d0*/  ISETP.LT.U32.AND.EX P1, PT, R11, R17, PT, P1 ;  /* 0x000000110b00720c */ /* 0x000fc80003f21110 */
[----:B------:R-:W-:Y:S02]  /*02e0*/  SEL R15, R10, R15, P1 ;  /* 0x0000000f0a0f7207 */ /* 0x000fe40000800000 */
[----:B------:R-:W-:Y:S02]  /*02f0*/  SEL R17, R11, R17, P1 ;  /* 0x000000110b117207 */ /* 0x000fe40000800000 */
[----:B------:R-:W-:Y:S02]  /*0300*/  IADD3 R15, P3, PT, R15, R8, RZ ;  /* 0x000000080f0f7210 */ /* 0x000fe40007f7e0ff */
[----:B0-----:R-:W-:Y:S02]  /*0310*/  @!P0 LEA R6, P2, R0, R6, 0x3 ;  /* 0x0000000600068211 */ /* 0x001fe400078418ff */
[----:B------:R-:W-:Y:S01]  /*0320*/  ISETP.LT.U32.AND P1, PT, R2, UR4, PT ;  /* 0x0000000402007c0c */ /* 0x000fe2000bf21070 */
[----:B------:R-:W-:Y:S01]  /*0330*/  IMAD.X R17, R17, 0x1, R9, P3 ;  /* 0x0000000111117824 */ /* 0x000fe200018e0609 */
[----:B------:R-:W-:-:S02]  /*0340*/  @!P0 LEA.HI.X R7, R0, R7, RZ, 0x3, P2 ;  /* 0x0000000700078211 */ /* 0x000fc400010f1cff */
[----:B------:R-:W-:Y:S02]  /*0350*/  ISETP.LT.U32.AND P2, PT, R15, UR4, PT ;  /* 0x000000040f007c0c */ /* 0x000fe4000bf41070 */
[----:B------:R-:W-:Y:S01]  /*0360*/  ISETP.LT.U32.AND.EX P1, PT, R3, UR5, PT, P1 ;  /* 0x0000000503007c0c */ /* 0x000fe2000bf21110 */
[----:B--2---:R0:W-:Y:S01]  /*0370*/  @!P0 STG.E.64 desc[UR8][R6.64], R8 ;  /* 0x0000000806008986 */ /* 0x0041e2000c101b08 */
[----:B------:R-:W-:Y:S02]  /*0380*/  ISETP.LT.U32.AND.EX P2, PT, R17, UR5, PT, P2 ;  /* 0x0000000511007c0c */ /* 0x000fe4000bf41120 */
[----:B------:R-:W-:Y:S02]  /*0390*/  SEL R2, R2, UR4, P1 ;  /* 0x0000000402027c07 */ /* 0x000fe40008800000 */
[----:B------:R-:W-:Y:S02]  /*03a0*/  SEL R3, R3, UR5, P1 ;  /* 0x0000000503037c07 */ /* 0x000fe40008800000 */
[----:B------:R-:W-:-:S02]  /*03b0*/  SEL R15, R15, UR4, P2 ;  /* 0x000000040f0f7c07 */ /* 0x000fc40009000000 */
[----:B------:R-:W-:Y:S01]  /*03c0*/  SEL R17, R17, UR5, P2 ;  /* 0x0000000511117c07 */ /* 0x000fe20009000000 */
[----:B------:R-:W-:Y:S06]  /*03d0*/  @!P0 EXIT ;  /* 0x000000000000894d */ /* 0x000fec0003800000 */
[----:B------:R-:W1:Y:S01]  /*03e0*/  LDCU.U8 UR5, c[0x0][0x380] ;  /* 0x00007000ff0577ac */ /* 0x000e620008000000 */
[----:B------:R-:W-:Y:S01]  /*03f0*/  IADD3 R13, P0, PT, R15, -R2, RZ ;  /* 0x800000020f0d7210 */ /* 0x000fe20007f1e0ff */
[----:B------:R-:W-:Y:S01]  /*0400*/  BSSY.RECONVERGENT B0, `(.L_x_21) ;  /* 0x0000075000007945 */ /* 0x000fe20003800200 */
[----:B------:R-:W-:-:S06]  /*0410*/  UIADD3 UR4, UPT, UPT, UR6, -0x1, URZ ;  /* 0xffffffff06047890 */ /* 0x000fcc000fffe0ff */
[----:B------:R-:W-:-:S05]  /*0420*/  LOP3.LUT R11, R0, UR4, RZ, 0xc0, !PT ;  /* 0x00000004000b7c12 */ /* 0x000fca000f8ec0ff */
[----:B0-----:R-:W-:Y:S01]  /*0430*/  IMAD.WIDE.U32 R6, R11, R4, RZ ;  /* 0x000000040b067225 */ /* 0x001fe200078e00ff */
[----:B-1----:R-:W-:-:S03]  /*0440*/  UPRMT UR4, UR5, 0x8880, URZ ;  /* 0x0000888005047896 */ /* 0x002fc600080000ff */
[----:B------:R-:W-:Y:S01]  /*0450*/  IMAD.X R4, R17, 0x1, ~R3, P0 ;  /* 0x0000000111047824 */ /* 0x000fe200000e0e03 */
[----:B------:R-:W-:Y:S01]  /*0460*/  ISETP.LT.U32.AND P0, PT, R6, R13, PT ;  /* 0x0000000d0600720c */ /* 0x000fe20003f01070 */
[----:B------:R-:W-:Y:S01]  /*0470*/  IMAD R5, R5, R11, R7 ;  /* 0x0000000b05057224 */ /* 0x000fe200078e0207 */
[----:B------:R-:W-:-:S04]  /*0480*/  UISETP.NE.AND UP0, UPT, UR4, URZ, UPT ;  /* 0x000000ff0400728c */ /* 0x000fc8000bf05270 */
[----:B------:R-:W-:-:S04]  /*0490*/  ISETP.LT.U32.AND.EX P0, PT, R5, R4, PT, P0 ;  /* 0x000000040500720c */ /* 0x000fc80003f01100 */
[----:B------:R-:W-:Y:S02]  /*04a0*/  SEL R13, R6, R13, P0 ;  /* 0x0000000d060d7207 */ /* 0x000fe40000000000 */
[----:B------:R-:W-:Y:S01]  /*04b0*/  SEL R11, R5, R4, P0 ;  /* 0x00000004050b7207 */ /* 0x000fe20000000000 */
[----:B------:R-:W-:Y:S06]  /*04c0*/  BRA.U !UP0, `(.L_x_22) ;  /* 0x0000000108d47547 */ /* 0x000fec000b800000 */
[----:B------:R-:W-:Y:S01]  /*04d0*/  IADD3 R6, P0, PT, R15, -R8, RZ ;  /* 0x800000080f067210 */ /* 0x000fe20007f1e0ff */
[----:B------:R-:W-:Y:S01]  /*04e0*/  BSSY.RECONVERGENT B1, `(.L_x_23) ;  /* 0x0000032000017945 */ /* 0x000fe20003800200 */
[----:B------:R-:W-:-:S03]  /*04f0*/  IADD3 R12, P2, PT, R8, -R2, RZ ;  /* 0x80000002080c7210 */ /* 0x000fc60007f5e0ff */
[----:B------:R-:W-:Y:S01]  /*0500*/  IMAD.X R10, R17, 0x1, ~R9, P0 ;  /* 0x00000001110a7824 */ /* 0x000fe200000e0e09 */
[----:B------:R-:W-:Y:S01]  /*0510*/  ISETP.GT.U32.AND P0, PT, R13, R6, PT ;  /* 0x000000060d00720c */ /* 0x000fe20003f04070 */
[----:B------:R-:W-:Y:S01]  /*0520*/  IMAD.X R14, R9, 0x1, ~R3, P2 ;  /* 0x00000001090e7824 */ /* 0x000fe200010e0e03 */
[----:B------:R-:W-:Y:S02]  /*0530*/  ISETP.LT.U32.AND P1, PT, R12, R13, PT ;  /* 0x0000000d0c00720c */ /* 0x000fe40003f21070 */
[----:B------:R-:W-:Y:S02]  /*0540*/  ISETP.GT.U32.AND.EX P0, PT, R11, R10, PT, P0 ;  /* 0x0000000a0b00720c */ /* 0x000fe40003f04100 */
[----:B------:R-:W-:Y:S02]  /*0550*/  ISETP.LT.U32.AND.EX P1, PT, R14, R11, PT, P1 ;  /* 0x0000000b0e00720c */ /* 0x000fe40003f21110 */
[----:B------:R-:W-:Y:S02]  /*0560*/  SEL R5, R13, R6, P0 ;  /* 0x000000060d057207 */ /* 0x000fe40000000000 */
[----:B------:R-:W-:-:S02]  /*0570*/  SEL R4, R11, R10, P0 ;  /* 0x0000000a0b047207 */ /* 0x000fc40000000000 */
[----:B------:R-:W-:Y:S02]  /*0580*/  IADD3 R5, P0, PT, R5, -R6, RZ ;  /* 0x8000000605057210 */ /* 0x000fe40007f1e0ff */
[----:B------:R-:W-:Y:S02]  /*0590*/  SEL R12, R12, R13, P1 ;  /* 0x0000000d0c0c7207 */ /* 0x000fe40000800000 */
[----:B------:R-:W-:Y:S01]  /*05a0*/  SEL R17, R14, R11, P1 ;  /* 0x0000000b0e117207 */ /* 0x000fe20000800000 */
[----:B------:R-:W-:Y:S01]  /*05b0*/  IMAD.X R4, R4, 0x1, ~R10, P0 ;  /* 0x0000000104047824 */ /* 0x000fe200000e0e0a */
[----:B------:R-:W-:-:S04]  /*05c0*/  ISETP.GE.U32.AND P0, PT, R5, R12, PT ;  /* 0x0000000c0500720c */ /* 0x000fc80003f06070 */
[----:B------:R-:W-:-:S13]  /*05d0*/  ISETP.GE.U32.AND.EX P0, PT, R4, R17, PT, P0 ;  /* 0x000000110400720c */ /* 0x000fda0003f06100 */
[----:B------:R-:W-:Y:S05]  /*05e0*/  @P0 BRA `(.L_x_24) ;  /* 0x0000000000840947 */ /* 0x000fea0003800000 */
[----:B------:R-:W0:Y:S01]  /*05f0*/  LDC.64 R6, c[0x0][0x388] ;  /* 0x0000e200ff067b82 */ /* 0x000e220000000a00 */
[----:B------:R-:W-:-:S05]  /*0600*/  IADD3 R13, P0, PT, R13, R8, RZ ;  /* 0x000000080d0d7210 */ /* 0x000fca0007f1e0ff */
[----:B------:R-:W-:-:S08]  /*0610*/  IMAD.X R14, R11, 0x1, R9, P0 ;  /* 0x000000010b0e7824 */ /* 0x000fd000000e0609 */
.L_x_25:
[----:B------:R-:W-:-:S05]  /*0620*/  IADD3 R8, P0, PT, -R5, R12, RZ ;  /* 0x0000000c05087210 */ /* 0x000fca0007f1e1ff */
[----:B------:R-:W-:-:S05]  /*0630*/  IMAD.X R9, R17, 0x1, ~R4, P0 ;  /* 0x0000000111097824 */ /* 0x000fca00000e0e04 */
[--C-:B------:R-:W-:Y:S02]  /*0640*/  SHF.R.U64 R8, R8, 0x1, R9.reuse ;  /* 0x0000000108087819 */ /* 0x100fe40000001209 */
[----:B------:R-:W-:Y:S02]  /*0650*/  SHF.R.U32.HI R9, RZ, 0x1, R9 ;  /* 0x00000001ff097819 */ /* 0x000fe40000011609 */
[----:B------:R-:W-:-:S04]  /*0660*/  IADD3 R15, P0, PT, R5, R8, RZ ;  /* 0x00000008050f7210 */ /* 0x000fc80007f1e0ff */
[----:B------:R-:W-:Y:S01]  /*0670*/  LOP3.LUT R8, RZ, R15, RZ, 0x33, !PT ;  /* 0x0000000fff087212 */ /* 0x000fe200078e33ff */
[----:B------:R-:W-:Y:S01]  /*0680*/  IMAD.X R16, R4, 0x1, R9, P0 ;  /* 0x0000000104107824 */ /* 0x000fe200000e0609 */
[----:B------:R-:W-:Y:S02]  /*0690*/  IADD3 R19, P0, PT, R15, R2, RZ ;  /* 0x000000020f137210 */ /* 0x000fe40007f1e0ff */
[----:B------:R-:W-:Y:S02]  /*06a0*/  IADD3 R9, P1, PT, R8, R13, RZ ;  /* 0x0000000d08097210 */ /* 0x000fe40007f3e0ff */
[----:B------:R-:W-:Y:S01]  /*06b0*/  LOP3.LUT R11, RZ, R16, RZ, 0x33, !PT ;  /* 0x00000010ff0b7212 */ /* 0x000fe200078e33ff */
[----:B------:R-:W-:-:S04]  /*06c0*/  IMAD.X R8, R16, 0x1, R3, P0 ;  /* 0x0000000110087824 */ /* 0x000fc800000e0603 */
[----:B------:R-:W-:Y:S02]  /*06d0*/  IMAD.X R18, R11, 0x1, R14, P1 ;  /* 0x000000010b127824 */ /* 0x000fe400008e060e */
[----:B0-----:R-:W-:-:S04]  /*06e0*/  IMAD.WIDE.U32 R10, R19, 0x30, R6 ;  /* 0x00000030130a7825 */ /* 0x001fc800078e0006 */
[----:B------:R-:W-:Y:S02]  /*06f0*/  IMAD R19, R8, 0x30, RZ ;  /* 0x0000003008137824 */ /* 0x000fe400078e02ff */
[----:B------:R-:W-:-:S04]  /*0700*/  IMAD.WIDE.U32 R8, R9, 0x30, R6 ;  /* 0x0000003009087825 */ /* 0x000fc800078e0006 */
[----:B------:R-:W-:Y:S02]  /*0710*/  IMAD R21, R18, 0x30, RZ ;  /* 0x0000003012157824 */ /* 0x000fe400078e02ff */
[----:B------:R-:W-:Y:S02]  /*0720*/  IMAD.IADD R11, R11, 0x1, R19 ;  /* 0x000000010b0b7824 */ /* 0x000fe400078e0213 */
[----:B------:R-:W-:-:S04]  /*0730*/  IMAD.IADD R9, R9, 0x1, R21 ;  /* 0x0000000109097824 */ /* 0x000fc800078e0215 */
[----:B------:R-:W2:Y:S04]  /*0740*/  LDG.E.64 R10, desc[UR8][R10.64+0x28] ;  /* 0x000028080a0a7981 */ /* 0x000ea8000c1e1b00 */
[----:B------:R-:W2:Y:S01]  /*0750*/  LDG.E.64 R8, desc[UR8][R8.64+0x28] ;  /* 0x0000280808087981 */ /* 0x000ea2000c1e1b00 */
[----:B------:R-:W-:-:S05]  /*0760*/  IADD3 R18, P1, PT, R15, 0x1, RZ ;  /* 0x000000010f127810 */ /* 0x000fca0007f3e0ff */
[----:B------:R-:W-:Y:S01]  /*0770*/  IMAD.X R19, RZ, RZ, R16, P1 ;  /* 0x000000ffff137224 */ /* 0x000fe200008e0610 */
[----:B--2---:R-:W-:-:S06]  /*0780*/  DSETP.GEU.AND P0, PT, R8, R10, PT ;  /* 0x0000000a0800722a */ /* 0x004fcc0003f0e000 */
[----:B------:R-:W-:Y:S02]  /*0790*/  SEL R5, R18, R5, P0 ;  /* 0x0000000512057207 */ /* 0x000fe40000000000 */
[----:B------:R-:W-:Y:S02]  /*07a0*/  SEL R12, R12, R15, P0 ;  /* 0x0000000f0c0c7207 */ /* 0x000fe40000000000 */
[----:B------:R-:W-:Y:S02]  /*07b0*/  SEL R4, R19, R4, P0 ;  /* 0x0000000413047207 */ /* 0x000fe40000000000 */
[----:B------:R-:W-:Y:S02]  /*07c0*/  SEL R17, R17, R16, P0 ;  /* 0x0000001011117207 */ /* 0x000fe40000000000 */
[----:B------:R-:W-:-:S04]  /*07d0*/  ISETP.GE.U32.AND P0, PT, R5, R12, PT ;  /* 0x0000000c0500720c */ /* 0x000fc80003f06070 */
[----:B------:R-:W-:-:S13]  /*07e0*/  ISETP.GE.U32.AND.EX P0, PT, R4, R17, PT, P0 ;  /* 0x000000110400720c */ /* 0x000fda0003f06100 */
[----:B------:R-:W-:Y:S05]  /*07f0*/  @!P0 BRA `(.L_x_25) ;  /* 0xfffffffc00888947 */ /* 0x000fea000383ffff */
.L_x_24:
[----:B------:R-:W-:Y:S05]  /*0800*/  BSYNC.RECONVERGENT B1 ;  /* 0x0000000000017941 */ /* 0x000fea0003800200 */
.L_x_23:
[----:B------:R-:W-:Y:S05]  /*0810*/  BRA `(.L_x_26) ;  /* 0x0000000000cc7947 */ /* 0x000fea0003800000 */
.L_x_22:
[----:B------:R-:W-:Y:S02]  /*0820*/  IADD3 R10, P0, PT, R15, -R8, RZ ;  /* 0x800000080f0a7210 */ /* 0x000fe40007f1e0ff */
        /* <DEDUP_REMOVED lines=17> */
[----:B------:R-:W-:Y:S01]  /*0940*/  IADD3 R13, P0, PT, R13, R8, RZ ;  /* 0x000000080d0d7210 */ /* 0x000fe20007f1e0ff */
[----:B------:R-:W-:-:S04]  /*0950*/  IMAD.MOV.U32 R12, RZ, RZ, R10 ;  /* 0x000000ffff0c7224 */ /* 0x000fc800078e000a */
[----:B------:R-:W-:-:S08]  /*0960*/  IMAD.X R14, R11, 0x1, R9, P0 ;  /* 0x000000010b0e7824 */ /* 0x000fd000000e0609 */
.L_x_27:
        /* <DEDUP_REMOVED lines=30> */
.L_x_26:
[----:B------:R-:W-:Y:S05]  /*0b50*/  BSYNC.RECONVERGENT B0 ;  /* 0x0000000000007941 */ /* 0x000fea0003800200 */
.L_x_21:
[----:B------:R-:W0:Y:S01]  /*0b60*/  LDCU.64 UR4, c[0x0][0x3a8] ;  /* 0x00007500ff0477ac */ /* 0x000e220008000a00 */
[----:B------:R-:W-:-:S05]  /*0b70*/  IADD3 R2, P0, PT, R5, R2, RZ ;  /* 0x0000000205027210 */ /* 0x000fca0007f1e0ff */
[----:B------:R-:W-:Y:S01]  /*0b80*/  IMAD.X R3, R4, 0x1, R3, P0 ;  /* 0x0000000104037824 */ /* 0x000fe200000e0603 */
[----:B0-----:R-:W-:-:S04]  /*0b90*/  LEA R6, P1, R0, UR4, 0x3 ;  /* 0x0000000400067c11 */ /* 0x001fc8000f8218ff */
[----:B------:R-:W-:-:S05]  /*0ba0*/  LEA.HI.X R7, R0, UR5, RZ, 0x3, P1 ;  /* 0x0000000500077c11 */ /* 0x000fca00088f1cff */
[----:B------:R-:W-:Y:S01]  /*0bb0*/  STG.E.64 desc[UR8][R6.64], R2 ;  /* 0x0000000206007986 */ /* 0x000fe2000c101b08 */
[----:B------:R-:W-:Y:S05]  /*0bc0*/  EXIT ;  /* 0x000000000000794d */ /* 0x000fea0003800000 */
.L_x_28:
        /* <DEDUP_REMOVED lines=11> */
.L_x_145:


//--------------------- .text._ZN3cub18CUB_300001_SM_10006detail10merge_sort30DeviceMergeSortBlockSortKernelINS2_10policy_hubIP10PolynomialE9Policy600ES6_PNS0_8NullTypeES6_SA_mN4cuda3std3__44lessIS5_EES5_S9_EEvbT0_T1_T2_T3_T4_PT6_PT7_T5_NS1_7vsmem_tE --------------------------
	.section	.text._ZN3cub18CUB_300001_SM_10006detail10merge_sort30DeviceMergeSortBlockSortKernelINS2_10policy_hubIP10PolynomialE9Policy600ES6_PNS0_8NullTypeES6_SA_mN4cuda3std3__44lessIS5_EES5_S9_EEvbT0_T1_T2_T3_T4_PT6_PT7_T5_NS1_7vsmem_tE,"ax",@progbits
	.align	128
        .global         _ZN3cub18CUB_300001_SM_10006detail10merge_sort30DeviceMergeSortBlockSortKernelINS2_10policy_hubIP10PolynomialE9Policy600ES6_PNS0_8NullTypeES6_SA_mN4cuda3std3__44lessIS5_EES5_S9_EEvbT0_T1_T2_T3_T4_PT6_PT7_T5_NS1_7vsmem_tE
        .type           _ZN3cub18CUB_300001_SM_10006detail10merge_sort30DeviceMergeSortBlockSortKernelINS2_10policy_hubIP10PolynomialE9Policy600ES6_PNS0_8NullTypeES6_SA_mN4cuda3std3__44lessIS5_EES5_S9_EEvbT0_T1_T2_T3_T4_PT6_PT7_T5_NS1_7vsmem_tE,@function
        .size           _ZN3cub18CUB_300001_SM_10006detail10merge_sort30DeviceMergeSortBlockSortKernelINS2_10policy_hubIP10PolynomialE9Policy600ES6_PNS0_8NullTypeES6_SA_mN4cuda3std3__44lessIS5_EES5_S9_EEvbT0_T1_T2_T3_T4_PT6_PT7_T5_NS1_7vsmem_tE,(.L_x_146 - _ZN3cub18CUB_300001_SM_10006detail10merge_sort30DeviceMergeSortBlockSortKernelINS2_10policy_hubIP10PolynomialE9Policy600ES6_PNS0_8NullTypeES6_SA_mN4cuda3std3__44lessIS5_EES5_S9_EEvbT0_T1_T2_T3_T4_PT6_PT7_T5_NS1_7vsmem_tE)
        .other          _ZN3cub18CUB_300001_SM_10006detail10merge_sort30DeviceMergeSortBlockSortKernelINS2_10policy_hubIP10PolynomialE9Policy600ES6_PNS0_8NullTypeES6_SA_mN4cuda3std3__44lessIS5_EES5_S9_EEvbT0_T1_T2_T3_T4_PT6_PT7_T5_NS1_7vsmem_tE,@"STO_CUDA_ENTRY STV_DEFAULT"
_ZN3cub18CUB_300001_SM_10006detail10merge_sort30DeviceMergeSortBlockSortKernelINS2_10policy_hubIP10PolynomialE9Policy600ES6_PNS0_8NullTypeES6_SA_mN4cuda3std3__44lessIS5_EES5_S9_EEvbT0_T1_T2_T3_T4_PT6_PT7_T5_NS1_7vsmem_tE:
.text._ZN3cub18CUB_300001_SM_10006detail10merge_sort30DeviceMergeSortBlockSortKernelINS2_10policy_hubIP10PolynomialE9Policy600ES6_PNS0_8NullTypeES6_SA_mN4cuda3std3__44lessIS5_EES5_S9_EEvbT0_T1_T2_T3_T4_PT6_PT7_T5_NS1_7vsmem_tE:
[----:B------:R-:W-:Y:S01]  /*0000*/  LDC R1, c[0x0][0x37c] ;  /* 0x0000df00ff017b82 */ /* 0x000fe20000000800 */
[----:B------:R-:W0:Y:S01]  /*0010*/  S2R R4, SR_CTAID.X ;  /* 0x0000000000047919 */ /* 0x000e220000002500 */
[----:B------:R-:W1:Y:S01]  /*0020*/  LDCU UR4, c[0x0][0x370] ;  /* 0x00006e00ff0477ac */ /* 0x000e620008000800 */
[----:B------:R-:W2:Y:S01]  /*0030*/  LDCU.64 UR8, c[0x0][0x358] ;  /* 0x00006b00ff0877ac */ /* 0x000ea20008000a00 */
[----:B-1----:R-:W-:-:S04]  /*0040*/  UIADD3 UR4, UP0, UPT, UR4, -0x1, URZ ;  /* 0xffffffff04047890 */ /* 0x002fc8000ff1e0ff */
[----:B------:R-:W-:-:S06]  /*0050*/  UIADD3.X UR5, UPT, UPT, URZ, -0x1, URZ, UP0, !UPT ;  /* 0xffffffffff057890 */ /* 0x000fcc00087fe4ff */
[----:B------:R-:W-:Y:S01]  /*0060*/  IMAD.U32 R0, RZ, RZ, UR5 ;  /* 0x00000005ff007e24 */ /* 0x000fe2000f8e00ff */
[C---:B0-----:R-:W-:Y:S01]  /*0070*/  ISETP.LT.U32.AND P0, PT, R4.reuse, UR4, PT ;  /* 0x0000000404007c0c */ /* 0x041fe2000bf01070 */
[----:B------:R-:W-:-:S03]  /*0080*/  IMAD.WIDE.U32 R4, R4, 0x100, RZ ;  /* 0x0000010004047825 */ /* 0x000fc600078e00ff */
[----:B------:R-:W-:-:S13]  /*0090*/  ISETP.GT.U32.AND.EX P0, PT, R0, RZ, PT, P0 ;  /* 0x000000ff0000720c */ /* 0x000fda0003f04100 */
[----:B--2---:R-:W-:Y:S05]  /*00a0*/  @!P0 BRA `(.L_x_29) ;  /* 0x0000000800588947 */ /* 0x004fea0003800000 */
[----:B------:R-:W0:Y:S01]  /*00b0*/  S2R R28, SR_TID.X ;  /* 0x00000000001c7919 */ /* 0x000e220000002100 */
[----:B------:R-:W1:Y:S01]  /*00c0*/  LDC.64 R6, c[0x0][0x388] ;  /* 0x0000e200ff067b82 */ /* 0x000e620000000a00 */
[----:B------:R-:W-:Y:S01]  /*00d0*/  ACQBULK ;  /* 0x000000000000782e */ /* 0x000fe20000000000 */
[----:B0-----:R-:W-:-:S05]  /*00e0*/  IADD3 R0, P0, PT, R4, R28, RZ ;  /* 0x0000001c04007210 */ /* 0x001fca0007f1e0ff */
[----:B------:R-:W-:Y:S02]  /*00f0*/  IMAD.X R2, RZ, RZ, R5, P0 ;  /* 0x000000ffff027224 */ /* 0x000fe400000e0605 */
[----:B-1----:R-:W-:-:S04]  /*0100*/  IMAD.WIDE.U32 R4, R0, 0x30, R6 ;  /* 0x0000003000047825 */ /* 0x002fc800078e0006 */
[----:B------:R-:W-:-:S04]  /*0110*/  IMAD R3, R2, 0x30, RZ ;  /* 0x0000003002037824 */ /* 0x000fc800078e02ff */
[----:B------:R-:W-:-:S05]  /*0120*/  IMAD.IADD R5, R5, 0x1, R3 ;  /* 0x0000000105057824 */ /* 0x000fca00078e0203 */
[----:B------:R-:W2:Y:S04]  /*0130*/  LDG.E.64 R24, desc[UR8][R4.64] ;  /* 0x0000000804187981 */ /* 0x000ea8000c1e1b00 */
[----:B------:R-:W2:Y:S04]  /*0140*/  LDG.E.64 R26, desc[UR8][R4.64+0x8] ;  /* 0x00000808041a7981 */ /* 0x000ea8000c1e1b00 */
[----:B------:R-:W3:Y:S04]  /*0150*/  LDG.E.64 R20, desc[UR8][R4.64+0x10] ;  /* 0x0000100804147981 */ /* 0x000ee8000c1e1b00 */
[----:B------:R-:W3:Y:S04]  /*0160*/  LDG.E.64 R22, desc[UR8][R4.64+0x18] ;  /* 0x0000180804167981 */ /* 0x000ee8000c1e1b00 */
[----:B------:R-:W4:Y:S04]  /*0170*/  LDG.E.64 R16, desc[UR8][R4.64+0x20] ;  /* 0x0000200804107981 */ /* 0x000f28000c1e1b00 */
[----:B------:R-:W4:Y:S01]  /*0180*/  LDG.E.64 R18, desc[UR8][R4.64+0x28] ;  /* 0x0000280804127981 */ /* 0x000f22000c1e1b00 */
[----:B------:R-:W-:-:S02]  /*0190*/  MOV R6, 0x400 ;  /* 0x0000040000067802 */ /* 0x000fc40000000f00 */
[----:B------:R-:W-:Y:S01]  /*01a0*/  LOP3.LUT R3, R28, 0x3e0, RZ, 0xc0, !PT ;  /* 0x000003e01c037812 */ /* 0x000fe200078ec0ff */
[----:B------:R-:W0:Y:S01]  /*01b0*/  S2R R29, SR_CgaCtaId ;  /* 0x00000000001d7919 */ /* 0x000e220000008800 */
[----:B------:R-:W1:Y:S01]  /*01c0*/  S2R R8, SR_LANEID ;  /* 0x0000000000087919 */ /* 0x000e620000000000 */
[----:B0-----:R-:W-:Y:S02]  /*01d0*/  LEA R29, R29, R6, 0x18 ;  /* 0x000000061d1d7211 */ /* 0x001fe400078ec0ff */
[----:B-1----:R-:W-:-:S04]  /*01e0*/  IMAD.IADD R3, R3, 0x1, R8 ;  /* 0x0000000103037824 */ /* 0x002fc800078e0208 */
[----:B------:R-:W-:-:S05]  /*01f0*/  IMAD R3, R3, 0x30, R29 ;  /* 0x0000003003037824 */ /* 0x000fca00078e021d */
[----:B--2---:R0:W-:Y:S04]  /*0200*/  STS.128 [R3], R24 ;  /* 0x0000001803007388 */ /* 0x0041e80000000c00 */
[----:B---3--:R0:W-:Y:S04]  /*0210*/  STS.128 [R3+0x10], R20 ;  /* 0x0000101403007388 */ /* 0x0081e80000000c00 */
[----:B----4-:R0:W-:Y:S01]  /*0220*/  STS.128 [R3+0x20], R16 ;  /* 0x0000201003007388 */ /* 0x0101e20000000c00 */
[----:B------:R-:W-:-:S03]  /*0230*/  NOP ;  /* 0x0000000000007918 */ /* 0x000fc60000000000 */
[----:B------:R0:W1:Y:S04]  /*0240*/  LDS.128 R4, [R3] ;  /* 0x0000000003047984 */ /* 0x0000680000000c00 */
[----:B------:R0:W2:Y:S04]  /*0250*/  LDS.128 R8, [R3+0x10] ;  /* 0x0000100003087984 */ /* 0x0000a80000000c00 */
[----:B------:R0:W3:Y:S01]  /*0260*/  LDS.128 R12, [R3+0x20] ;  /* 0x00002000030c7984 */ /* 0x0000e20000000c00 */
[----:B------:R-:W-:Y:S08]  /*0270*/  BAR.SYNC.DEFER_BLOCKING 0x0 ;  /* 0x0000000000007b1d */ /* 0x000ff00000010000 */
[----:B------:R-:W-:Y:S01]  /*0280*/  PREEXIT ;  /* 0x000000000000782d */ /* 0x000fe20000000000 */
[----:B------:R-:W-:-:S02]  /*0290*/  HFMA2 R30, -RZ, RZ, 0, 1.1920928955078125e-07 ;  /* 0x00000002ff1e7431 */ /* 0x000fc400000001ff */
[----:B0-----:R-:W-:-:S07]  /*02a0*/  IMAD R29, R28, 0x30, R29 ;  /* 0x000000301c1d7824 */ /* 0x001fce00078e021d */
.L_x_36:
[--C-:B------:R-:W-:Y:S01]  /*02b0*/  IMAD.MOV R17, RZ, RZ, -R30.reuse ;  /* 0x000000ffff117224 */ /* 0x100fe200078e0a1e */
[----:B------:R-:W-:Y:S01]  /*02c0*/  SHF.R.U32.HI R32, RZ, 0x1, R30 ;  /* 0x00000001ff207819 */ /* 0x000fe2000001161e */
[----:B--2---:R-:W0:Y:S01]  /*02d0*/  S2R R20, SR_CgaCtaId ;  /* 0x0000000000147919 */ /* 0x004e220000008800 */
[----:B------:R-:W-:Y:S01]  /*02e0*/  MOV R35, 0x400 ;  /* 0x0000040000237802 */ /* 0x000fe20000000f00 */
[----:B------:R-:W-:Y:S01]  /*02f0*/  BSSY.RECONVERGENT B0, `(.L_x_30) ;  /* 0x0000028000007945 */ /* 0x000fe20003800200 */
[----:B------:R-:W-:Y:S01]  /*0300*/  LOP3.LUT R16, R28, R17, RZ, 0xc0, !PT ;  /* 0x000000111c107212 */ /* 0x000fe200078ec0ff */
[----:B------:R-:W-:Y:S01]  /*0310*/  VIADD R17, R30, 0xffffffff ;  /* 0xffffffff1e117836 */ /* 0x000fe20000000000 */
[----:B------:R-:W-:Y:S02]  /*0320*/  BAR.SYNC.DEFER_BLOCKING 0x0 ;  /* 0x0000000000007b1d */ /* 0x000fe40000010000 */
[----:B------:R-:W-:Y:S02]  /*0330*/  VIMNMX.U32 R16, PT, PT, R16, 0x100, PT ;  /* 0x0000010010107848 */ /* 0x000fe40003fe0000 */
[----:B------:R-:W-:-:S02]  /*0340*/  LOP3.LUT R17, R17, R28, RZ, 0xc0, !PT ;  /* 0x0000001c11117212 */ /* 0x000fc400078ec0ff */
[-C--:B------:R-:W-:Y:S02]  /*0350*/  VIADDMNMX.U32 R31, R16, R32.reuse, 0x100, PT ;  /* 0x00000100101f7446 */ /* 0x080fe40003800020 */
[----:B------:R-:W-:Y:S02]  /*0360*/  VIMNMX.U32 R34, PT, PT, R17, 0x100, PT ;  /* 0x0000010011227848 */ /* 0x000fe40003fe0000 */
[C---:B------:R-:W-:Y:S02]  /*0370*/  VIADDMNMX.U32 R32, R31.reuse, R32, 0x100, PT ;  /* 0x000001001f207446 */ /* 0x040fe40003800020 */
[----:B------:R-:W-:-:S03]  /*0380*/  VIADDMNMX R18, R31, -R16, R34, PT ;  /* 0x800000101f127246 */ /* 0x000fc60003800122 */
[----:B------:R-:W-:-:S05]  /*0390*/  IMAD.IADD R17, R32, 0x1, -R31 ;  /* 0x0000000120117824 */ /* 0x000fca00078e0a1f */
[C---:B------:R-:W-:Y:S01]  /*03a0*/  ISETP.GE.AND P0, PT, R34.reuse, R17, PT ;  /* 0x000000112200720c */ /* 0x040fe20003f06270 */
[----:B------:R-:W-:Y:S01]  /*03b0*/  IMAD.IADD R17, R34, 0x1, -R17 ;  /* 0x0000000122117824 */ /* 0x000fe200078e0a11 */
[----:B-1----:R1:W-:Y:S04]  /*03c0*/  STS.128 [R29], R4 ;  /* 0x000000041d007388 */ /* 0x0023e80000000c00 */
[----:B------:R-:W-:Y:S01]  /*03d0*/  SEL R33, R17, RZ, P0 ;  /* 0x000000ff11217207 */ /* 0x000fe20000000000 */
[----:B--2---:R1:W-:Y:S01]  /*03e0*/  STS.128 [R29+0x10], R8 ;  /* 0x000010081d007388 */ /* 0x0043e20000000c00 */
[----:B0-----:R-:W-:Y:S02]  /*03f0*/  LEA R35, R20, R35, 0x18 ;  /* 0x0000002314237211 */ /* 0x001fe400078ec0ff */
[----:B------:R-:W-:Y:S01]  /*0400*/  ISETP.GE.AND P0, PT, R33, R18, PT ;  /* 0x000000122100720c */ /* 0x000fe20003f06270 */
[----:B---3--:R1:W-:Y:S01]  /*0410*/  STS.128 [R29+0x20], R12 ;  /* 0x0000200c1d007388 */ /* 0x0083e20000000c00 */
[----:B------:R-:W-:Y:S11]  /*0420*/  BAR.SYNC.DEFER_BLOCKING 0x0 ;  /* 0x0000000000007b1d */ /* 0x000ff60000010000 */
[----:B------:R-:W-:Y:S05]  /*0430*/  @P0 BRA `(.L_x_31) ;  /* 0x00000000004c0947 */ /* 0x000fea0003800000 */
[----:B-1----:R-:W0:Y:S01]  /*0440*/  S2R R5, SR_CgaCtaId ;  /* 0x0000000000057919 */ /* 0x002e220000008800 */
[----:B------:R-:W-:Y:S02]  /*0450*/  MOV R4, 0x400 ;  /* 0x0000040000047802 */ /* 0x000fe40000000f00 */
[----:B------:R-:W-:Y:S02]  /*0460*/  IADD3 R8, PT, PT, R34, R31, RZ ;  /* 0x0000001f22087210 */ /* 0x000fe40007ffe0ff */
[----:B0-----:R-:W-:-:S07]  /*0470*/  LEA R10, R5, R4, 0x18 ;  /* 0x00000004050a7211 */ /* 0x001fce00078ec0ff */
.L_x_32:
[----:B------:R-:W-:-:S05]  /*0480*/  IMAD.IADD R4, R18, 0x1, -R33 ;  /* 0x0000000112047824 */ /* 0x000fca00078e0a21 */
[----:B------:R-:W-:-:S04]  /*0490*/  LEA.HI R4, R4, R4, RZ, 0x1 ;  /* 0x0000000404047211 */ /* 0x000fc800078f08ff */
[----:B------:R-:W-:-:S04]  /*04a0*/  LEA.HI.SX32 R9, R4, R33, 0x1f ;  /* 0x0000002104097211 */ /* 0x000fc800078ffaff */
[----:B------:R-:W-:Y:S01]  /*04b0*/  LOP3.LUT R5, RZ, R9, RZ, 0x33, !PT ;  /* 0x00000009ff057212 */ /* 0x000fe200078e33ff */
[----:B------:R-:W-:-:S04]  /*04c0*/  IMAD.IADD R4, R16, 0x1, R9 ;  /* 0x0000000110047824 */ /* 0x000fc800078e0209 */
[----:B------:R-:W-:Y:S02]  /*04d0*/  IMAD.IADD R5, R8, 0x1, R5 ;  /* 0x0000000108057824 */ /* 0x000fe400078e0205 */
[--C-:B------:R-:W-:Y:S02]  /*04e0*/  IMAD R4, R4, 0x30, R10.reuse ;  /* 0x0000003004047824 */ /* 0x100fe400078e020a */
[----:B------:R-:W-:-:S04]  /*04f0*/  IMAD R6, R5, 0x30, R10 ;  /* 0x0000003005067824 */ /* 0x000fc800078e020a */
[----:B------:R-:W-:Y:S04]  /*0500*/  LDS.64 R4, [R4+0x28] ;  /* 0x0000280004047984 */ /* 0x000fe80000000a00 */
[----:B------:R-:W0:Y:S02]  /*0510*/  LDS.64 R6, [R6+0x28] ;  /* 0x0000280006067984 */ /* 0x000e240000000a00 */
[----:B0-----:R-:W-:-:S06]  /*0520*/  DSETP.GEU.AND P0, PT, R6, R4, PT ;  /* 0x000000040600722a */ /* 0x001fcc0003f0e000 */
[----:B------:R-:W-:-:S08]  /*0530*/  SEL R18, R18, R9, P0 ;  /* 0x0000000912127207 */ /* 0x000fd00000000000 */
[----:B------:R-:W-:-:S04]  /*0540*/  @P0 IADD3 R33, PT, PT, R9, 0x1, RZ ;  /* 0x0000000109210810 */ /* 0x000fc80007ffe0ff */
[----:B------:R-:W-:-:S13]  /*0550*/  ISETP.GE.AND P0, PT, R33, R18, PT ;  /* 0x000000122100720c */ /* 0x000fda0003f06270 */
[----:B------:R-:W-:Y:S05]  /*0560*/  @!P0 BRA `(.L_x_32) ;  /* 0xfffffffc00c48947 */ /* 0x000fea000383ffff */
.L_x_31:
[----:B------:R-:W-:Y:S05]  /*0570*/  BSYNC.RECONVERGENT B0 ;  /* 0x0000000000007941 */ /* 0x000fea0003800200 */
.L_x_30:
[----:B------:R-:W-:Y:S01]  /*0580*/  IMAD.IADD R36, R16, 0x1, R33 ;  /* 0x0000000110247824 */ /* 0x000fe200078e0221 */
[----:B------:R-:W-:Y:S01]  /*0590*/  IADD3 R33, PT, PT, -R33, R31, R34 ;  /* 0x0000001f21217210 */ /* 0x000fe20007ffe122 */
[----:B------:R-:W-:Y:S02]  /*05a0*/  BSSY.RECONVERGENT B0, `(.L_x_33) ;  /* 0x000001a000007945 */ /* 0x000fe40003800200 */
[----:B-1----:R-:W-:Y:S01]  /*05b0*/  IMAD R4, R36, 0x30, R35 ;  /* 0x0000003024047824 */ /* 0x002fe200078e0223 */
[----:B------:R-:W-:-:S04]  /*05c0*/  ISETP.GE.AND P0, PT, R33, R32, PT ;  /* 0x000000202100720c */ /* 0x000fc80003f06270 */
[----:B------:R0:W1:Y:S04]  /*05d0*/  LDS.128 R16, [R4] ;  /* 0x0000000004107984 */ /* 0x0000680000000c00 */
[----:B------:R0:W2:Y:S04]  /*05e0*/  LDS.128 R20, [R4+0x10] ;  /* 0x0000100004147984 */ /* 0x0000a80000000c00 */
[----:B------:R0:W3:Y:S01]  /*05f0*/  LDS.128 R24, [R4+0x20] ;  /* 0x0000200004187984 */ /* 0x0000e20000000c00 */
[----:B------:R-:W-:Y:S05]  /*0600*/  @P0 BRA `(.L_x_34) ;  /* 0x00000000001c0947 */ /* 0x000fea0003800000 */
[----:B------:R-:W-:-:S05]  /*0610*/  IMAD R35, R33, 0x30, R35 ;  /* 0x0000003021237824 */ /* 0x000fca00078e0223 */
[----:B------:R-:W3:Y:S04]  /*0620*/  LDS.128 R12, [R35+0x20] ;  /* 0x00002000230c7984 */ /* 0x000ee80000000c00 */
[----:B------:R4:W1:Y:S04]  /*0630*/  LDS.128 R8, [R35+0x10] ;  /* 0x0000100023087984 */ /* 0x0008680000000c00 */
[----:B0-----:R4:W0:Y:S01]  /*0640*/  LDS.128 R4, [R35] ;  /* 0x0000000023047984 */ /* 0x0018220000000c00 */
[----:B---3--:R-:W-:-:S06]  /*0650*/  DSETP.GEU.AND P0, PT, R14, R26, PT ;  /* 0x0000001a0e00722a */ /* 0x008fcc0003f0e000 */
[----:B------:R-:W-:-:S13]  /*0660*/  ISETP.GE.OR P0, PT, R36, R31, !P0 ;  /* 0x0000001f2400720c */ /* 0x000fda0004706670 */
[----:B01--4-:R-:W-:Y:S05]  /*0670*/  @P0 BRA `(.L_x_35) ;  /* 0x0000000000300947 */ /* 0x013fea0003800000 */
.L_x_34:
[----:B01----:R-:W-:Y:S01]  /*0680*/  IMAD.MOV.U32 R4, RZ, RZ, R16 ;  /* 0x000000ffff047224 */ /* 0x003fe200078e0010 */
[----:B------:R-:W-:Y:S01]  /*0690*/  MOV R6, R18 ;  /* 0x0000001200067202 */ /* 0x000fe20000000f00 */
[----:B------:R-:W-:Y:S01]  /*06a0*/  IMAD.MOV.U32 R5, RZ, RZ, R17 ;  /* 0x000000ffff057224 */ /* 0x000fe200078e0011 */
[----:B--2---:R-:W-:Y:S01]  /*06b0*/  MOV R10, R22 ;  /* 0x00000016000a7202 */ /* 0x004fe20000000f00 */
[----:B------:R-:W-:Y:S01]  /*06c0*/  IMAD.MOV.U32 R7, RZ, RZ, R19 ;  /* 0x000000ffff077224 */ /* 0x000fe200078e0013 */
[----:B---3--:R-:W-:Y:S01]  /*06d0*/  MOV R14, R26 ;  /* 0x0000001a000e7202 */ /* 0x008fe20000000f00 */
[----:B------:R-:W-:Y:S02]  /*06e0*/  IMAD.MOV.U32 R8, RZ, RZ, R20 ;  /* 0x000000ffff087224 */ /* 0x000fe400078e0014 */
[----:B------:R-:W-:Y:S02]  /*06f0*/  IMAD.MOV.U32 R9, RZ, RZ, R21 ;  /* 0x000000ffff097224 */ /* 0x000fe400078e0015 */
[----:B------:R-:W-:-:S02]  /*0700*/  IMAD.MOV.U32 R11, RZ, RZ, R23 ;  /* 0x000000ffff0b7224 */ /* 0x000fc400078e0017 */
[----:B------:R-:W-:Y:S02]  /*0710*/  IMAD.MOV.U32 R12, RZ, RZ, R24 ;  /* 0x000000ffff0c7224 */ /* 0x000fe400078e0018 */
[----:B------:R-:W-:Y:S02]  /*0720*/  IMAD.MOV.U32 R13, RZ, RZ, R25 ;  /* 0x000000ffff0d7224 */ /* 0x000fe400078e0019 */
[----:B------:R-:W-:-:S07]  /*0730*/  IMAD.MOV.U32 R15, RZ, RZ, R27 ;  /* 0x000000ffff0f7224 */ /* 0x000fce00078e001b */
.L_x_35:
[----:B------:R-:W-:Y:S05]  /*0740*/  BSYNC.RECONVERGENT B0 ;  /* 0x0000000000007941 */ /* 0x000fea0003800200 */
.L_x_33:
[C---:B------:R-:W-:Y:S01]  /*0750*/  ISETP.GE.U32.AND P0, PT, R30.reuse, 0x81, PT ;  /* 0x000000811e00780c */ /* 0x040fe20003f06070 */
[----:B------:R-:W-:-:S12]  /*0760*/  IMAD.SHL.U32 R30, R30, 0x2, RZ ;  /* 0x000000021e1e7824 */ /* 0x000fd800078e00ff */
[----:B------:R-:W-:Y:S05]  /*0770*/  @!P0 BRA `(.L_x_36) ;  /* 0xfffffff800cc8947 */ /* 0x000fea000383ffff */
[----:B------:R-:W0:Y:S02]  /*0780*/  LDCU.U8 UR4, c[0x0][0x380] ;  /* 0x00007000ff0477ac */ /* 0x000e240008000000 */
[----:B0-----:R-:W-:-:S04]  /*0790*/  UPRMT UR4, UR4, 0x8880, URZ ;  /* 0x0000888004047896 */ /* 0x001fc800080000ff */
[----:B------:R-:W-:Y:S01]  /*07a0*/  UISETP.NE.AND UP0, UPT, UR4, URZ, UPT ;  /* 0x000000ff0400728c */ /* 0x000fe2000bf05270 */
[----:B------:R-:W-:Y:S08]  /*07b0*/  BAR.SYNC.DEFER_BLOCKING 0x0 ;  /* 0x0000000000007b1d */ /* 0x000ff00000010000 */
[----:B------:R-:W-:Y:S05]  /*07c0*/  BRA.U !UP0, `(.L_x_37) ;  /* 0x0000000108487547 */ /* 0x000fea000b800000 */
[----:B------:R-:W-:Y:S01]  /*07d0*/  STS.128 [R3], R4 ;  /* 0x0000000403007388 */ /* 0x000fe20000000c00 */
[----:B------:R-:W0:Y:S01]  /*07e0*/  LDC.64 R28, c[0x0][0x398] ;  /* 0x0000e600ff1c7b82 */ /* 0x000e220000000a00 */
[----:B------:R-:W-:Y:S02]  /*07f0*/  IMAD R31, R2, 0x30, RZ ;  /* 0x00000030021f7824 */ /* 0x000fe400078e02ff */
[----:B------:R-:W-:Y:S04]  /*0800*/  STS.128 [R3+0x10], R8 ;  /* 0x0000100803007388 */ /* 0x000fe80000000c00 */
[----:B------:R-:W-:Y:S01]  /*0810*/  STS.128 [R3+0x20], R12 ;  /* 0x0000200c03007388 */ /* 0x000fe20000000c00 */
[----:B------:R-:W-:-:S03]  /*0820*/  NOP ;  /* 0x0000000000007918 */ /* 0x000fc60000000000 */
[----:B--2---:R-:W1:Y:S04]  /*0830*/  LDS.128 R20, [R3] ;  /* 0x0000000003147984 */ /* 0x004e680000000c00 */
[----:B------:R-:W2:Y:S04]  /*0840*/  LDS.128 R16, [R3+0x10] ;  /* 0x0000100003107984 */ /* 0x000ea80000000c00 */
[----:B------:R-:W3:Y:S01]  /*0850*/  LDS.128 R24, [R3+0x20] ;  /* 0x0000200003187984 */ /* 0x000ee20000000c00 */
[----:B0-----:R-:W-:-:S04]  /*0860*/  IMAD.WIDE.U32 R28, R0, 0x30, R28 ;  /* 0x00000030001c7825 */ /* 0x001fc800078e001c */
[----:B------:R-:W-:-:S05]  /*0870*/  IMAD.IADD R29, R31, 0x1, R29 ;  /* 0x000000011f1d7824 */ /* 0x000fca00078e021d */
[----:B-1----:R-:W-:Y:S04]  /*0880*/  STG.E.64 desc[UR8][R28.64], R20 ;  /* 0x000000141c007986 */ /* 0x002fe8000c101b08 */
[----:B------:R-:W-:Y:S04]  /*0890*/  STG.E.64 desc[UR8][R28.64+0x8], R22 ;  /* 0x000008161c007986 */ /* 0x000fe8000c101b08 */
[----:B--2---:R-:W-:Y:S04]  /*08a0*/  STG.E.64 desc[UR8][R28.64+0x10], R16 ;  /* 0x000010101c007986 */ /* 0x004fe8000c101b08 */
[----:B------:R-:W-:Y:S04]  /*08b0*/  STG.E.64 desc[UR8][R28.64+0x18], R18 ;  /* 0x000018121c007986 */ /* 0x000fe8000c101b08 */
[----:B---3--:R-:W-:Y:S04]  /*08c0*/  STG.E.64 desc[UR8][R28.64+0x20], R24 ;  /* 0x000020181c007986 */ /* 0x008fe8000c101b08 */
[----:B------:R-:W-:Y:S01]  /*08d0*/  STG.E.64 desc[UR8][R28.64+0x28], R26 ;  /* 0x0000281a1c007986 */ /* 0x000fe2000c101b08 */
[----:B------:R-:W-:Y:S05]  /*08e0*/  EXIT ;  /* 0x000000000000794d */ /* 0x000fea0003800000 */
.L_x_37:
        /* <DEDUP_REMOVED lines=9> */
[----:B0-----:R-:W-:-:S05]  /*0980*/  IMAD.WIDE.U32 R28, R0, 0x30, R28 ;  /* 0x00000030001c7825 */ /* 0x001fca00078e001c */
[----:B------:R-:W-:-:S05]  /*0990*/  IADD3 R29, PT, PT, R31, R29, RZ ;  /* 0x0000001d1f1d7210 */ /* 0x000fca0007ffe0ff */
[----:B-1----:R-:W-:Y:S04]  /*09a0*/  STG.E.64 desc[UR8][R28.64], R20 ;  /* 0x000000141c007986 */ /* 0x002fe8000c101b08 */
[----:B------:R-:W-:Y:S04]  /*09b0*/  STG.E.64 desc[UR8][R28.64+0x8], R22 ;  /* 0x000008161c007986 */ /* 0x000fe8000c101b08 */
[----:B--2---:R-:W-:Y:S04]  /*09c0*/  STG.E.64 desc[UR8][R28.64+0x10], R16 ;  /* 0x000010101c007986 */ /* 0x004fe8000c101b08 */
[----:B------:R-:W-:Y:S04]  /*09d0*/  STG.E.64 desc[UR8][R28.64+0x18], R18 ;  /* 0x000018121c007986 */ /* 0x000fe8000c101b08 */
[----:B---3--:R-:W-:Y:S04]  /*09e0*/  STG.E.64 desc[UR8][R28.64+0x20], R24 ;  /* 0x000020181c007986 */ /* 0x008fe8000c101b08 */
[----:B------:R-:W-:Y:S01]  /*09f0*/  STG.E.64 desc[UR8][R28.64+0x28], R26 ;  /* 0x0000281a1c007986 */ /* 0x000fe2000c101b08 */
[----:B------:R-:W-:Y:S05]  /*0a00*/  EXIT ;  /* 0x000000000000794d */ /* 0x000fea0003800000 */
.L_x_29:
[----:B------:R-:W0:Y:S01]  /*0a10*/  LDC.64 R6, c[0x0][0x388] ;  /* 0x0000e200ff067b82 */ /* 0x000e220000000a00 */
[----:B------:R-:W-:Y:S01]  /*0a20*/  IMAD R3, R5, 0x30, RZ ;  /* 0x0000003005037824 */ /* 0x000fe200078e02ff */
[----:B------:R-:W-:Y:S01]  /*0a30*/  ACQBULK ;  /* 0x000000000000782e */ /* 0x000fe20000000000 */
[----:B------:R-:W1:Y:S05]  /*0a40*/  S2R R2, SR_TID.X ;  /* 0x0000000000027919 */ /* 0x000e6a0000002100 */
[----:B------:R-:W2:Y:S01]  /*0a50*/  LDC R0, c[0x0][0x3a8] ;  /* 0x0000ea00ff007b82 */ /* 0x000ea20000000800 */
[----:B0-----:R-:W-:-:S04]  /*0a60*/  IMAD.WIDE.U32 R6, R4, 0x30, R6 ;  /* 0x0000003004067825 */ /* 0x001fc800078e0006 */
[----:B------:R-:W-:-:S05]  /*0a70*/  IMAD.IADD R7, R7, 0x1, R3 ;  /* 0x0000000107077824 */ /* 0x000fca00078e0203 */
[----:B------:R-:W3:Y:S04]  /*0a80*/  LDG.E.64 R20, desc[UR8][R6.64] ;  /* 0x0000000806147981 */ /* 0x000ee8000c1e1b00 */
[----:B------:R-:W4:Y:S04]  /*0a90*/  LDG.E.64 R22, desc[UR8][R6.64+0x8] ;  /* 0x0000080806167981 */ /* 0x000f28000c1e1b00 */
[----:B------:R-:W5:Y:S04]  /*0aa0*/  LDG.E.64 R16, desc[UR8][R6.64+0x10] ;  /* 0x0000100806107981 */ /* 0x000f68000c1e1b00 */
[----:B------:R-:W5:Y:S04]  /*0ab0*/  LDG.E.64 R18, desc[UR8][R6.64+0x18] ;  /* 0x0000180806127981 */ /* 0x000f68000c1e1b00 */
[----:B------:R-:W5:Y:S04]  /*0ac0*/  LDG.E.64 R24, desc[UR8][R6.64+0x20] ;  /* 0x0000200806187981 */ /* 0x000f68000c1e1b00 */
[----:B------:R0:W5:Y:S01]  /*0ad0*/  LDG.E.64 R26, desc[UR8][R6.64+0x28] ;  /* 0x00002808061a7981 */ /* 0x000162000c1e1b00 */
[----:B------:R-:W-:-:S05]  /*0ae0*/  IMAD.MOV R31, RZ, RZ, -R4 ;  /* 0x000000ffff1f7224 */ /* 0x000fca00078e0a04 */
[----:B--2---:R-:W-:-:S04]  /*0af0*/  VIADDMNMX R31, R31, R0, 0x100, PT ;  /* 0x000001001f1f7446 */ /* 0x004fc80003800100 */
[----:B-1----:R-:W-:-:S13]  /*0b00*/  ISETP.GE.AND P0, PT, R2, R31, PT ;  /* 0x0000001f0200720c */ /* 0x002fda0003f06270 */
[----:B------:R-:W-:-:S05]  /*0b10*/  @!P0 IMAD R5, R2, 0x30, RZ ;  /* 0x0000003002058824 */ /* 0x000fca00078e02ff */
[----:B------:R-:W-:-:S05]  /*0b20*/  @!P0 IADD3 R4, P1, PT, R5, R6, RZ ;  /* 0x0000000605048210 */ /* 0x000fca0007f3e0ff */
[----:B------:R-:W-:-:S05]  /*0b30*/  @!P0 IMAD.X R5, RZ, RZ, R7, P1 ;  /* 0x000000ffff058224 */ /* 0x000fca00008e0607 */
[----:B---3--:R-:W2:Y:S04]  /*0b40*/  @!P0 LDG.E.64 R20, desc[UR8][R4.64] ;  /* 0x0000000804148981 */ /* 0x008ea8000c1e1b00 */
[----:B----4-:R-:W2:Y:S04]  /*0b50*/  @!P0 LDG.E.64 R22, desc[UR8][R4.64+0x8] ;  /* 0x0000080804168981 */ /* 0x010ea8000c1e1b00 */
[----:B-----5:R-:W3:Y:S04]  /*0b60*/  @!P0 LDG.E.64 R16, desc[UR8][R4.64+0x10] ;  /* 0x0000100804108981 */ /* 0x020ee8000c1e1b00 */
[----:B------:R-:W3:Y:S04]  /*0b70*/  @!P0 LDG.E.64 R18, desc[UR8][R4.64+0x18] ;  /* 0x0000180804128981 */ /* 0x000ee8000c1e1b00 */
[----:B------:R-:W4:Y:S04]  /*0b80*/  @!P0 LDG.E.64 R24, desc[UR8][R4.64+0x20] ;  /* 0x0000200804188981 */ /* 0x000f28000c1e1b00 */
[----:B------:R-:W4:Y:S01]  /*0b90*/  @!P0 LDG.E.64 R26, desc[UR8][R4.64+0x28] ;  /* 0x00002808041a8981 */ /* 0x000f22000c1e1b00 */
[----:B0-----:R-:W-:-:S02]  /*0ba0*/  MOV R6, 0x400 ;  /* 0x0000040000067802 */ /* 0x001fc40000000f00 */
[----:B------:R-:W-:Y:S01]  /*0bb0*/  LOP3.LUT R0, R2, 0x3e0, RZ, 0xc0, !PT ;  /* 0x000003e002007812 */ /* 0x000fe200078ec0ff */
[----:B------:R-:W0:Y:S01]  /*0bc0*/  S2R R9, SR_CgaCtaId ;  /* 0x0000000000097919 */ /* 0x000e220000008800 */
[----:B------:R-:W1:Y:S01]  /*0bd0*/  S2R R7, SR_LANEID ;  /* 0x0000000000077919 */ /* 0x000e620000000000 */
[----:B0-----:R-:W-:Y:S02]  /*0be0*/  LEA R33, R9, R6, 0x18 ;  /* 0x0000000609217211 */ /* 0x001fe400078ec0ff */
[----:B-1----:R-:W-:-:S05]  /*0bf0*/  IADD3 R0, PT, PT, R0, R7, RZ ;  /* 0x0000000700007210 */ /* 0x002fca0007ffe0ff */
        /* <DEDUP_REMOVED lines=10> */
[----:B------:R-:W-:Y:S01]  /*0ca0*/  IMAD R33, R2, 0x30, R33 ;  /* 0x0000003002217824 */ /* 0x000fe200078e0221 */
[----:B0-----:R-:W-:-:S06]  /*0cb0*/  UMOV UR4, 0x2 ;  /* 0x0000000200047882 */ /* 0x001fcc0000000000 */
.L_x_44:
[----:B------:R-:W-:Y:S01]  /*0cc0*/  UIADD3 UR5, UPT, UPT, -UR4, URZ, URZ ;  /* 0x000000ff04057290 */ /* 0x000fe2000fffe1ff */
[----:B------:R-:W0:Y:S01]  /*0cd0*/  S2R R19, SR_CgaCtaId ;  /* 0x0000000000137919 */ /* 0x000e220000008800 */
[----:B------:R-:W-:Y:S01]  /*0ce0*/  UIADD3 UR6, UPT, UPT, UR4, -0x1, URZ ;  /* 0xffffffff04067890 */ /* 0x000fe2000fffe0ff */
[----:B------:R-:W-:Y:S01]  /*0cf0*/  BSSY.RECONVERGENT B0, `(.L_x_38) ;  /* 0x0000029000007945 */ /* 0x000fe20003800200 */
[----:B------:R-:W-:Y:S02]  /*0d00*/  BAR.SYNC.DEFER_BLOCKING 0x0 ;  /* 0x0000000000007b1d */ /* 0x000fe40000010000 */
[C---:B------:R-:W-:Y:S01]  /*0d10*/  LOP3.LUT R16, R2.reuse, UR5, RZ, 0xc0, !PT ;  /* 0x0000000502107c12 */ /* 0x040fe2000f8ec0ff */
[----:B------:R-:W-:Y:S01]  /*0d20*/  USHF.R.U32.HI UR5, URZ, 0x1, UR4 ;  /* 0x00000001ff057899 */ /* 0x000fe20008011604 */
[----:B------:R-:W-:Y:S02]  /*0d30*/  LOP3.LUT R0, R2, UR6, RZ, 0xc0, !PT ;  /* 0x0000000602007c12 */ /* 0x000fe4000f8ec0ff */
[----:B------:R-:W-:-:S02]  /*0d40*/  VIMNMX R16, PT, PT, R31, R16, PT ;  /* 0x000000101f107248 */ /* 0x000fc40003fe0100 */
[----:B------:R-:W-:Y:S02]  /*0d50*/  VIMNMX R37, PT, PT, R31, R0, PT ;  /* 0x000000001f257248 */ /* 0x000fe40003fe0100 */
[----:B------:R-:W-:-:S04]  /*0d60*/  VIADDMNMX R28, R16, UR5, R31, PT ;  /* 0x00000005101c7c46 */ /* 0x000fc8000b80011f */
[C---:B------:R-:W-:Y:S02]  /*0d70*/  VIADDMNMX R35, R28.reuse, UR5, R31, PT ;  /* 0x000000051c237c46 */ /* 0x040fe4000b80011f */
[----:B------:R-:W-:-:S03]  /*0d80*/  VIADDMNMX R17, R28, -R16, R37, PT ;  /* 0x800000101c117246 */ /* 0x000fc60003800125 */
[----:B------:R-:W-:-:S05]  /*0d90*/  IMAD.IADD R0, R35, 0x1, -R28 ;  /* 0x0000000123007824 */ /* 0x000fca00078e0a1c */
[C---:B------:R-:W-:Y:S01]  /*0da0*/  ISETP.GE.AND P0, PT, R37.reuse, R0, PT ;  /* 0x000000002500720c */ /* 0x040fe20003f06270 */
[----:B------:R-:W-:Y:S01]  /*0db0*/  IMAD.IADD R0, R37, 0x1, -R0 ;  /* 0x0000000125007824 */ /* 0x000fe200078e0a00 */
[----:B-1----:R1:W-:Y:S04]  /*0dc0*/  STS.128 [R33], R4 ;  /* 0x0000000421007388 */ /* 0x0023e80000000c00 */
[----:B------:R-:W-:Y:S01]  /*0dd0*/  SEL R30, R0, RZ, P0 ;  /* 0x000000ff001e7207 */ /* 0x000fe20000000000 */
[----:B--2---:R1:W-:Y:S01]  /*0de0*/  STS.128 [R33+0x10], R8 ;  /* 0x0000100821007388 */ /* 0x0043e20000000c00 */
[----:B------:R-:W-:Y:S02]  /*0df0*/  MOV R0, 0x400 ;  /* 0x0000040000007802 */ /* 0x000fe40000000f00 */
[----:B------:R-:W-:Y:S01]  /*0e00*/  ISETP.GE.AND P0, PT, R30, R17, PT ;  /* 0x000000111e00720c */ /* 0x000fe20003f06270 */
[----:B---3--:R1:W-:Y:S01]  /*0e10*/  STS.128 [R33+0x20], R12 ;  /* 0x0000200c21007388 */ /* 0x0083e20000000c00 */
[----:B0-----:R-:W-:Y:S01]  /*0e20*/  LEA R0, R19, R0, 0x18 ;  /* 0x0000000013007211 */ /* 0x001fe200078ec0ff */
[----:B------:R-:W-:Y:S10]  /*0e30*/  BAR.SYNC.DEFER_BLOCKING 0x0 ;  /* 0x0000000000007b1d */ /* 0x000ff40000010000 */
[----:B------:R-:W-:Y:S05]  /*0e40*/  @P0 BRA `(.L_x_39) ;  /* 0x00000000004c0947 */ /* 0x000fea0003800000 */
[----:B-1----:R-:W0:Y:S01]  /*0e50*/  S2R R5, SR_CgaCtaId ;  /* 0x0000000000057919 */ /* 0x002e220000008800 */
[----:B------:R-:W-:Y:S01]  /*0e60*/  MOV R4, 0x400 ;  /* 0x0000040000047802 */ /* 0x000fe20000000f00 */
[----:B------:R-:W-:-:S03]  /*0e70*/  IMAD.IADD R10, R37, 0x1, R28 ;  /* 0x00000001250a7824 */ /* 0x000fc600078e021c */
[----:B0-----:R-:W-:-:S07]  /*0e80*/  LEA R9, R5, R4, 0x18 ;  /* 0x0000000405097211 */ /* 0x001fce00078ec0ff */
.L_x_40:
[----:B------:R-:W-:-:S04]  /*0e90*/  IADD3 R4, PT, PT, R17, -R30, RZ ;  /* 0x8000001e11047210 */ /* 0x000fc80007ffe0ff */
        /* <DEDUP_REMOVED lines=11> */
[----:B------:R-:W-:-:S05]  /*0f50*/  @P0 VIADD R30, R8, 0x1 ;  /* 0x00000001081e0836 */ /* 0x000fca0000000000 */
[----:B------:R-:W-:-:S13]  /*0f60*/  ISETP.GE.AND P0, PT, R30, R17, PT ;  /* 0x000000111e00720c */ /* 0x000fda0003f06270 */
[----:B------:R-:W-:Y:S05]  /*0f70*/  @!P0 BRA `(.L_x_40) ;  /* 0xfffffffc00c48947 */ /* 0x000fea000383ffff */
.L_x_39:
[----:B------:R-:W-:Y:S05]  /*0f80*/  BSYNC.RECONVERGENT B0 ;  /* 0x0000000000007941 */ /* 0x000fea0003800200 */
.L_x_38:
[----:B------:R-:W-:Y:S01]  /*0f90*/  IADD3 R32, PT, PT, R16, R30, RZ ;  /* 0x0000001e10207210 */ /* 0x000fe20007ffe0ff */
[----:B------:R-:W-:Y:S01]  /*0fa0*/  BSSY.RECONVERGENT B0, `(.L_x_41) ;  /* 0x000001b000007945 */ /* 0x000fe20003800200 */
[----:B------:R-:W-:-:S03]  /*0fb0*/  IADD3 R30, PT, PT, -R30, R28, R37 ;  /* 0x0000001c1e1e7210 */ /* 0x000fc60007ffe125 */
        /* <DEDUP_REMOVED lines=13> */
.L_x_42:
        /* <DEDUP_REMOVED lines=12> */
.L_x_43:
[----:B------:R-:W-:Y:S05]  /*1150*/  BSYNC.RECONVERGENT B0 ;  /* 0x0000000000007941 */ /* 0x000fea0003800200 */
.L_x_41:
[----:B------:R-:W-:Y:S02]  /*1160*/  UISETP.GE.U32.AND UP0, UPT, UR4, 0x81, UPT ;  /* 0x000000810400788c */ /* 0x000fe4000bf06070 */
[----:B------:R-:W-:-:S07]  /*1170*/  USHF.L.U32 UR5, UR4, 0x1, URZ ;  /* 0x0000000104057899 */ /* 0x000fce00080006ff */
[----:B------:R-:W-:Y:S01]  /*1180*/  UMOV UR4, UR5 ;  /* 0x0000000500047c82 */ /* 0x000fe20008000000 */
[----:B------:R-:W-:Y:S05]  /*1190*/  BRA.U !UP0, `(.L_x_44) ;  /* 0xfffffff908c87547 */ /* 0x000fea000b83ffff */
[----:B------:R-:W0:Y:S01]  /*11a0*/  LDCU.U8 UR4, c[0x0][0x380] ;  /* 0x00007000ff0477ac */ /* 0x000e220008000000 */
[----:B------:R-:W1:Y:S01]  /*11b0*/  S2R R17, SR_CTAID.X ;  /* 0x0000000000117919 */ /* 0x000e620000002500 */
[----:B0-----:R-:W-:-:S04]  /*11c0*/  UPRMT UR4, UR4, 0x8880, URZ ;  /* 0x0000888004047896 */ /* 0x001fc800080000ff */
[----:B------:R-:W-:Y:S01]  /*11d0*/  UISETP.NE.AND UP0, UPT, UR4, URZ, UPT ;  /* 0x000000ff0400728c */ /* 0x000fe2000bf05270 */
[----:B------:R-:W-:Y:S08]  /*11e0*/  BAR.SYNC.DEFER_BLOCKING 0x0 ;  /* 0x0000000000007b1d */ /* 0x000ff00000010000 */
[----:B------:R-:W-:Y:S05]  /*11f0*/  BRA.U !UP0, `(.L_x_45) ;  /* 0x00000001086c7547 */ /* 0x000fea000b800000 */
[----:B------:R-:W-:Y:S01]  /*1200*/  ISETP.NE.AND P0, PT, R2, RZ, PT ;  /* 0x000000ff0200720c */ /* 0x000fe20003f05270 */
[----:B------:R1:W-:Y:S01]  /*1210*/  STS.128 [R29], R4 ;  /* 0x000000041d007388 */ /* 0x0003e20000000c00 */
[----:B------:R-:W0:Y:S01]  /*1220*/  LDC.64 R18, c[0x0][0x398] ;  /* 0x0000e600ff127b82 */ /* 0x000e220000000a00 */
[----:B------:R-:W-:Y:S02]  /*1230*/  IMAD.MOV.U32 R3, RZ, RZ, RZ ;  /* 0x000000ffff037224 */ /* 0x000fe400078e00ff */
[----:B------:R-:W-:Y:S04]  /*1240*/  STS.128 [R29+0x10], R8 ;  /* 0x000010081d007388 */ /* 0x000fe80000000c00 */
[----:B------:R-:W-:Y:S01]  /*1250*/  STS.128 [R29+0x20], R12 ;  /* 0x0000200c1d007388 */ /* 0x000fe20000000c00 */
[----:B------:R-:W-:-:S03]  /*1260*/  NOP ;  /* 0x0000000000007918 */ /* 0x000fc60000000000 */
[----:B--2---:R-:W-:Y:S01]  /*1270*/  LDS.128 R20, [R29] ;  /* 0x000000001d147984 */ /* 0x004fe20000000c00 */
[----:B-1----:R-:W-:-:S03]  /*1280*/  IMAD.WIDE.U32 R4, R17, 0x100, R2 ;  /* 0x0000010011047825 */ /* 0x002fc600078e0002 */
[----:B------:R-:W-:Y:S01]  /*1290*/  LDS.128 R24, [R29+0x10] ;  /* 0x000010001d187984 */ /* 0x000fe20000000c00 */
[----:B------:R-:W-:-:S03]  /*12a0*/  IMAD R3, R5, 0x30, RZ ;  /* 0x0000003005037824 */ /* 0x000fc600078e02ff */
[----:B------:R-:W-:Y:S01]  /*12b0*/  LDS.128 R32, [R29+0x20] ;  /* 0x000020001d207984 */ /* 0x000fe20000000c00 */
[----:B0-----:R-:W-:-:S03]  /*12c0*/  IMAD.WIDE.U32 R4, R4, 0x30, R18 ;  /* 0x0000003004047825 */ /* 0x001fc600078e0012 */
[----:B------:R-:W-:Y:S01]  /*12d0*/  @!P0 STS [R0+0x3000], R31 ;  /* 0x0030001f00008388 */ /* 0x000fe20000000800 */
[----:B------:R-:W-:Y:S01]  /*12e0*/  IMAD.IADD R3, R5, 0x1, R3 ;  /* 0x0000000105037824 */ /* 0x000fe200078e0203 */
[----:B------:R-:W-:Y:S06]  /*12f0*/  BAR.SYNC.DEFER_BLOCKING 0x0 ;  /* 0x0000000000007b1d */ /* 0x000fec0000010000 */
[----:B------:R-:W0:Y:S02]  /*1300*/  LDS R37, [R0+0x3000] ;  /* 0x0030000000257984 */ /* 0x000e240000000800 */
[----:B0-----:R-:W-:Y:S01]  /*1310*/  ISETP.GE.AND P0, PT, R2, R37, PT ;  /* 0x000000250200720c */ /* 0x001fe20003f06270 */
[----:B------:R-:W-:-:S12]  /*1320*/  IMAD.MOV.U32 R2, RZ, RZ, R4 ;  /* 0x000000ffff027224 */ /* 0x000fd800078e0004 */
        /* <DEDUP_REMOVED lines=8> */
.L_x_45:
[----:B------:R-:W-:Y:S01]  /*13b0*/  ISETP.NE.AND P0, PT, R2, RZ, PT ;  /* 0x000000ff0200720c */ /* 0x000fe20003f05270 */
[----:B------:R1:W-:Y:S01]  /*13c0*/  STS.128 [R29], R4 ;  /* 0x000000041d007388 */ /* 0x0003e20000000c00 */
[----:B------:R-:W0:Y:S01]  /*13d0*/  LDC.64 R18, c[0x0][0x3b0] ;  /* 0x0000ec00ff127b82 */ /* 0x000e220000000a00 */
[----:B------:R-:W-:Y:S02]  /*13e0*/  HFMA2 R3, -RZ, RZ, 0, 0 ;  /* 0x00000000ff037431 */ /* 0x000fe400000001ff */
[----:B------:R-:W-:Y:S04]  /*13f0*/  STS.128 [R29+0x10], R8 ;  /* 0x000010081d007388 */ /* 0x000fe80000000c00 */
[----:B------:R-:W-:Y:S01]  /*1400*/  STS.128 [R29+0x20], R12 ;  /* 0x0000200c1d007388 */ /* 0x000fe20000000c00 */
[----:B------:R-:W-:-:S03]  /*1410*/  NOP ;  /* 0x0000000000007918 */ /* 0x000fc60000000000 */
[----:B------:R-:W-:Y:S01]  /*1420*/  LDS.128 R24, [R29] ;  /* 0x000000001d187984 */ /* 0x000fe20000000c00 */
[----:B-1----:R-:W-:-:S03]  /*1430*/  IMAD.WIDE.U32 R4, R17, 0x100, R2 ;  /* 0x0000010011047825 */ /* 0x002fc600078e0002 */
[----:B--2---:R-:W-:Y:S01]  /*1440*/  LDS.128 R20, [R29+0x10] ;  /* 0x000010001d147984 */ /* 0x004fe20000000c00 */
        /* <DEDUP_REMOVED lines=17> */
.L_x_46:
        /* <DEDUP_REMOVED lines=10> */
.L_x_146:


//--------------------- .text._ZN3cub18CUB_300001_SM_10006detail10merge_sort26DeviceMergeSortMergeKernelINS2_10policy_hubIP10PolynomialE9Policy600ES6_PNS0_8NullTypeES6_SA_jN4cuda3std3__44lessIS5_EES5_S9_EEvbT2_T3_T4_PT6_PT7_T5_PSI_SI_NS1_7vsmem_tE --------------------------
	.section	.text._ZN3cub18CUB_300001_SM_10006detail10merge_sort26DeviceMergeSortMergeKernelINS2_10policy_hubIP10PolynomialE9Policy600ES6_PNS0_8NullTypeES6_SA_jN4cuda3std3__44lessIS5_EES5_S9_EEvbT2_T3_T4_PT6_PT7_T5_PSI_SI_NS1_7vsmem_tE,"ax",@progbits
	.align	128
        .global         _ZN3cub18CUB_300001_SM_10006detail10merge_sort26DeviceMergeSortMergeKernelINS2_10policy_hubIP10PolynomialE9Policy600ES6_PNS0_8NullTypeES6_SA_jN4cuda3std3__44lessIS5_EES5_S9_EEvbT2_T3_T4_PT6_PT7_T5_PSI_SI_NS1_7vsmem_tE
        .type           _ZN3cub18CUB_300001_SM_10006detail10merge_sort26DeviceMergeSortMergeKernelINS2_10policy_hubIP10PolynomialE9Policy600ES6_PNS0_8NullTypeES6_SA_jN4cuda3std3__44lessIS5_EES5_S9_EEvbT2_T3_T4_PT6_PT7_T5_PSI_SI_NS1_7vsmem_tE,@function
        .size           _ZN3cub18CUB_300001_SM_10006detail10merge_sort26DeviceMergeSortMergeKernelINS2_10policy_hubIP10PolynomialE9Policy600ES6_PNS0_8NullTypeES6_SA_jN4cuda3std3__44lessIS5_EES5_S9_EEvbT2_T3_T4_PT6_PT7_T5_PSI_SI_NS1_7vsmem_tE,(.L_x_147 - _ZN3cub18CUB_300001_SM_10006detail10merge_sort26DeviceMergeSortMergeKernelINS2_10policy_hubIP10PolynomialE9Policy600ES6_PNS0_8NullTypeES6_SA_jN4cuda3std3__44lessIS5_EES5_S9_EEvbT2_T3_T4_PT6_PT7_T5_PSI_SI_NS1_7vsmem_tE)
        .other          _ZN3cub18CUB_300001_SM_10006detail10merge_sort26DeviceMergeSortMergeKernelINS2_10policy_hubIP10PolynomialE9Policy600ES6_PNS0_8NullTypeES6_SA_jN4cuda3std3__44lessIS5_EES5_S9_EEvbT2_T3_T4_PT6_PT7_T5_PSI_SI_NS1_7vsmem_tE,@"STO_CUDA_ENTRY STV_DEFAULT"
_ZN3cub18CUB_300001_SM_10006detail10merge_sort26DeviceMergeSortMergeKernelINS2_10policy_hubIP10PolynomialE9Policy600ES6_PNS0_8NullTypeES6_SA_jN4cuda3std3__44lessIS5_EES5_S9_EEvbT2_T3_T4_PT6_PT7_T5_PSI_SI_NS1_7vsmem_tE:
.text._ZN3cub18CUB_300001_SM_10006detail10merge_sort26DeviceMergeSortMergeKernelINS2_10policy_hubIP10PolynomialE9Policy600ES6_PNS0_8NullTypeES6_SA_jN4cuda3std3__44lessIS5_EES5_S9_EEvbT2_T3_T4_PT6_PT7_T5_PSI_SI_NS1_7vsmem_tE:
[----:B------:R-:W-:Y:S01]  /*0000*/  LDC R1, c[0x0][0x37c] ;  /* 0x0000df00ff017b82 */ /* 0x000fe20000000800 */
[----:B------:R-:W0:Y:S01]  /*0010*/  S2R R2, SR_CTAID.X ;  /* 0x0000000000027919 */ /* 0x000e220000002500 */
[----:B------:R-:W1:Y:S06]  /*0020*/  LDCU UR4, c[0x0][0x370] ;  /* 0x00006e00ff0477ac */ /* 0x000e6c0008000800 */
[----:B------:R-:W2:Y:S01]  /*0030*/  LDC R3, c[0x0][0x3c0] ;  /* 0x0000f000ff037b82 */ /* 0x000ea20000000800 */
[----:B------:R-:W3:Y:S01]  /*0040*/  S2R R0, SR_TID.X ;  /* 0x0000000000007919 */ /* 0x000ee20000002100 */
[----:B------:R-:W4:Y:S01]  /*0050*/  LDCU.64 UR6, c[0x0][0x358] ;  /* 0x00006b00ff0677ac */ /* 0x000f220008000a00 */
[----:B-1----:R-:W-:Y:S01]  /*0060*/  UIADD3 UR4, UPT, UPT, UR4, -0x1, URZ ;  /* 0xffffffff04047890 */ /* 0x002fe2000fffe0ff */
[----:B--2---:R-:W-:-:S05]  /*0070*/  IMAD.SHL.U32 R20, R3, 0x80, RZ ;  /* 0x0000008003147824 */ /* 0x004fca00078e00ff */
[----:B0-----:R-:W-:-:S13]  /*0080*/  ISETP.GE.U32.AND P0, PT, R2, UR4, PT ;  /* 0x0000000402007c0c */ /* 0x001fda000bf06070 */
[----:B---34-:R-:W-:Y:S05]  /*0090*/  @P0 BRA `(.L_x_47) ;  /* 0x0000000c00280947 */ /* 0x018fea0003800000 */
[----:B------:R-:W0:Y:S01]  /*00a0*/  LDC.64 R4, c[0x0][0x3b8] ;  /* 0x0000ee00ff047b82 */ /* 0x000e220000000a00 */
[----:B------:R-:W-:Y:S01]  /*00b0*/  IMAD.MOV R9, RZ, RZ, -R3 ;  /* 0x000000ffff097224 */ /* 0x000fe200078e0a03 */
[----:B------:R-:W1:Y:S06]  /*00c0*/  LDCU.U8 UR4, c[0x0][0x380] ;  /* 0x00007000ff0477ac */ /* 0x000e6c0008000000 */
[----:B------:R-:W2:Y:S01]  /*00d0*/  LDC R10, c[0x0][0x398] ;  /* 0x0000e600ff0a7b82 */ /* 0x000ea20000000800 */
[----:B0-----:R-:W-:-:S05]  /*00e0*/  IMAD.WIDE.U32 R4, R2, 0x4, R4 ;  /* 0x0000000402047825 */ /* 0x001fca00078e0004 */
[----:B------:R-:W3:Y:S04]  /*00f0*/  LDG.E R8, desc[UR6][R4.64+0x4] ;  /* 0x0000040604087981 */ /* 0x000ee8000c1e1900 */
[----:B------:R2:W4:Y:S01]  /*0100*/  LDG.E R6, desc[UR6][R4.64] ;  /* 0x0000000604067981 */ /* 0x000522000c1e1900 */
[CC--:B------:R-:W-:Y:S01]  /*0110*/  LOP3.LUT R3, R2.reuse, R9.reuse, RZ, 0xc0, !PT ;  /* 0x0000000902037212 */ /* 0x0c0fe200078ec0ff */
[----:B-1----:R-:W-:Y:S01]  /*0120*/  UPRMT UR4, UR4, 0x8880, URZ ;  /* 0x0000888004047896 */ /* 0x002fe200080000ff */
[----:B------:R-:W-:Y:S01]  /*0130*/  LOP3.LUT R9, R2, R9, RZ, 0xfc, !PT ;  /* 0x0000000902097212 */ /* 0x000fe200078efcff */
[----:B------:R-:W-:Y:S01]  /*0140*/  ACQBULK ;  /* 0x000000000000782e */ /* 0x000fe20000000000 */
[----:B------:R-:W-:Y:S01]  /*0150*/  LOP3.LUT R20, R20, 0xffffff00, RZ, 0xc0, !PT ;  /* 0xffffff0014147812 */ /* 0x000fe200078ec0ff */
[----:B------:R-:W-:Y:S01]  /*0160*/  IMAD.IADD R7, R2, 0x1, -R3 ;  /* 0x0000000102077824 */ /* 0x000fe200078e0a03 */
[----:B------:R-:W-:Y:S01]  /*0170*/  ISETP.NE.AND P1, PT, R9, -0x1, PT ;  /* 0xffffffff0900780c */ /* 0x000fe20003f25270 */
[----:B------:R-:W-:Y:S01]  /*0180*/  IMAD.SHL.U32 R3, R3, 0x100, RZ ;  /* 0x0000010003037824 */ /* 0x000fe200078e00ff */
[----:B------:R-:W-:Y:S01]  /*0190*/  UISETP.NE.AND UP0, UPT, UR4, URZ, UPT ;  /* 0x000000ff0400728c */ /* 0x000fe2000bf05270 */
[----:B------:R-:W-:-:S02]  /*01a0*/  IMAD.SHL.U32 R7, R7, 0x100, RZ ;  /* 0x0000010007077824 */ /* 0x000fc400078e00ff */
[----:B--2---:R-:W-:-:S03]  /*01b0*/  IMAD.IADD R5, R10, 0x1, -R3 ;  /* 0x000000010a057824 */ /* 0x004fc600078e0a03 */
[C---:B------:R-:W-:Y:S02]  /*01c0*/  ISETP.NE.AND P0, PT, R7.reuse, -0x100, PT ;  /* 0xffffff000700780c */ /* 0x040fe40003f05270 */
[----:B------:R-:W-:Y:S02]  /*01d0*/  IADD3 R4, PT, PT, R7, 0xff, RZ ;  /* 0x000000ff07047810 */ /* 0x000fe40007ffe0ff */
[----:B------:R-:W-:-:S05]  /*01e0*/  VIMNMX.U32 R9, PT, PT, R20, R5, !PT ;  /* 0x0000000514097248 */ /* 0x000fca0007fe0000 */
[----:B------:R-:W-:-:S04]  /*01f0*/  IMAD.IADD R9, R9, 0x1, -R20 ;  /* 0x0000000109097824 */ /* 0x000fc800078e0a14 */
[----:B------:R-:W-:Y:S02]  /*0200*/  @P0 VIADD R4, R7, 0x100 ;  /* 0x0000010007040836 */ /* 0x000fe40000000000 */
[----:B---3--:R-:W-:-:S04]  /*0210*/  IMAD.IADD R21, R8, 0x1, -R3 ;  /* 0x0000000108157824 */ /* 0x008fc800078e0a03 */
[----:B------:R-:W-:Y:S01]  /*0220*/  IMAD.IADD R11, R4, 0x1, -R21 ;  /* 0x00000001040b7824 */ /* 0x000fe200078e0a15 */
[----:B------:R-:W-:Y:S02]  /*0230*/  @!P1 VIMNMX.U32 R21, PT, PT, R20, R5, PT ;  /* 0x0000000514159248 */ /* 0x000fe40003fe0000 */
[----:B----4-:R-:W-:Y:S02]  /*0240*/  IADD3 R6, PT, PT, R6, -R3, RZ ;  /* 0x8000000306067210 */ /* 0x010fe40007ffe0ff */
[----:B------:R-:W-:Y:S02]  /*0250*/  SEL R4, R20, R11, !P1 ;  /* 0x0000000b14047207 */ /* 0x000fe40004800000 */
[----:B------:R-:W-:Y:S01]  /*0260*/  VIADDMNMX.U32 R18, R7, -R6, R9, PT ;  /* 0x8000000607127246 */ /* 0x000fe20003800009 */
[----:B------:R-:W-:Y:S01]  /*0270*/  IMAD.IADD R21, R21, 0x1, -R6 ;  /* 0x0000000115157824 */ /* 0x000fe200078e0a06 */
[----:B------:R-:W-:Y:S01]  /*0280*/  VIMNMX.U32 R19, PT, PT, R9, R4, PT ;  /* 0x0000000409137248 */ /* 0x000fe20003fe0000 */
[----:B------:R-:W-:Y:S06]  /*0290*/  BRA.U !UP0, `(.L_x_48) ;  /* 0x0000000108707547 */ /* 0x000fec000b800000 */
[----:B------:R-:W0:Y:S01]  /*02a0*/  LDC.64 R16, c[0x0][0x388] ;  /* 0x0000e200ff107b82 */ /* 0x000e220000000a00 */
[----:B------:R-:W-:-:S13]  /*02b0*/  ISETP.GE.AND P0, PT, R0, R21, PT ;  /* 0x000000150000720c */ /* 0x000fda0003f06270 */
[----:B------:R-:W-:-:S04]  /*02c0*/  @!P0 IADD3 R23, P1, P2, R6, R3, R0 ;  /* 0x0000000306178210 */ /* 0x000fc80007a3e000 */
[----:B------:R-:W-:-:S05]  /*02d0*/  @!P0 IADD3.X R4, PT, PT, RZ, RZ, RZ, P1, P2 ;  /* 0x000000ffff048210 */ /* 0x000fca0000fe44ff */
        /* <DEDUP_REMOVED lines=9> */
[----:B------:R-:W-:Y:S01]  /*0370*/  @P0 IADD3 R20, P1, P2, R18, R3, R20 ;  /* 0x0000000312140210 */ /* 0x000fe20007a3e014 */
[----:B------:R-:W-:-:S05]  /*0380*/  @P0 IMAD.IADD R3, R0, 0x1, -R21 ;  /* 0x0000000100030824 */ /* 0x000fca00078e0a15 */
[----:B------:R-:W-:Y:S02]  /*0390*/  @P0 IADD3 R25, P3, PT, R3, R20, RZ ;  /* 0x0000001403190210 */ /* 0x000fe40007f7e0ff */
[----:B------:R-:W-:-:S03]  /*03a0*/  @P0 IADD3.X R20, PT, PT, RZ, RZ, RZ, P1, P2 ;  /* 0x000000ffff140210 */ /* 0x000fc60000fe44ff */
[----:B------:R-:W-:Y:S01]  /*03b0*/  @P0 IMAD.WIDE.U32 R16, R25, 0x30, R16 ;  /* 0x0000003019100825 */ /* 0x000fe200078e0010 */
[----:B------:R-:W-:-:S05]  /*03c0*/  @P0 LEA.HI.X.SX32 R3, R3, R20, 0x1, P3 ;  /* 0x0000001403030211 */ /* 0x000fca00018f0eff */
[----:B------:R-:W-:-:S05]  /*03d0*/  @P0 IMAD R3, R3, 0x30, RZ ;  /* 0x0000003003030824 */ /* 0x000fca00078e02ff */
[----:B------:R-:W-:-:S05]  /*03e0*/  @P0 IADD3 R17, PT, PT, R17, R3, RZ ;  /* 0x0000000311110210 */ /* 0x000fca0007ffe0ff */
[----:B------:R0:W5:Y:S04]  /*03f0*/  @P0 LDG.E.64 R4, desc[UR6][R16.64] ;  /* 0x0000000610040981 */ /* 0x000168000c1e1b00 */
[----:B------:R0:W5:Y:S04]  /*0400*/  @P0 LDG.E.64 R6, desc[UR6][R16.64+0x8] ;  /* 0x0000080610060981 */ /* 0x000168000c1e1b00 */
[----:B------:R0:W5:Y:S04]  /*0410*/  @P0 LDG.E.64 R8, desc[UR6][R16.64+0x10] ;  /* 0x0000100610080981 */ /* 0x000168000c1e1b00 */
[----:B------:R0:W5:Y:S04]  /*0420*/  @P0 LDG.E.64 R10, desc[UR6][R16.64+0x18] ;  /* 0x00001806100a0981 */ /* 0x000168000c1e1b00 */
[----:B------:R0:W5:Y:S04]  /*0430*/  @P0 LDG.E.64 R12, desc[UR6][R16.64+0x20] ;  /* 0x00002006100c0981 */ /* 0x000168000c1e1b00 */
[----:B------:R0:W5:Y:S01]  /*0440*/  @P0 LDG.E.64 R14, desc[UR6][R16.64+0x28] ;  /* 0x00002806100e0981 */ /* 0x000162000c1e1b00 */
[----:B------:R-:W-:Y:S05]  /*0450*/  BRA `(.L_x_49) ;  /* 0x00000000006c7947 */ /* 0x000fea0003800000 */
.L_x_48:
        /* <DEDUP_REMOVED lines=27> */
.L_x_49:
[----:B01----:R-:W0:Y:S01]  /*0610*/  S2R R16, SR_CgaCtaId ;  /* 0x0000000000107919 */ /* 0x003e220000008800 */
[----:B------:R-:W-:Y:S01]  /*0620*/  MOV R3, 0x400 ;  /* 0x0000040000037802 */ /* 0x000fe20000000f00 */
[----:B------:R-:W-:-:S03]  /*0630*/  IMAD.IADD R19, R19, 0x1, -R18 ;  /* 0x0000000113137824 */ /* 0x000fc600078e0a12 */
[----:B0-----:R-:W-:-:S05]  /*0640*/  LEA R3, R16, R3, 0x18 ;  /* 0x0000000310037211 */ /* 0x001fca00078ec0ff */
[----:B------:R-:W-:-:S05]  /*0650*/  IMAD R17, R0, 0x30, R3 ;  /* 0x0000003000117824 */ /* 0x000fca00078e0203 */
[----:B-----5:R-:W-:Y:S04]  /*0660*/  STS.128 [R17], R4 ;  /* 0x0000000411007388 */ /* 0x020fe80000000c00 */
[----:B------:R-:W-:Y:S04]  /*0670*/  STS.128 [R17+0x10], R8 ;  /* 0x0000100811007388 */ /* 0x000fe80000000c00 */
[----:B------:R0:W-:Y:S01]  /*0680*/  STS.128 [R17+0x20], R12 ;  /* 0x0000200c11007388 */ /* 0x0001e20000000c00 */
[----:B------:R-:W-:Y:S01]  /*0690*/  BAR.SYNC.DEFER_BLOCKING 0x0 ;  /* 0x0000000000007b1d */ /* 0x000fe20000010000 */
[----:B0-----:R-:W-:-:S07]  /*06a0*/  IADD3 R17, PT, PT, R21, R19, RZ ;  /* 0x0000001315117210 */ /* 0x001fce0007ffe0ff */
        /* <DEDUP_REMOVED lines=11> */
.L_x_52:
[----:B------:R-:W-:-:S05]  /*0760*/  IMAD.IADD R4, R9, 0x1, -R20 ;  /* 0x0000000109047824 */ /* 0x000fca00078e0a14 */
[----:B------:R-:W-:-:S04]  /*0770*/  LEA.HI R5, R4, R4, RZ, 0x1 ;  /* 0x0000000404057211 */ /* 0x000fc800078f08ff */
[----:B------:R-:W-:-:S04]  /*0780*/  LEA.HI.SX32 R8, R5, R20, 0x1f ;  /* 0x0000001405087211 */ /* 0x000fc800078ffaff */
[----:B------:R-:W-:-:S04]  /*0790*/  LOP3.LUT R4, RZ, R8, RZ, 0x33, !PT ;  /* 0x00000008ff047212 */ /* 0x000fc800078e33ff */
[----:B------:R-:W-:Y:S01]  /*07a0*/  IADD3 R6, PT, PT, R11, R4, RZ ;  /* 0x000000040b067210 */ /* 0x000fe20007ffe0ff */
[----:B------:R-:W-:-:S04]  /*07b0*/  IMAD R4, R8, 0x30, R3 ;  /* 0x0000003008047824 */ /* 0x000fc800078e0203 */
[----:B------:R-:W-:Y:S02]  /*07c0*/  IMAD R6, R6, 0x30, R3 ;  /* 0x0000003006067824 */ /* 0x000fe400078e0203 */
[----:B------:R-:W-:Y:S04]  /*07d0*/  LDS.64 R4, [R4+0x28] ;  /* 0x0000280004047984 */ /* 0x000fe80000000a00 */
[----:B------:R-:W0:Y:S02]  /*07e0*/  LDS.64 R6, [R6+0x28] ;  /* 0x0000280006067984 */ /* 0x000e240000000a00 */
[----:B0-----:R-:W-:-:S06]  /*07f0*/  DSETP.GEU.AND P0, PT, R6, R4, PT ;  /* 0x000000040600722a */ /* 0x001fcc0003f0e000 */
[----:B------:R-:W-:-:S08]  /*0800*/  SEL R9, R9, R8, P0 ;  /* 0x0000000809097207 */ /* 0x000fd00000000000 */
[----:B------:R-:W-:-:S05]  /*0810*/  @P0 VIADD R20, R8, 0x1 ;  /* 0x0000000108140836 */ /* 0x000fca0000000000 */
[----:B------:R-:W-:-:S13]  /*0820*/  ISETP.GE.AND P0, PT, R20, R9, PT ;  /* 0x000000091400720c */ /* 0x000fda0003f06270 */
[----:B------:R-:W-:Y:S05]  /*0830*/  @!P0 BRA `(.L_x_52) ;  /* 0xfffffffc00c88947 */ /* 0x000fea000383ffff */
.L_x_51:
[----:B------:R-:W-:Y:S05]  /*0840*/  BSYNC.RECONVERGENT B0 ;  /* 0x0000000000007941 */ /* 0x000fea0003800200 */
.L_x_50:
        /* <DEDUP_REMOVED lines=9> */
[----:B0-----:R-:W3:Y:S04]  /*08e0*/  LDS.128 R16, [R28+0x20] ;  /* 0x000020001c107984 */ /* 0x001ee80000000c00 */
[----:B------:R4:W0:Y:S01]  /*08f0*/  LDS.128 R24, [R28] ;  /* 0x000000001c187984 */ /* 0x0008220000000c00 */
[----:B---3--:R-:W-:-:S06]  /*0900*/  DSETP.GEU.AND P0, PT, R18, R14, PT ;  /* 0x0000000e1200722a */ /* 0x008fcc0003f0e000 */
[----:B------:R-:W-:Y:S02]  /*0910*/  ISETP.GE.OR P0, PT, R20, R21, !P0 ;  /* 0x000000151400720c */ /* 0x000fe40004706670 */
[----:B------:R4:W3:Y:S11]  /*0920*/  LDS.128 R20, [R28+0x10] ;  /* 0x000010001c147984 */ /* 0x0008f60000000c00 */
[----:B0---4-:R-:W-:Y:S05]  /*0930*/  @P0 BRA `(.L_x_55) ;  /* 0x0000000000300947 */ /* 0x011fea0003800000 */
.L_x_54:
[----:B-1----:R-:W-:Y:S01]  /*0940*/  IMAD.MOV.U32 R24, RZ, RZ, R4 ;  /* 0x000000ffff187224 */ /* 0x002fe200078e0004 */
[----:B------:R-:W-:Y:S01]  /*0950*/  MOV R27, R7 ;  /* 0x00000007001b7202 */ /* 0x000fe20000000f00 */
[----:B------:R-:W-:Y:S01]  /*0960*/  IMAD.MOV.U32 R25, RZ, RZ, R5 ;  /* 0x000000ffff197224 */ /* 0x000fe200078e0005 */
[----:B---3--:R-:W-:Y:S01]  /*0970*/  MOV R16, R12 ;  /* 0x0000000c00107202 */ /* 0x008fe20000000f00 */
[----:B------:R-:W-:Y:S02]  /*0980*/  IMAD.MOV.U32 R26, RZ, RZ, R6 ;  /* 0x000000ffff1a7224 */ /* 0x000fe400078e0006 */
[----:B--2---:R-:W-:Y:S02]  /*0990*/  IMAD.MOV.U32 R20, RZ, RZ, R8 ;  /* 0x000000ffff147224 */ /* 0x004fe400078e0008 */
[----:B------:R-:W-:Y:S02]  /*09a0*/  IMAD.MOV.U32 R21, RZ, RZ, R9 ;  /* 0x000000ffff157224 */ /* 0x000fe400078e0009 */
[----:B------:R-:W-:-:S02]  /*09b0*/  IMAD.MOV.U32 R22, RZ, RZ, R10 ;  /* 0x000000ffff167224 */ /* 0x000fc400078e000a */
[----:B------:R-:W-:Y:S02]  /*09c0*/  IMAD.MOV.U32 R23, RZ, RZ, R11 ;  /* 0x000000ffff177224 */ /* 0x000fe400078e000b */
[----:B------:R-:W-:Y:S02]  /*09d0*/  IMAD.MOV.U32 R17, RZ, RZ, R13 ;  /* 0x000000ffff117224 */ /* 0x000fe400078e000d */
[----:B0-----:R-:W-:Y:S02]  /*09e0*/  IMAD.MOV.U32 R18, RZ, RZ, R14 ;  /* 0x000000ffff127224 */ /* 0x001fe400078e000e */
[----:B------:R-:W-:-:S07]  /*09f0*/  IMAD.MOV.U32 R19, RZ, RZ, R15 ;  /* 0x000000ffff137224 */ /* 0x000fce00078e000f */
.L_x_55:
[----:B------:R-:W-:Y:S05]  /*0a00*/  BSYNC.RECONVERGENT B0 ;  /* 0x0000000000007941 */ /* 0x000fea0003800200 */
.L_x_53:
[----:B------:R-:W-:Y:S01]  /*0a10*/  BAR.SYNC.DEFER_BLOCKING 0x0 ;  /* 0x0000000000007b1d */ /* 0x000fe20000010000 */
[----:B-1----:R-:W-:-:S05]  /*0a20*/  IMAD.SHL.U32 R5, R2, 0x100, RZ ;  /* 0x0000010002057824 */ /* 0x002fca00078e00ff */
[----:B------:R-:W-:Y:S05]  /*0a30*/  BRA.U !UP0, `(.L_x_56) ;  /* 0x0000000108607547 */ /* 0x000fea000b800000 */
[----:B------:R-:W0:Y:S01]  /*0a40*/  S2R R7, SR_LANEID ;  /* 0x0000000000077919 */ /* 0x000e220000000000 */
[----:B------:R-:W-:Y:S02]  /*0a50*/  LOP3.LUT R2, R0, 0x3e0, RZ, 0xc0, !PT ;  /* 0x000003e000027812 */ /* 0x000fe400078ec0ff */
[----:B------:R-:W-:-:S05]  /*0a60*/  IADD3 R5, P0, PT, R5, R0, RZ ;  /* 0x0000000005057210 */ /* 0x000fca0007f1e0ff */
[----:B------:R-:W-:Y:S01]  /*0a70*/  IMAD.X R0, RZ, RZ, RZ, P0 ;  /* 0x000000ffff007224 */ /* 0x000fe200000e06ff */
[----:B0-----:R-:W-:-:S05]  /*0a80*/  IADD3 R2, PT, PT, R2, R7, RZ ;  /* 0x0000000702027210 */ /* 0x001fca0007ffe0ff */
[----:B------:R-:W-:Y:S02]  /*0a90*/  IMAD R7, R2, 0x30, R3 ;  /* 0x0000003002077824 */ /* 0x000fe400078e0203 */
[----:B------:R-:W0:Y:S03]  /*0aa0*/  LDC.64 R2, c[0x0][0x3a0] ;  /* 0x0000e800ff027b82 */ /* 0x000e260000000a00 */
[----:B------:R-:W-:Y:S04]  /*0ab0*/  STS.128 [R7], R24 ;  /* 0x0000001807007388 */ /* 0x000fe80000000c00 */
[----:B---3--:R-:W-:Y:S04]  /*0ac0*/  STS.128 [R7+0x10], R20 ;  /* 0x0000101407007388 */ /* 0x008fe80000000c00 */
[----:B------:R-:W-:Y:S01]  /*0ad0*/  STS.128 [R7+0x20], R16 ;  /* 0x0000201007007388 */ /* 0x000fe20000000c00 */
[----:B------:R-:W-:-:S03]  /*0ae0*/  NOP ;  /* 0x0000000000007918 */ /* 0x000fc60000000000 */
[----:B------:R-:W1:Y:S04]  /*0af0*/  LDS.128 R28, [R7] ;  /* 0x00000000071c7984 */ /* 0x000e680000000c00 */
[----:B------:R-:W3:Y:S01]  /*0b00*/  LDS.128 R12, [R7+0x10] ;  /* 0x00001000070c7984 */ /* 0x000ee20000000c00 */
[----:B0-----:R-:W-:-:S03]  /*0b10*/  IMAD.WIDE.U32 R2, R5, 0x30, R2 ;  /* 0x0000003005027825 */ /* 0x001fc600078e0002 */
[----:B--2---:R-:W0:Y:S01]  /*0b20*/  LDS.128 R8, [R7+0x20] ;  /* 0x0000200007087984 */ /* 0x004e220000000c00 */
[----:B------:R-:W-:-:S04]  /*0b30*/  IMAD R5, R0, 0x30, RZ ;  /* 0x0000003000057824 */ /* 0x000fc800078e02ff */
[----:B------:R-:W-:-:S05]  /*0b40*/  IMAD.IADD R3, R3, 0x1, R5 ;  /* 0x0000000103037824 */ /* 0x000fca00078e0205 */
[----:B-1----:R-:W-:Y:S04]  /*0b50*/  STG.E.64 desc[UR6][R2.64], R28 ;  /* 0x0000001c02007986 */ /* 0x002fe8000c101b06 */
[----:B------:R-:W-:Y:S04]  /*0b60*/  STG.E.64 desc[UR6][R2.64+0x8], R30 ;  /* 0x0000081e02007986 */ /* 0x000fe8000c101b06 */
[----:B---3--:R-:W-:Y:S04]  /*0b70*/  STG.E.64 desc[UR6][R2.64+0x10], R12 ;  /* 0x0000100c02007986 */ /* 0x008fe8000c101b06 */
[----:B------:R-:W-:Y:S04]  /*0b80*/  STG.E.64 desc[UR6][R2.64+0x18], R14 ;  /* 0x0000180e02007986 */ /* 0x000fe8000c101b06 */
[----:B0-----:R-:W-:Y:S04]  /*0b90*/  STG.E.64 desc[UR6][R2.64+0x20], R8 ;  /* 0x0000200802007986 */ /* 0x001fe8000c101b06 */
[----:B------:R-:W-:Y:S01]  /*0ba0*/  STG.E.64 desc[UR6][R2.64+0x28], R10 ;  /* 0x0000280a02007986 */ /* 0x000fe2000c101b06 */
[----:B------:R-:W-:Y:S05]  /*0bb0*/  EXIT ;  /* 0x000000000000794d */ /* 0x000fea0003800000 */
.L_x_56:
[----:B------:R-:W0:Y:S01]  /*0bc0*/  S2R R2, SR_LANEID ;  /* 0x0000000000027919 */ /* 0x000e220000000000 */
[----:B------:R-:W-:Y:S02]  /*0bd0*/  LOP3.LUT R7, R0, 0x3e0, RZ, 0xc0, !PT ;  /* 0x000003e000077812 */ /* 0x000fe400078ec0ff */
[----:B------:R-:W-:-:S05]  /*0be0*/  IADD3 R5, P0, PT, R5, R0, RZ ;  /* 0x0000000005057210 */ /* 0x000fca0007f1e0ff */
[----:B------:R-:W-:Y:S02]  /*0bf0*/  IMAD.X R0, RZ, RZ, RZ, P0 ;  /* 0x000000ffff007224 */ /* 0x000fe400000e06ff */
[----:B0-----:R-:W-:-:S04]  /*0c00*/  IMAD.IADD R2, R7, 0x1, R2 ;  /* 0x0000000107027824 */ /* 0x001fc800078e0202 */
        /* <DEDUP_REMOVED lines=10> */
[----:B------:R-:W-:-:S05]  /*0cb0*/  IMAD R5, R0, 0x30, RZ ;  /* 0x0000003000057824 */ /* 0x000fca00078e02ff */
[----:B------:R-:W-:-:S05]  /*0cc0*/  IADD3 R3, PT, PT, R5, R3, RZ ;  /* 0x0000000305037210 */ /* 0x000fca0007ffe0ff */
[----:B-1----:R-:W-:Y:S04]  /*0cd0*/  STG.E.64 desc[UR6][R2.64], R28 ;  /* 0x0000001c02007986 */ /* 0x002fe8000c101b06 */
[----:B------:R-:W-:Y:S04]  /*0ce0*/  STG.E.64 desc[UR6][R2.64+0x8], R30 ;  /* 0x0000081e02007986 */ /* 0x000fe8000c101b06 */
[----:B---3--:R-:W-:Y:S04]  /*0cf0*/  STG.E.64 desc[UR6][R2.64+0x10], R12 ;  /* 0x0000100c02007986 */ /* 0x008fe8000c101b06 */
[----:B------:R-:W-:Y:S04]  /*0d00*/  STG.E.64 desc[UR6][R2.64+0x18], R14 ;  /* 0x0000180e02007986 */ /* 0x000fe8000c101b06 */
[----:B0-----:R-:W-:Y:S04]  /*0d10*/  STG.E.64 desc[UR6][R2.64+0x20], R8 ;  /* 0x0000200802007986 */ /* 0x001fe8000c101b06 */
[----:B------:R-:W-:Y:S01]  /*0d20*/  STG.E.64 desc[UR6][R2.64+0x28], R10 ;  /* 0x0000280a02007986 */ /* 0x000fe2000c101b06 */
[----:B------:R-:W-:Y:S05]  /*0d30*/  EXIT ;  /* 0x000000000000794d */ /* 0x000fea0003800000 */
.L_x_47:
[----:B------:R-:W0:Y:S01]  /*0d40*/  LDC.64 R4, c[0x0][0x3b8] ;  /* 0x0000ee00ff047b82 */ /* 0x000e220000000a00 */
[----:B------:R-:W-:Y:S01]  /*0d50*/  IMAD.MOV R3, RZ, RZ, -R3 ;  /* 0x000000ffff037224 */ /* 0x000fe200078e0a03 */
[----:B------:R-:W1:Y:S06]  /*0d60*/  LDCU.U8 UR4, c[0x0][0x380] ;  /* 0x00007000ff0477ac */ /* 0x000e6c0008000000 */
[----:B------:R-:W2:Y:S01]  /*0d70*/  LDC R10, c[0x0][0x398] ;  /* 0x0000e600ff0a7b82 */ /* 0x000ea20000000800 */
[----:B0-----:R-:W-:-:S05]  /*0d80*/  IMAD.WIDE.U32 R4, R2, 0x4, R4 ;  /* 0x0000000402047825 */ /* 0x001fca00078e0004 */
[----:B------:R-:W3:Y:S04]  /*0d90*/  LDG.E R6, desc[UR6][R4.64+0x4] ;  /* 0x0000040604067981 */ /* 0x000ee8000c1e1900 */
[----:B------:R0:W4:Y:S01]  /*0da0*/  LDG.E R14, desc[UR6][R4.64] ;  /* 0x00000006040e7981 */ /* 0x000122000c1e1900 */
[----:B------:R-:W-:Y:S01]  /*0db0*/  LOP3.LUT R7, R2, R3, RZ, 0xc0, !PT ;  /* 0x0000000302077212 */ /* 0x000fe200078ec0ff */
[----:B-1----:R-:W-:Y:S01]  /*0dc0*/  UPRMT UR4, UR4, 0x8880, URZ ;  /* 0x0000888004047896 */ /* 0x002fe200080000ff */
[----:B------:R-:W-:Y:S01]  /*0dd0*/  LOP3.LUT R23, R20, 0xffffff00, RZ, 0xc0, !PT ;  /* 0xffffff0014177812 */ /* 0x000fe200078ec0ff */
[----:B------:R-:W-:Y:S01]  /*0de0*/  BSSY.RECONVERGENT B0, `(.L_x_57) ;  /* 0x000005a000007945 */ /* 0x000fe20003800200 */
[----:B------:R-:W-:Y:S01]  /*0df0*/  CS2R R12, SRZ ;  /* 0x00000000000c7805 */ /* 0x000fe2000001ff00 */
[----:B------:R-:W-:Y:S01]  /*0e00*/  IMAD.IADD R8, R2, 0x1, -R7 ;  /* 0x0000000102087824 */ /* 0x000fe200078e0a07 */
[----:B------:R-:W-:Y:S01]  /*0e10*/  UISETP.NE.AND UP0, UPT, UR4, URZ, UPT ;  /* 0x000000ff0400728c */ /* 0x000fe2000bf05270 */
[----:B------:R-:W-:-:S02]  /*0e20*/  ACQBULK ;  /* 0x000000000000782e */ /* 0x000fc40000000000 */
[----:B------:R-:W-:Y:S01]  /*0e30*/  IMAD.SHL.U32 R9, R8, 0x100, RZ ;  /* 0x0000010008097824 */ /* 0x000fe200078e00ff */
[----:B------:R-:W-:Y:S01]  /*0e40*/  LOP3.LUT R8, R2, R3, RZ, 0xfc, !PT ;  /* 0x0000000302087212 */ /* 0x000fe200078efcff */
[----:B------:R-:W-:-:S03]  /*0e50*/  IMAD.SHL.U32 R3, R7, 0x100, RZ ;  /* 0x0000010007037824 */ /* 0x000fc600078e00ff */
[C---:B------:R-:W-:Y:S01]  /*0e60*/  ISETP.NE.AND P0, PT, R9.reuse, -0x100, PT ;  /* 0xffffff000900780c */ /* 0x040fe20003f05270 */
[----:B--2---:R-:W-:Y:S01]  /*0e70*/  IMAD.IADD R10, R10, 0x1, -R3 ;  /* 0x000000010a0a7824 */ /* 0x004fe200078e0a03 */
[----:B0-----:R-:W-:Y:S02]  /*0e80*/  IADD3 R4, PT, PT, R9, 0xff, RZ ;  /* 0x000000ff09047810 */ /* 0x001fe40007ffe0ff */
[----:B------:R-:W-:-:S09]  /*0e90*/  ISETP.NE.AND P1, PT, R8, -0x1, PT ;  /* 0xffffffff0800780c */ /* 0x000fd20003f25270 */
[----:B------:R-:W-:Y:S02]  /*0ea0*/  @P0 VIADD R4, R9, 0x100 ;  /* 0x0000010009040836 */ /* 0x000fe40000000000 */
[----:B---3--:R-:W-:Y:S01]  /*0eb0*/  IMAD.IADD R21, R6, 0x1, -R3 ;  /* 0x0000000106157824 */ /* 0x008fe200078e0a03 */
[----:B------:R-:W-:-:S03]  /*0ec0*/  VIMNMX.U32 R6, PT, PT, R23, R10, !PT ;  /* 0x0000000a17067248 */ /* 0x000fc60007fe0000 */
[----:B------:R-:W-:Y:S01]  /*0ed0*/  IMAD.IADD R4, R4, 0x1, -R21 ;  /* 0x0000000104047824 */ /* 0x000fe200078e0a15 */
[----:B----4-:R-:W-:Y:S01]  /*0ee0*/  IADD3 R14, PT, PT, -R3, R14, RZ ;  /* 0x0000000e030e7210 */ /* 0x010fe20007ffe1ff */
[----:B------:R-:W-:Y:S01]  /*0ef0*/  IMAD.IADD R15, R6, 0x1, -R23 ;  /* 0x00000001060f7824 */ /* 0x000fe200078e0a17 */
[C---:B------:R-:W-:Y:S02]  /*0f00*/  @!P1 VIMNMX.U32 R21, PT, PT, R23.reuse, R10, PT ;  /* 0x0000000a17159248 */ /* 0x040fe40003fe0000 */
[----:B------:R-:W-:Y:S02]  /*0f10*/  CS2R R10, SRZ ;  /* 0x00000000000a7805 */ /* 0x000fe4000001ff00 */
[----:B------:R-:W-:Y:S02]  /*0f20*/  SEL R4, R23, R4, !P1 ;  /* 0x0000000417047207 */ /* 0x000fe40004800000 */
[----:B------:R-:W-:Y:S02]  /*0f30*/  CS2R R6, SRZ ;  /* 0x0000000000067805 */ /* 0x000fe4000001ff00 */
[----:B------:R-:W-:-:S02]  /*0f40*/  VIADDMNMX.U32 R22, R9, -R14, R15, PT ;  /* 0x8000000e09167246 */ /* 0x000fc4000380000f */
[----:B------:R-:W-:Y:S02]  /*0f50*/  CS2R R8, SRZ ;  /* 0x0000000000087805 */ /* 0x000fe4000001ff00 */
[----:B------:R-:W-:Y:S02]  /*0f60*/  VIMNMX.U32 R15, PT, PT, R15, R4, PT ;  /* 0x000000040f0f7248 */ /* 0x000fe40003fe0000 */
[----:B------:R-:W-:Y:S01]  /*0f70*/  CS2R R4, SRZ ;  /* 0x0000000000047805 */ /* 0x000fe2000001ff00 */
[----:B------:R-:W-:Y:S02]  /*0f80*/  IMAD.IADD R21, R21, 0x1, -R14 ;  /* 0x0000000115157824 */ /* 0x000fe400078e0a0e */
[----:B------:R-:W-:Y:S01]  /*0f90*/  IMAD.IADD R20, R15, 0x1, -R22 ;  /* 0x000000010f147824 */ /* 0x000fe200078e0a16 */
[----:B------:R-:W-:Y:S06]  /*0fa0*/  BRA.U !UP0, `(.L_x_58) ;  /* 0x00000001087c7547 */ /* 0x000fec000b800000 */
[----:B------:R-:W-:-:S05]  /*0fb0*/  IMAD.IADD R29, R21, 0x1, R20 ;  /* 0x00000001151d7824 */ /* 0x000fca00078e0214 */
[----:B------:R-:W-:-:S13]  /*0fc0*/  ISETP.GE.AND P0, PT, R0, R29, PT ;  /* 0x0000001d0000720c */ /* 0x000fda0003f06270 */
[----:B------:R-:W-:Y:S05]  /*0fd0*/  @P0 BRA `(.L_x_59) ;  /* 0x0000000000e80947 */ /* 0x000fea0003800000 */
[----:B------:R-:W0:Y:S01]  /*0fe0*/  LDC.64 R16, c[0x0][0x388] ;  /* 0x0000e200ff107b82 */ /* 0x000e220000000a00 */
[----:B------:R-:W-:-:S13]  /*0ff0*/  ISETP.GE.AND P0, PT, R0, R21, PT ;  /* 0x000000150000720c */ /* 0x000fda0003f06270 */
[----:B------:R-:W-:-:S04]  /*1000*/  @!P0 IADD3 R19, P1, P2, R14, R3, R0 ;  /* 0x000000030e138210 */ /* 0x000fc80007a3e000 */
[----:B------:R-:W-:-:S05]  /*1010*/  @!P0 IADD3.X R4, PT, PT, RZ, RZ, RZ, P1, P2 ;  /* 0x000000ffff048210 */ /* 0x000fca0000fe44ff */
[----:B------:R-:W-:Y:S02]  /*1020*/  @!P0 IMAD R5, R4, 0x30, RZ ;  /* 0x0000003004058824 */ /* 0x000fe400078e02ff */
[----:B0-----:R-:W-:-:S05]  /*1030*/  @!P0 IMAD.WIDE.U32 R18, R19, 0x30, R16 ;  /* 0x0000003013128825 */ /* 0x001fca00078e0010 */
[----:B------:R-:W-:-:S05]  /*1040*/  @!P0 IADD3 R19, PT, PT, R19, R5, RZ ;  /* 0x0000000513138210 */ /* 0x000fca0007ffe0ff */
        /* <DEDUP_REMOVED lines=21> */
.L_x_58:
        /* <DEDUP_REMOVED lines=16> */
[----:B------:R-:W-:-:S02]  /*12a0*/  @P0 IADD3 R22, P1, P2, R22, R3, R23 ;  /* 0x0000000316160210 */ /* 0x000fc40007a3e017 */
[----:B------:R-:W-:-:S04]  /*12b0*/  @P0 IADD3 R3, PT, PT, -R21, R0, RZ ;  /* 0x0000000015030210 */ /* 0x000fc80007ffe1ff */
        /* <DEDUP_REMOVED lines=12> */
.L_x_59:
[----:B------:R-:W-:Y:S05]  /*1380*/  BSYNC.RECONVERGENT B0 ;  /* 0x0000000000007941 */ /* 0x000fea0003800200 */
.L_x_57:
[----:B01----:R-:W0:Y:S01]  /*1390*/  S2R R16, SR_CgaCtaId ;  /* 0x0000000000107919 */ /* 0x003e220000008800 */
[----:B------:R-:W-:-:S04]  /*13a0*/  MOV R3, 0x400 ;  /* 0x0000040000037802 */ /* 0x000fc80000000f00 */
[----:B0-----:R-:W-:-:S05]  /*13b0*/  LEA R3, R16, R3, 0x18 ;  /* 0x0000000310037211 */ /* 0x001fca00078ec0ff */
[----:B------:R-:W-:-:S05]  /*13c0*/  IMAD R17, R0, 0x30, R3 ;  /* 0x0000003000117824 */ /* 0x000fca00078e0203 */
[----:B-----5:R0:W-:Y:S04]  /*13d0*/  STS.128 [R17], R4 ;  /* 0x0000000411007388 */ /* 0x0201e80000000c00 */
[----:B------:R1:W-:Y:S04]  /*13e0*/  STS.128 [R17+0x10], R8 ;  /* 0x0000100811007388 */ /* 0x0003e80000000c00 */
[----:B------:R1:W-:Y:S01]  /*13f0*/  STS.128 [R17+0x20], R12 ;  /* 0x0000200c11007388 */ /* 0x0003e20000000c00 */
[----:B------:R-:W-:Y:S01]  /*1400*/  BAR.SYNC.DEFER_BLOCKING 0x0 ;  /* 0x0000000000007b1d */ /* 0x000fe20000010000 */
[----:B------:R-:W-:-:S07]  /*1410*/  VIMNMX R16, PT, PT, R29, R0, PT ;  /* 0x000000001d107248 */ /* 0x000fce0003fe0100 */
[----:B------:R-:W-:Y:S01]  /*1420*/  PREEXIT ;  /* 0x000000000000782d */ /* 0x000fe20000000000 */
[----:B------:R-:W-:Y:S01]  /*1430*/  BSSY.RECONVERGENT B0, `(.L_x_60) ;  /* 0x0000017000007945 */ /* 0x000fe20003800200 */
[C---:B------:R-:W-:Y:S01]  /*1440*/  ISETP.GE.AND P0, PT, R16.reuse, R20, PT ;  /* 0x000000141000720c */ /* 0x040fe20003f06270 */
[----:B------:R-:W-:Y:S01]  /*1450*/  IMAD.IADD R20, R16, 0x1, -R20 ;  /* 0x0000000110147824 */ /* 0x000fe200078e0a14 */
[----:B0-----:R-:W-:-:S04]  /*1460*/  VIMNMX R5, PT, PT, R21, R16, PT ;  /* 0x0000001015057248 */ /* 0x001fc80003fe0100 */
[----:B------:R-:W-:-:S04]  /*1470*/  SEL R20, R20, RZ, P0 ;  /* 0x000000ff14147207 */ /* 0x000fc80000000000 */
[----:B------:R-:W-:-:S13]  /*1480*/  ISETP.GE.AND P0, PT, R20, R5, PT ;  /* 0x000000051400720c */ /* 0x000fda0003f06270 */
[----:B-1----:R-:W-:Y:S05]  /*1490*/  @P0 BRA `(.L_x_61) ;  /* 0x0000000000400947 */ /* 0x002fea0003800000 */
[----:B------:R-:W-:Y:S02]  /*14a0*/  IMAD.MOV.U32 R9, RZ, RZ, R5 ;  /* 0x000000ffff097224 */ /* 0x000fe400078e0005 */
[----:B------:R-:W-:-:S07]  /*14b0*/  IMAD.IADD R11, R21, 0x1, R16 ;  /* 0x00000001150b7824 */ /* 0x000fce00078e0210 */
.L_x_62:
[----:B------:R-:W-:-:S04]  /*14c0*/  IADD3 R4, PT, PT, R9, -R20, RZ ;  /* 0x8000001409047210 */ /* 0x000fc80007ffe0ff */
[----:B------:R-:W-:-:S04]  /*14d0*/  LEA.HI R5, R4, R4, RZ, 0x1 ;  /* 0x0000000404057211 */ /* 0x000fc800078f08ff */
[----:B------:R-:W-:-:S04]  /*14e0*/  LEA.HI.SX32 R8, R5, R20, 0x1f ;  /* 0x0000001405087211 */ /* 0x000fc800078ffaff */
[----:B------:R-:W-:-:S05]  /*14f0*/  LOP3.LUT R4, RZ, R8, RZ, 0x33, !PT ;  /* 0x00000008ff047212 */ /* 0x000fca00078e33ff */
        /* <DEDUP_REMOVED lines=10> */
.L_x_61:
[----:B------:R-:W-:Y:S05]  /*15a0*/  BSYNC.RECONVERGENT B0 ;  /* 0x0000000000007941 */ /* 0x000fea0003800200 */
.L_x_60:
        /* <DEDUP_REMOVED lines=15> */
.L_x_64:
[----:B-1----:R-:W-:Y:S01]  /*16a0*/  IMAD.MOV.U32 R24, RZ, RZ, R4 ;  /* 0x000000ffff187224 */ /* 0x002fe200078e0004 */
[----:B------:R-:W-:Y:S01]  /*16b0*/  MOV R26, R6 ;  /* 0x00000006001a7202 */ /* 0x000fe20000000f00 */
[----:B------:R-:W-:Y:S01]  /*16c0*/  IMAD.MOV.U32 R25, RZ, RZ, R5 ;  /* 0x000000ffff197224 */ /* 0x000fe200078e0005 */
[----:B--23--:R-:W-:Y:S01]  /*16d0*/  MOV R23, R11 ;  /* 0x0000000b00177202 */ /* 0x00cfe20000000f00 */
[----:B------:R-:W-:Y:S02]  /*16e0*/  IMAD.MOV.U32 R27, RZ, RZ, R7 ;  /* 0x000000ffff1b7224 */ /* 0x000fe400078e0007 */
[----:B------:R-:W-:Y:S02]  /*16f0*/  IMAD.MOV.U32 R20, RZ, RZ, R8 ;  /* 0x000000ffff147224 */ /* 0x000fe400078e0008 */
[----:B------:R-:W-:Y:S02]  /*1700*/  IMAD.MOV.U32 R21, RZ, RZ, R9 ;  /* 0x000000ffff157224 */ /* 0x000fe400078e0009 */
[----:B------:R-:W-:-:S02]  /*1710*/  IMAD.MOV.U32 R22, RZ, RZ, R10 ;  /* 0x000000ffff167224 */ /* 0x000fc400078e000a */
[----:B------:R-:W-:Y:S02]  /*1720*/  IMAD.MOV.U32 R16, RZ, RZ, R12 ;  /* 0x000000ffff107224 */ /* 0x000fe400078e000c */
[----:B0-----:R-:W-:Y:S02]  /*1730*/  IMAD.MOV.U32 R17, RZ, RZ, R13 ;  /* 0x000000ffff117224 */ /* 0x001fe400078e000d */
[----:B------:R-:W-:Y:S02]  /*1740*/  IMAD.MOV.U32 R18, RZ, RZ, R14 ;  /* 0x000000ffff127224 */ /* 0x000fe400078e000e */
[----:B------:R-:W-:-:S07]  /*1750*/  IMAD.MOV.U32 R19, RZ, RZ, R15 ;  /* 0x000000ffff137224 */ /* 0x000fce00078e000f */
.L_x_65:
[----:B------:R-:W-:Y:S05]  /*1760*/  BSYNC.RECONVERGENT B0 ;  /* 0x0000000000007941 */ /* 0x000fea0003800200 */
.L_x_63:
[----:B------:R-:W-:Y:S01]  /*1770*/  BAR.SYNC.DEFER_BLOCKING 0x0 ;  /* 0x0000000000007b1d */ /* 0x000fe20000010000 */
[----:B------:R-:W-:-:S05]  /*1780*/  SHF.L.U32 R2, R2, 0x8, RZ ;  /* 0x0000000802027819 */ /* 0x000fca00000006ff */
[----:B------:R-:W-:Y:S05]  /*1790*/  BRA.U !UP0, `(.L_x_66) ;  /* 0x0000000108807547 */ /* 0x000fea000b800000 */
[----:B-1----:R-:W0:Y:S01]  /*17a0*/  S2R R5, SR_LANEID ;  /* 0x0000000000057919 */ /* 0x002e220000000000 */
[C---:B------:R-:W-:Y:S01]  /*17b0*/  LOP3.LUT R28, R0.reuse, 0x3e0, RZ, 0xc0, !PT ;  /* 0x000003e0001c7812 */ /* 0x040fe200078ec0ff */
[----:B------:R-:W1:Y:S01]  /*17c0*/  LDC.64 R30, c[0x0][0x3a0] ;  /* 0x0000e800ff1e7b82 */ /* 0x000e620000000a00 */
[----:B------:R-:W-:-:S03]  /*17d0*/  ISETP.NE.AND P0, PT, R0, RZ, PT ;  /* 0x000000ff0000720c */ /* 0x000fc60003f05270 */
[----:B0-----:R-:W-:-:S04]  /*17e0*/  IMAD.IADD R4, R28, 0x1, R5 ;  /* 0x000000011c047824 */ /* 0x001fc800078e0205 */
[----:B------:R-:W-:-:S05]  /*17f0*/  IMAD R33, R4, 0x30, R3 ;  /* 0x0000003004217824 */ /* 0x000fca00078e0203 */
[----:B------:R0:W-:Y:S04]  /*1800*/  STS.128 [R33], R24 ;  /* 0x0000001821007388 */ /* 0x0001e80000000c00 */
[----:B---3--:R-:W-:Y:S04]  /*1810*/  STS.128 [R33+0x10], R20 ;  /* 0x0000101421007388 */ /* 0x008fe80000000c00 */
[----:B------:R3:W-:Y:S01]  /*1820*/  STS.128 [R33+0x20], R16 ;  /* 0x0000201021007388 */ /* 0x0007e20000000c00 */
[----:B------:R-:W-:-:S03]  /*1830*/  NOP ;  /* 0x0000000000007918 */ /* 0x000fc60000000000 */
[----:B------:R-:W-:Y:S01]  /*1840*/  LDS.128 R4, [R33] ;  /* 0x0000000021047984 */ /* 0x000fe20000000c00 */
[----:B0-----:R-:W-:-:S03]  /*1850*/  LOP3.LUT R25, R0, 0x1f, RZ, 0xc0, !PT ;  /* 0x0000001f00197812 */ /* 0x001fc600078ec0ff */
[----:B--2---:R-:W-:Y:S02]  /*1860*/  LDS.128 R8, [R33+0x10] ;  /* 0x0000100021087984 */ /* 0x004fe40000000c00 */
[----:B------:R-:W-:Y:S02]  /*1870*/  IMAD.IADD R25, R28, 0x1, R25 ;  /* 0x000000011c197824 */ /* 0x000fe400078e0219 */
[----:B------:R-:W-:Y:S04]  /*1880*/  LDS.128 R12, [R33+0x20] ;  /* 0x00002000210c7984 */ /* 0x000fe80000000c00 */
[----:B------:R-:W-:Y:S01]  /*1890*/  @!P0 STS [R3+0x3000], R29 ;  /* 0x0030001d03008388 */ /* 0x000fe20000000800 */
[----:B------:R-:W-:Y:S01]  /*18a0*/  BAR.SYNC.DEFER_BLOCKING 0x0 ;  /* 0x0000000000007b1d */ /* 0x000fe20000010000 */
[----:B---3--:R-:W-:-:S05]  /*18b0*/  IADD3 R17, P0, PT, R2, R25, RZ ;  /* 0x0000001902117210 */ /* 0x008fca0007f1e0ff */
[----:B------:R-:W-:Y:S02]  /*18c0*/  IMAD.X R0, RZ, RZ, RZ, P0 ;  /* 0x000000ffff007224 */ /* 0x000fe400000e06ff */
[----:B-1----:R-:W-:-:S04]  /*18d0*/  IMAD.WIDE.U32 R16, R17, 0x30, R30 ;  /* 0x0000003011107825 */ /* 0x002fc800078e001e */
[----:B------:R-:W-:-:S04]  /*18e0*/  IMAD R19, R0, 0x30, RZ ;  /* 0x0000003000137824 */ /* 0x000fc800078e02ff */
        /* <DEDUP_REMOVED lines=11> */
.L_x_66:
[----:B-1----:R-:W0:Y:S01]  /*19a0*/  S2R R5, SR_LANEID ;  /* 0x0000000000057919 */ /* 0x002e220000000000 */
[C---:B------:R-:W-:Y:S01]  /*19b0*/  LOP3.LUT R28, R0.reuse, 0x3e0, RZ, 0xc0, !PT ;  /* 0x000003e0001c7812 */ /* 0x040fe200078ec0ff */
[----:B------:R-:W1:Y:S01]  /*19c0*/  LDC.64 R30, c[0x0][0x388] ;  /* 0x0000e200ff1e7b82 */ /* 0x000e620000000a00 */
[----:B------:R-:W-:Y:S02]  /*19d0*/  ISETP.NE.AND P0, PT, R0, RZ, PT ;  /* 0x000000ff0000720c */ /* 0x000fe40003f05270 */
[----:B0-----:R-:W-:-:S05]  /*19e0*/  IADD3 R4, PT, PT, R28, R5, RZ ;  /* 0x000000051c047210 */ /* 0x001fca0007ffe0ff */
        /* <DEDUP_REMOVED lines=27> */
.L_x_67:
        /* <DEDUP_REMOVED lines=14> */
.L_x_147:


//--------------------- .text._ZN3cub18CUB_300001_SM_10006detail10merge_sort30DeviceMergeSortPartitionKernelIP10PolynomialjN4cuda3std3__44lessIS4_EES4_EEvbT_PT2_T0_SE_PSE_T1_SE_i --------------------------
	.section	.text._ZN3cub18CUB_300001_SM_10006detail10merge_sort30DeviceMergeSortPartitionKernelIP10PolynomialjN4cuda3std3__44lessIS4_EES4_EEvbT_PT2_T0_SE_PSE_T1_SE_i,"ax",@progbits
	.align	128
        .global         _ZN3cub18CUB_300001_SM_10006detail10merge_sort30DeviceMergeSortPartitionKernelIP10PolynomialjN4cuda3std3__44lessIS4_EES4_EEvbT_PT2_T0_SE_PSE_T1_SE_i
        .type           _ZN3cub18CUB_300001_SM_10006detail10merge_sort30DeviceMergeSortPartitionKernelIP10PolynomialjN4cuda3std3__44lessIS4_EES4_EEvbT_PT2_T0_SE_PSE_T1_SE_i,@function
        .size           _ZN3cub18CUB_300001_SM_10006detail10merge_sort30DeviceMergeSortPartitionKernelIP10PolynomialjN4cuda3std3__44lessIS4_EES4_EEvbT_PT2_T0_SE_PSE_T1_SE_i,(.L_x_148 - _ZN3cub18CUB_300001_SM_10006detail10merge_sort30DeviceMergeSortPartitionKernelIP10PolynomialjN4cuda3std3__44lessIS4_EES4_EEvbT_PT2_T0_SE_PSE_T1_SE_i)
        .other          _ZN3cub18CUB_300001_SM_10006detail10merge_sort30DeviceMergeSortPartitionKernelIP10PolynomialjN4cuda3std3__44lessIS4_EES4_EEvbT_PT2_T0_SE_PSE_T1_SE_i,@"STO_CUDA_ENTRY STV_DEFAULT"
_ZN3cub18CUB_300001_SM_10006detail10merge_sort30DeviceMergeSortPartitionKernelIP10PolynomialjN4cuda3std3__44lessIS4_EES4_EEvbT_PT2_T0_SE_PSE_T1_SE_i:
.text._ZN3cub18CUB_300001_SM_10006detail10merge_sort30DeviceMergeSortPartitionKernelIP10PolynomialjN4cuda3std3__44lessIS4_EES4_EEvbT_PT2_T0_SE_PSE_T1_SE_i:
[----:B------:R-:W-:Y:S01]  /*0000*/  LDC R1, c[0x0][0x37c] ;  /* 0x0000df00ff017b82 */ /* 0x000fe20000000800 */
[----:B------:R-:W0:Y:S01]  /*0010*/  S2R R0, SR_CTAID.X ;  /* 0x0000000000007919 */ /* 0x000e220000002500 */
[----:B------:R-:W0:Y:S01]  /*0020*/  LDCU UR4, c[0x0][0x360] ;  /* 0x00006c00ff0477ac */ /* 0x000e220008000800 */
[----:B------:R-:W0:Y:S01]  /*0030*/  S2R R3, SR_TID.X ;  /* 0x0000000000037919 */ /* 0x000e220000002100 */
[----:B------:R-:W1:Y:S01]  /*0040*/  LDCU UR6, c[0x0][0x39c] ;  /* 0x00007380ff0677ac */ /* 0x000e620008000800 */
[----:B0-----:R-:W-:-:S05]  /*0050*/  IMAD R0, R0, UR4, R3 ;  /* 0x0000000400007c24 */ /* 0x001fca000f8e0203 */
[----:B-1----:R-:W-:-:S13]  /*0060*/  ISETP.GE.U32.AND P0, PT, R0, UR6, PT ;  /* 0x0000000600007c0c */ /* 0x002fda000bf06070 */
[----:B------:R-:W-:Y:S05]  /*0070*/  @P0 EXIT ;  /* 0x000000000000094d */ /* 0x000fea0003800000 */
[----:B------:R-:W0:Y:S01]  /*0080*/  LDCU UR5, c[0x0][0x3ac] ;  /* 0x00007580ff0577ac */ /* 0x000e220008000800 */
[----:B------:R-:W-:Y:S01]  /*0090*/  VIADD R2, R0, 0x1 ;  /* 0x0000000100027836 */ /* 0x000fe20000000000 */
[----:B------:R-:W-:Y:S01]  /*00a0*/  ACQBULK ;  /* 0x000000000000782e */ /* 0x000fe20000000000 */
[----:B------:R-:W1:Y:S03]  /*00b0*/  LDCU UR7, c[0x0][0x3b0] ;  /* 0x00007600ff0777ac */ /* 0x000e660008000800 */
[----:B------:R-:W-:Y:S01]  /*00c0*/  ISETP.NE.AND P0, PT, R2, UR6, PT ;  /* 0x0000000602007c0c */ /* 0x000fe2000bf05270 */
[----:B------:R-:W2:Y:S01]  /*00d0*/  LDCU UR10, c[0x0][0x398] ;  /* 0x00007300ff0a77ac */ /* 0x000ea20008000800 */
[----:B------:R-:W3:Y:S01]  /*00e0*/  LDCU.64 UR8, c[0x0][0x358] ;  /* 0x00006b00ff0877ac */ /* 0x000ee20008000a00 */
[----:B0-----:R-:W-:-:S10]  /*00f0*/  UIADD3 UR4, UPT, UPT, -UR5, URZ, URZ ;  /* 0x000000ff05047290 */ /* 0x001fd4000fffe1ff */
[----:B------:R-:W0:Y:S01]  /*0100*/  @!P0 LDC.64 R4, c[0x0][0x3a0] ;  /* 0x0000e800ff048b82 */ /* 0x000e220000000a00 */
[----:B------:R-:W-:Y:S01]  /*0110*/  LOP3.LUT R2, R0, UR4, RZ, 0xc0, !PT ;  /* 0x0000000400027c12 */ /* 0x000fe2000f8ec0ff */
[----:B------:R-:W-:-:S04]  /*0120*/  USHF.R.U32.HI UR4, URZ, 0x1, UR5 ;  /* 0x00000001ff047899 */ /* 0x000fc80008011605 */
[----:B-1----:R-:W-:Y:S01]  /*0130*/  IMAD R3, R2, UR7, RZ ;  /* 0x0000000702037c24 */ /* 0x002fe2000f8e02ff */
[----:B------:R-:W-:-:S04]  /*0140*/  UIMAD UR4, UR4, UR7, URZ ;  /* 0x00000007040472a4 */ /* 0x000fc8000f8e02ff */
[----:B------:R-:W-:-:S04]  /*0150*/  LOP3.LUT R2, RZ, R3, RZ, 0x33, !PT ;  /* 0x00000003ff027212 */ /* 0x000fc800078e33ff */
[----:B------:R-:W-:-:S04]  /*0160*/  VIMNMX.U32 R2, PT, PT, R2, UR4, PT ;  /* 0x0000000402027c48 */ /* 0x000fc8000bfe0000 */
[----:B--2---:R-:W-:Y:S01]  /*0170*/  VIADDMNMX.U32 R2, R2, R3, UR10, PT ;  /* 0x0000000a02027e46 */ /* 0x004fe2000b800003 */
[----:B0-----:R-:W-:Y:S01]  /*0180*/  @!P0 IMAD.WIDE.U32 R4, R0, 0x4, R4 ;  /* 0x0000000400048825 */ /* 0x001fe200078e0004 */
[----:B------:R-:W-:Y:S02]  /*0190*/  VIMNMX.U32 R3, PT, PT, R3, UR10, PT ;  /* 0x0000000a03037c48 */ /* 0x000fe4000bfe0000 */
[----:B------:R-:W-:Y:S02]  /*01a0*/  LOP3.LUT R6, RZ, R2, RZ, 0x33, !PT ;  /* 0x00000002ff067212 */ /* 0x000fe400078e33ff */
[----:B---3--:R0:W-:Y:S02]  /*01b0*/  @!P0 STG.E desc[UR8][R4.64], R2 ;  /* 0x0000000204008986 */ /* 0x0081e4000c101908 */
[----:B------:R-:W-:-:S04]  /*01c0*/  VIMNMX.U32 R7, PT, PT, R6, UR4, PT ;  /* 0x0000000406077c48 */ /* 0x000fc8000bfe0000 */
[----:B------:R-:W-:Y:S01]  /*01d0*/  VIADDMNMX.U32 R7, R7, R2, UR10, PT ;  /* 0x0000000a07077e46 */ /* 0x000fe2000b800002 */
[----:B------:R-:W-:Y:S06]  /*01e0*/  @!P0 EXIT ;  /* 0x000000000000894d */ /* 0x000fec0003800000 */
[----:B------:R-:W1:Y:S01]  /*01f0*/  LDCU.U8 UR6, c[0x0][0x380] ;  /* 0x00007000ff0677ac */ /* 0x000e620008000000 */
[----:B------:R-:W-:Y:S01]  /*0200*/  BSSY.RECONVERGENT B0, `(.L_x_68) ;  /* 0x0000044000007945 */ /* 0x000fe20003800200 */
[----:B------:R-:W-:-:S06]  /*0210*/  UIADD3 UR4, UPT, UPT, UR5, -0x1, URZ ;  /* 0xffffffff05047890 */ /* 0x000fcc000fffe0ff */
[----:B0-----:R-:W-:-:S05]  /*0220*/  LOP3.LUT R4, R0, UR4, RZ, 0xc0, !PT ;  /* 0x0000000400047c12 */ /* 0x001fca000f8ec0ff */
[----:B------:R-:W-:Y:S01]  /*0230*/  IMAD R4, R4, UR7, RZ ;  /* 0x0000000704047c24 */ /* 0x000fe2000f8e02ff */
[----:B-1----:R-:W-:-:S04]  /*0240*/  UPRMT UR6, UR6, 0x8880, URZ ;  /* 0x0000888006067896 */ /* 0x002fc800080000ff */
[----:B------:R-:W-:-:S03]  /*0250*/  VIADDMNMX.U32 R4, R7, -R3, R4, PT ;  /* 0x8000000307047246 */ /* 0x000fc60003800004 */
[----:B------:R-:W-:Y:S02]  /*0260*/  UMOV UR4, UR6 ;  /* 0x0000000600047c82 */ /* 0x000fe40008000000 */
[----:B------:R-:W-:-:S09]  /*0270*/  UISETP.NE.AND UP0, UPT, UR4, URZ, UPT ;  /* 0x000000ff0400728c */ /* 0x000fd2000bf05270 */
[----:B------:R-:W-:Y:S05]  /*0280*/  BRA.U !UP0, `(.L_x_69) ;  /* 0x00000001087c7547 */ /* 0x000fea000b800000 */
[----:B------:R-:W-:Y:S01]  /*0290*/  IMAD.IADD R7, R7, 0x1, -R2 ;  /* 0x0000000107077824 */ /* 0x000fe200078e0a02 */
[----:B------:R-:W-:Y:S01]  /*02a0*/  VIADDMNMX.U32 R5, R2, -R3, R4, PT ;  /* 0x8000000302057246 */ /* 0x000fe20003800004 */
[----:B------:R-:W-:Y:S03]  /*02b0*/  BSSY.RECONVERGENT B1, `(.L_x_70) ;  /* 0x000001b000017945 */ /* 0x000fe60003800200 */
[----:B------:R-:W-:-:S05]  /*02c0*/  VIMNMX.U32 R6, PT, PT, R4, R7, !PT ;  /* 0x0000000704067248 */ /* 0x000fca0007fe0000 */
[----:B------:R-:W-:-:S05]  /*02d0*/  IMAD.IADD R6, R6, 0x1, -R7 ;  /* 0x0000000106067824 */ /* 0x000fca00078e0a07 */
[----:B------:R-:W-:-:S13]  /*02e0*/  ISETP.GE.U32.AND P0, PT, R6, R5, PT ;  /* 0x000000050600720c */ /* 0x000fda0003f06070 */
[----:B------:R-:W-:Y:S05]  /*02f0*/  @P0 BRA `(.L_x_71) ;  /* 0x0000000000580947 */ /* 0x000fea0003800000 */
[----:B------:R-:W0:Y:S02]  /*0300*/  LDC.64 R8, c[0x0][0x388] ;  /* 0x0000e200ff087b82 */ /* 0x000e240000000a00 */
.L_x_72:
[----:B------:R-:W-:-:S05]  /*0310*/  IMAD.IADD R7, R5, 0x1, -R6 ;  /* 0x0000000105077824 */ /* 0x000fca00078e0a06 */
[----:B------:R-:W-:-:S04]  /*0320*/  LEA.HI R14, R7, R6, RZ, 0x1f ;  /* 0x00000006070e7211 */ /* 0x000fc800078ff8ff */
[-C--:B------:R-:W-:Y:S02]  /*0330*/  LOP3.LUT R7, RZ, R14.reuse, RZ, 0x33, !PT ;  /* 0x0000000eff077212 */ /* 0x080fe400078e33ff */
[----:B------:R-:W-:-:S03]  /*0340*/  IADD3 R13, P0, PT, R3, R14, RZ ;  /* 0x0000000e030d7210 */ /* 0x000fc60007f1e0ff */
[----:B------:R-:W-:Y:S02]  /*0350*/  IMAD.IADD R7, R4, 0x1, R7 ;  /* 0x0000000104077824 */ /* 0x000fe400078e0207 */
[----:B------:R-:W-:Y:S02]  /*0360*/  IMAD.X R10, RZ, RZ, RZ, P0 ;  /* 0x000000ffff0a7224 */ /* 0x000fe400000e06ff */
[----:B0-----:R-:W-:Y:S01]  /*0370*/  IMAD.WIDE.U32 R12, R13, 0x30, R8 ;  /* 0x000000300d0c7825 */ /* 0x001fe200078e0008 */
[----:B------:R-:W-:-:S03]  /*0380*/  IADD3 R7, P1, PT, R2, R7, RZ ;  /* 0x0000000702077210 */ /* 0x000fc60007f3e0ff */
[----:B------:R-:W-:Y:S01]  /*0390*/  IMAD R17, R10, 0x30, RZ ;  /* 0x000000300a117824 */ /* 0x000fe200078e02ff */
[----:B------:R-:W-:Y:S01]  /*03a0*/  IADD3.X R15, PT, PT, RZ, RZ, RZ, P1, !PT ;  /* 0x000000ffff0f7210 */ /* 0x000fe20000ffe4ff */
[----:B------:R-:W-:-:S04]  /*03b0*/  IMAD.WIDE.U32 R10, R7, 0x30, R8 ;  /* 0x00000030070a7825 */ /* 0x000fc800078e0008 */
[----:B------:R-:W-:Y:S02]  /*03c0*/  IMAD R15, R15, 0x30, RZ ;  /* 0x000000300f0f7824 */ /* 0x000fe400078e02ff */
[----:B------:R-:W-:Y:S02]  /*03d0*/  IMAD.IADD R13, R13, 0x1, R17 ;  /* 0x000000010d0d7824 */ /* 0x000fe400078e0211 */
[----:B------:R-:W-:-:S04]  /*03e0*/  IMAD.IADD R11, R11, 0x1, R15 ;  /* 0x000000010b0b7824 */ /* 0x000fc800078e020f */
[----:B------:R-:W2:Y:S04]  /*03f0*/  LDG.E.64 R12, desc[UR8][R12.64+0x28] ;  /* 0x000028080c0c7981 */ /* 0x000ea8000c1e1b00 */
[----:B------:R-:W2:Y:S02]  /*0400*/  LDG.E.64 R10, desc[UR8][R10.64+0x28] ;  /* 0x000028080a0a7981 */ /* 0x000ea4000c1e1b00 */
[----:B--2---:R-:W-:-:S06]  /*0410*/  DSETP.GEU.AND P0, PT, R10, R12, PT ;  /* 0x0000000c0a00722a */ /* 0x004fcc0003f0e000 */
[----:B------:R-:W-:-:S08]  /*0420*/  SEL R5, R5, R14, P0 ;  /* 0x0000000e05057207 */ /* 0x000fd00000000000 */
[----:B------:R-:W-:-:S05]  /*0430*/  @P0 VIADD R6, R14, 0x1 ;  /* 0x000000010e060836 */ /* 0x000fca0000000000 */
[----:B------:R-:W-:-:S13]  /*0440*/  ISETP.GE.U32.AND P0, PT, R6, R5, PT ;  /* 0x000000050600720c */ /* 0x000fda0003f06070 */
[----:B------:R-:W-:Y:S05]  /*0450*/  @!P0 BRA `(.L_x_72) ;  /* 0xfffffffc00ac8947 */ /* 0x000fea000383ffff */
.L_x_71:
[----:B------:R-:W-:Y:S05]  /*0460*/  BSYNC.RECONVERGENT B1 ;  /* 0x0000000000017941 */ /* 0x000fea0003800200 */
.L_x_70:
[----:B------:R-:W-:Y:S05]  /*0470*/  BRA `(.L_x_73) ;  /* 0x0000000000707947 */ /* 0x000fea0003800000 */
.L_x_69:
[----:B------:R-:W-:Y:S01]  /*0480*/  IMAD.IADD R7, R7, 0x1, -R2 ;  /* 0x0000000107077824 */ /* 0x000fe200078e0a02 */
[----:B------:R-:W-:-:S04]  /*0490*/  VIADDMNMX.U32 R5, R2, -R3, R4, PT ;  /* 0x8000000302057246 */ /* 0x000fc80003800004 */
[----:B------:R-:W-:-:S04]  /*04a0*/  VIMNMX.U32 R6, PT, PT, R4, R7, !PT ;  /* 0x0000000704067248 */ /* 0x000fc80007fe0000 */
[----:B------:R-:W-:-:S04]  /*04b0*/  IADD3 R6, PT, PT, -R7, R6, RZ ;  /* 0x0000000607067210 */ /* 0x000fc80007ffe1ff */
[----:B------:R-:W-:-:S13]  /*04c0*/  ISETP.GE.U32.AND P0, PT, R6, R5, PT ;  /* 0x000000050600720c */ /* 0x000fda0003f06070 */
[----:B------:R-:W-:Y:S05]  /*04d0*/  @P0 BRA `(.L_x_73) ;  /* 0x0000000000580947 */ /* 0x000fea0003800000 */
[----:B------:R-:W0:Y:S02]  /*04e0*/  LDC.64 R8, c[0x0][0x390] ;  /* 0x0000e400ff087b82 */ /* 0x000e240000000a00 */
.L_x_74:
        /* <DEDUP_REMOVED lines=8> */
[----:B------:R-:W-:Y:S02]  /*0570*/  IMAD R17, R10, 0x30, RZ ;  /* 0x000000300a117824 */ /* 0x000fe400078e02ff */
[----:B------:R-:W-:Y:S02]  /*0580*/  IMAD.X R15, RZ, RZ, RZ, P1 ;  /* 0x000000ffff0f7224 */ /* 0x000fe400008e06ff */
[----:B------:R-:W-:Y:S01]  /*0590*/  IMAD.WIDE.U32 R10, R7, 0x30, R8 ;  /* 0x00000030070a7825 */ /* 0x000fe200078e0008 */
[----:B------:R-:W-:-:S03]  /*05a0*/  IADD3 R13, PT, PT, R13, R17, RZ ;  /* 0x000000110d0d7210 */ /* 0x000fc60007ffe0ff */
[----:B------:R-:W-:-:S03]  /*05b0*/  IMAD R15, R15, 0x30, RZ ;  /* 0x000000300f0f7824 */ /* 0x000fc600078e02ff */
[----:B------:R-:W2:Y:S01]  /*05c0*/  LDG.E.64 R12, desc[UR8][R12.64+0x28] ;  /* 0x000028080c0c7981 */ /* 0x000ea2000c1e1b00 */
[----:B------:R-:W-:-:S06]  /*05d0*/  IMAD.IADD R11, R11, 0x1, R15 ;  /* 0x000000010b0b7824 */ /* 0x000fcc00078e020f */
[----:B------:R-:W2:Y:S02]  /*05e0*/  LDG.E.64 R10, desc[UR8][R10.64+0x28] ;  /* 0x000028080a0a7981 */ /* 0x000ea4000c1e1b00 */
[----:B--2---:R-:W-:-:S06]  /*05f0*/  DSETP.GEU.AND P0, PT, R10, R12, PT ;  /* 0x0000000c0a00722a */ /* 0x004fcc0003f0e000 */
[----:B------:R-:W-:-:S08]  /*0600*/  SEL R5, R5, R14, P0 ;  /* 0x0000000e05057207 */ /* 0x000fd00000000000 */
[----:B------:R-:W-:-:S05]  /*0610*/  @P0 VIADD R6, R14, 0x1 ;  /* 0x000000010e060836 */ /* 0x000fca0000000000 */
[----:B------:R-:W-:-:S13]  /*0620*/  ISETP.GE.U32.AND P0, PT, R6, R5, PT ;  /* 0x000000050600720c */ /* 0x000fda0003f06070 */
[----:B------:R-:W-:Y:S05]  /*0630*/  @!P0 BRA `(.L_x_74) ;  /* 0xfffffffc00ac8947 */ /* 0x000fea000383ffff */
.L_x_73:
[----:B------:R-:W-:Y:S05]  /*0640*/  BSYNC.RECONVERGENT B0 ;  /* 0x0000000000007941 */ /* 0x000fea0003800200 */
.L_x_68:
[----:B------:R-:W0:Y:S01]  /*0650*/  LDC.64 R4, c[0x0][0x3a0] ;  /* 0x0000e800ff047b82 */ /* 0x000e220000000a00 */
[----:B------:R-:W-:Y:S02]  /*0660*/  IMAD.IADD R3, R3, 0x1, R6 ;  /* 0x0000000103037824 */ /* 0x000fe400078e0206 */
[----:B0-----:R-:W-:-:S05]  /*0670*/  IMAD.WIDE.U32 R4, R0, 0x4, R4 ;  /* 0x0000000400047825 */ /* 0x001fca00078e0004 */
[----:B------:R-:W-:Y:S01]  /*0680*/  STG.E desc[UR8][R4.64], R3 ;  /* 0x0000000304007986 */ /* 0x000fe2000c101908 */
[----:B------:R-:W-:Y:S05]  /*0690*/  EXIT ;  /* 0x000000000000794d */ /* 0x000fea0003800000 */
.L_x_75:
        /* <DEDUP_REMOVED lines=14> */
.L_x_148:


//--------------------- .text._ZN3cub18CUB_300001_SM_10006detail10merge_sort30DeviceMergeSortBlockSortKernelINS2_10policy_hubIP10PolynomialE9Policy600ES6_PNS0_8NullTypeES6_SA_jN4cuda3std3__44lessIS5_EES5_S9_EEvbT0_T1_T2_T3_T4_PT6_PT7_T5_NS1_7vsmem_tE --------------------------
	.section	.text._ZN3cub18CUB_300001_SM_10006detail10merge_sort30DeviceMergeSortBlockSortKernelINS2_10policy_hubIP10PolynomialE9Policy600ES6_PNS0_8NullTypeES6_SA_jN4cuda3std3__44lessIS5_EES5_S9_EEvbT0_T1_T2_T3_T4_PT6_PT7_T5_NS1_7vsmem_tE,"ax",@progbits
	.align	128
        .global         _ZN3cub18CUB_300001_SM_10006detail10merge_sort30DeviceMergeSortBlockSortKernelINS2_10policy_hubIP10PolynomialE9Policy600ES6_PNS0_8NullTypeES6_SA_jN4cuda3std3__44lessIS5_EES5_S9_EEvbT0_T1_T2_T3_T4_PT6_PT7_T5_NS1_7vsmem_tE
        .type           _ZN3cub18CUB_300001_SM_10006detail10merge_sort30DeviceMergeSortBlockSortKernelINS2_10policy_hubIP10PolynomialE9Policy600ES6_PNS0_8NullTypeES6_SA_jN4cuda3std3__44lessIS5_EES5_S9_EEvbT0_T1_T2_T3_T4_PT6_PT7_T5_NS1_7vsmem_tE,@function
        .size           _ZN3cub18CUB_300001_SM_10006detail10merge_sort30DeviceMergeSortBlockSortKernelINS2_10policy_hubIP10PolynomialE9Policy600ES6_PNS0_8NullTypeES6_SA_jN4cuda3std3__44lessIS5_EES5_S9_EEvbT0_T1_T2_T3_T4_PT6_PT7_T5_NS1_7vsmem_tE,(.L_x_149 - _ZN3cub18CUB_300001_SM_10006detail10merge_sort30DeviceMergeSortBlockSortKernelINS2_10policy_hubIP10PolynomialE9Policy600ES6_PNS0_8NullTypeES6_SA_jN4cuda3std3__44lessIS5_EES5_S9_EEvbT0_T1_T2_T3_T4_PT6_PT7_T5_NS1_7vsmem_tE)
        .other          _ZN3cub18CUB_300001_SM_10006detail10merge_sort30DeviceMergeSortBlockSortKernelINS2_10policy_hubIP10PolynomialE9Policy600ES6_PNS0_8NullTypeES6_SA_jN4cuda3std3__44lessIS5_EES5_S9_EEvbT0_T1_T2_T3_T4_PT6_PT7_T5_NS1_7vsmem_tE,@"STO_CUDA_ENTRY STV_DEFAULT"
_ZN3cub18CUB_300001_SM_10006detail10merge_sort30DeviceMergeSortBlockSortKernelINS2_10policy_hubIP10PolynomialE9Policy600ES6_PNS0_8NullTypeES6_SA_jN4cuda3std3__44lessIS5_EES5_S9_EEvbT0_T1_T2_T3_T4_PT6_PT7_T5_NS1_7vsmem_tE:
.text._ZN3cub18CUB_300001_SM_10006detail10merge_sort30DeviceMergeSortBlockSortKernelINS2_10policy_hubIP10PolynomialE9Policy600ES6_PNS0_8NullTypeES6_SA_jN4cuda3std3__44lessIS5_EES5_S9_EEvbT0_T1_T2_T3_T4_PT6_PT7_T5_NS1_7vsmem_tE:
[----:B------:R-:W-:Y:S01]  /*0000*/  LDC R1, c[0x0][0x37c] ;  /* 0x0000df00ff017b82 */ /* 0x000fe20000000800 */
[----:B------:R-:W0:Y:S01]  /*0010*/  S2R R7, SR_CTAID.X ;  /* 0x0000000000077919 */ /* 0x000e220000002500 */
[----:B------:R-:W1:Y:S01]  /*0020*/  LDCU UR4, c[0x0][0x370] ;  /* 0x00006e00ff0477ac */ /* 0x000e620008000800 */
[----:B------:R-:W2:Y:S01]  /*0030*/  LDCU.64 UR8, c[0x0][0x358] ;  /* 0x00006b00ff0877ac */ /* 0x000ea20008000a00 */
[----:B-1----:R-:W-:-:S06]  /*0040*/  UIADD3 UR4, UPT, UPT, UR4, -0x1, URZ ;  /* 0xffffffff04047890 */ /* 0x002fcc000fffe0ff */
[C---:B0-----:R-:W-:Y:S01]  /*0050*/  ISETP.GE.U32.AND P0, PT, R7.reuse, UR4, PT ;  /* 0x0000000407007c0c */ /* 0x041fe2000bf06070 */
[----:B------:R-:W-:-:S12]  /*0060*/  IMAD.SHL.U32 R7, R7, 0x100, RZ ;  /* 0x0000010007077824 */ /* 0x000fd800078e00ff */
[----:B--2---:R-:W-:Y:S05]  /*0070*/  @P0 BRA `(.L_x_76) ;  /* 0x0000000800540947 */ /* 0x004fea0003800000 */
[----:B------:R-:W0:Y:S01]  /*0080*/  S2R R0, SR_TID.X ;  /* 0x0000000000007919 */ /* 0x000e220000002100 */
[----:B------:R-:W1:Y:S01]  /*0090*/  LDC.64 R4, c[0x0][0x388] ;  /* 0x0000e200ff047b82 */ /* 0x000e620000000a00 */
[----:B------:R-:W-:Y:S01]  /*00a0*/  ACQBULK ;  /* 0x000000000000782e */ /* 0x000fe20000000000 */
[----:B0-----:R-:W-:-:S05]  /*00b0*/  IADD3 R2, P0, PT, R7, R0, RZ ;  /* 0x0000000007027210 */ /* 0x001fca0007f1e0ff */
[----:B------:R-:W-:Y:S02]  /*00c0*/  IMAD.X R3, RZ, RZ, RZ, P0 ;  /* 0x000000ffff037224 */ /* 0x000fe400000e06ff */
        /* <DEDUP_REMOVED lines=25> */
[----:B0-----:R-:W-:-:S07]  /*0260*/  HFMA2 R34, -RZ, RZ, 0, 1.1920928955078125e-07 ;  /* 0x00000002ff227431 */ /* 0x001fce00000001ff */
.L_x_83:
[--C-:B-1----:R-:W-:Y:S01]  /*0270*/  IMAD.MOV R17, RZ, RZ, -R34.reuse ;  /* 0x000000ffff117224 */ /* 0x102fe200078e0a22 */
[----:B0-----:R-:W0:Y:S01]  /*0280*/  S2R R28, SR_CgaCtaId ;  /* 0x00000000001c7919 */ /* 0x001e220000008800 */
[----:B------:R-:W-:Y:S01]  /*0290*/  SHF.R.U32.HI R30, RZ, 0x1, R34 ;  /* 0x00000001ff1e7819 */ /* 0x000fe20000011622 */
[----:B------:R-:W-:Y:S01]  /*02a0*/  BSSY.RECONVERGENT B0, `(.L_x_77) ;  /* 0x0000027000007945 */ /* 0x000fe20003800200 */
[----:B------:R-:W-:Y:S01]  /*02b0*/  MOV R19, 0x400 ;  /* 0x0000040000137802 */ /* 0x000fe20000000f00 */
[----:B------:R-:W-:Y:S01]  /*02c0*/  BAR.SYNC.DEFER_BLOCKING 0x0 ;  /* 0x0000000000007b1d */ /* 0x000fe20000010000 */
[----:B------:R-:W-:Y:S01]  /*02d0*/  LOP3.LUT R16, R0, R17, RZ, 0xc0, !PT ;  /* 0x0000001100107212 */ /* 0x000fe200078ec0ff */
[----:B------:R-:W-:-:S03]  /*02e0*/  VIADD R17, R34, 0xffffffff ;  /* 0xffffffff22117836 */ /* 0x000fc60000000000 */
[----:B------:R-:W-:Y:S02]  /*02f0*/  VIMNMX.U32 R16, PT, PT, R16, 0x100, PT ;  /* 0x0000010010107848 */ /* 0x000fe40003fe0000 */
[----:B------:R-:W-:Y:S02]  /*0300*/  LOP3.LUT R17, R17, R0, RZ, 0xc0, !PT ;  /* 0x0000000011117212 */ /* 0x000fe400078ec0ff */
[-C--:B------:R-:W-:Y:S02]  /*0310*/  VIADDMNMX.U32 R31, R16, R30.reuse, 0x100, PT ;  /* 0x00000100101f7446 */ /* 0x080fe4000380001e */
[----:B------:R-:W-:Y:S02]  /*0320*/  VIMNMX.U32 R32, PT, PT, R17, 0x100, PT ;  /* 0x0000010011207848 */ /* 0x000fe40003fe0000 */
[C---:B------:R-:W-:Y:S02]  /*0330*/  VIADDMNMX.U32 R30, R31.reuse, R30, 0x100, PT ;  /* 0x000001001f1e7446 */ /* 0x040fe4000380001e */
[----:B------:R-:W-:-:S03]  /*0340*/  VIADDMNMX R18, R31, -R16, R32, PT ;  /* 0x800000101f127246 */ /* 0x000fc60003800120 */
[----:B------:R-:W-:-:S05]  /*0350*/  IMAD.IADD R17, R30, 0x1, -R31 ;  /* 0x000000011e117824 */ /* 0x000fca00078e0a1f */
[C---:B------:R-:W-:Y:S01]  /*0360*/  ISETP.GE.AND P0, PT, R32.reuse, R17, PT ;  /* 0x000000112000720c */ /* 0x040fe20003f06270 */
[----:B------:R-:W-:Y:S01]  /*0370*/  IMAD.IADD R17, R32, 0x1, -R17 ;  /* 0x0000000120117824 */ /* 0x000fe200078e0a11 */
[----:B0-----:R-:W-:-:S04]  /*0380*/  LEA R28, R28, R19, 0x18 ;  /* 0x000000131c1c7211 */ /* 0x001fc800078ec0ff */
[----:B------:R-:W-:Y:S01]  /*0390*/  SEL R33, R17, RZ, P0 ;  /* 0x000000ff11217207 */ /* 0x000fe20000000000 */
[----:B------:R-:W-:-:S03]  /*03a0*/  IMAD R17, R0, 0x30, R28 ;  /* 0x0000003000117824 */ /* 0x000fc600078e021c */
[----:B------:R-:W-:Y:S02]  /*03b0*/  ISETP.GE.AND P0, PT, R33, R18, PT ;  /* 0x000000122100720c */ /* 0x000fe40003f06270 */
[----:B-1----:R0:W-:Y:S04]  /*03c0*/  STS.128 [R17], R4 ;  /* 0x0000000411007388 */ /* 0x0021e80000000c00 */
[----:B--2---:R0:W-:Y:S04]  /*03d0*/  STS.128 [R17+0x10], R8 ;  /* 0x0000100811007388 */ /* 0x0041e80000000c00 */
[----:B---3--:R0:W-:Y:S01]  /*03e0*/  STS.128 [R17+0x20], R12 ;  /* 0x0000200c11007388 */ /* 0x0081e20000000c00 */
[----:B------:R-:W-:Y:S06]  /*03f0*/  BAR.SYNC.DEFER_BLOCKING 0x0 ;  /* 0x0000000000007b1d */ /* 0x000fec0000010000 */
[----:B------:R-:W-:Y:S05]  /*0400*/  @P0 BRA `(.L_x_78) ;  /* 0x0000000000400947 */ /* 0x000fea0003800000 */
[----:B0-----:R-:W-:-:S07]  /*0410*/  IADD3 R11, PT, PT, R32, R31, RZ ;  /* 0x0000001f200b7210 */ /* 0x001fce0007ffe0ff */
.L_x_79:
        /* <DEDUP_REMOVED lines=15> */
.L_x_78:
[----:B------:R-:W-:Y:S05]  /*0510*/  BSYNC.RECONVERGENT B0 ;  /* 0x0000000000007941 */ /* 0x000fea0003800200 */
.L_x_77:
[----:B0-----:R-:W-:Y:S01]  /*0520*/  IADD3 R4, PT, PT, R16, R33, RZ ;  /* 0x0000002110047210 */ /* 0x001fe20007ffe0ff */
[----:B------:R-:W-:Y:S01]  /*0530*/  BSSY.RECONVERGENT B0, `(.L_x_80) ;  /* 0x000001b000007945 */ /* 0x000fe20003800200 */
[----:B------:R-:W-:-:S03]  /*0540*/  IADD3 R33, PT, PT, -R33, R31, R32 ;  /* 0x0000001f21217210 */ /* 0x000fc60007ffe120 */
[----:B------:R-:W-:Y:S01]  /*0550*/  IMAD R5, R4, 0x30, R28 ;  /* 0x0000003004057824 */ /* 0x000fe200078e021c */
[----:B------:R-:W-:-:S04]  /*0560*/  ISETP.GE.AND P0, PT, R33, R30, PT ;  /* 0x0000001e2100720c */ /* 0x000fc80003f06270 */
[----:B------:R0:W1:Y:S04]  /*0570*/  LDS.128 R16, [R5] ;  /* 0x0000000005107984 */ /* 0x0000680000000c00 */
[----:B------:R0:W2:Y:S04]  /*0580*/  LDS.128 R20, [R5+0x10] ;  /* 0x0000100005147984 */ /* 0x0000a80000000c00 */
[----:B------:R0:W3:Y:S01]  /*0590*/  LDS.128 R24, [R5+0x20] ;  /* 0x0000200005187984 */ /* 0x0000e20000000c00 */
[----:B------:R-:W-:Y:S05]  /*05a0*/  @P0 BRA `(.L_x_81) ;  /* 0x00000000001c0947 */ /* 0x000fea0003800000 */
[----:B------:R-:W-:-:S05]  /*05b0*/  IMAD R28, R33, 0x30, R28 ;  /* 0x00000030211c7824 */ /* 0x000fca00078e021c */
[----:B------:R-:W3:Y:S04]  /*05c0*/  LDS.128 R12, [R28+0x20] ;  /* 0x000020001c0c7984 */ /* 0x000ee80000000c00 */
[----:B------:R4:W0:Y:S01]  /*05d0*/  LDS.128 R8, [R28+0x10] ;  /* 0x000010001c087984 */ /* 0x0008220000000c00 */
[----:B---3--:R-:W-:-:S06]  /*05e0*/  DSETP.GEU.AND P0, PT, R14, R26, PT ;  /* 0x0000001a0e00722a */ /* 0x008fcc0003f0e000 */
[----:B------:R-:W-:Y:S02]  /*05f0*/  ISETP.GE.OR P0, PT, R4, R31, !P0 ;  /* 0x0000001f0400720c */ /* 0x000fe40004706670 */
[----:B0-----:R4:W0:Y:S11]  /*0600*/  LDS.128 R4, [R28] ;  /* 0x000000001c047984 */ /* 0x0018360000000c00 */
[----:B----4-:R-:W-:Y:S05]  /*0610*/  @P0 BRA `(.L_x_82) ;  /* 0x0000000000300947 */ /* 0x010fea0003800000 */
.L_x_81:
[----:B01----:R-:W-:Y:S01]  /*0620*/  IMAD.MOV.U32 R4, RZ, RZ, R16 ;  /* 0x000000ffff047224 */ /* 0x003fe200078e0010 */
[----:B--2---:R-:W-:Y:S01]  /*0630*/  MOV R8, R20 ;  /* 0x0000001400087202 */ /* 0x004fe20000000f00 */
[----:B------:R-:W-:Y:S01]  /*0640*/  IMAD.MOV.U32 R5, RZ, RZ, R17 ;  /* 0x000000ffff057224 */ /* 0x000fe200078e0011 */
[----:B---3--:R-:W-:Y:S01]  /*0650*/  MOV R13, R25 ;  /* 0x00000019000d7202 */ /* 0x008fe20000000f00 */
[----:B------:R-:W-:Y:S02]  /*0660*/  IMAD.MOV.U32 R6, RZ, RZ, R18 ;  /* 0x000000ffff067224 */ /* 0x000fe400078e0012 */
[----:B------:R-:W-:Y:S02]  /*0670*/  IMAD.MOV.U32 R7, RZ, RZ, R19 ;  /* 0x000000ffff077224 */ /* 0x000fe400078e0013 */
[----:B------:R-:W-:Y:S02]  /*0680*/  IMAD.MOV.U32 R9, RZ, RZ, R21 ;  /* 0x000000ffff097224 */ /* 0x000fe400078e0015 */
[----:B------:R-:W-:-:S02]  /*0690*/  IMAD.MOV.U32 R10, RZ, RZ, R22 ;  /* 0x000000ffff0a7224 */ /* 0x000fc400078e0016 */
[----:B------:R-:W-:Y:S02]  /*06a0*/  IMAD.MOV.U32 R11, RZ, RZ, R23 ;  /* 0x000000ffff0b7224 */ /* 0x000fe400078e0017 */
[----:B------:R-:W-:Y:S02]  /*06b0*/  IMAD.MOV.U32 R12, RZ, RZ, R24 ;  /* 0x000000ffff0c7224 */ /* 0x000fe400078e0018 */
[----:B------:R-:W-:Y:S02]  /*06c0*/  IMAD.MOV.U32 R14, RZ, RZ, R26 ;  /* 0x000000ffff0e7224 */ /* 0x000fe400078e001a */
[----:B------:R-:W-:-:S07]  /*06d0*/  IMAD.MOV.U32 R15, RZ, RZ, R27 ;  /* 0x000000ffff0f7224 */ /* 0x000fce00078e001b */
.L_x_82:
[----:B------:R-:W-:Y:S05]  /*06e0*/  BSYNC.RECONVERGENT B0 ;  /* 0x0000000000007941 */ /* 0x000fea0003800200 */
.L_x_80:
[C---:B------:R-:W-:Y:S01]  /*06f0*/  ISETP.GE.U32.AND P0, PT, R34.reuse, 0x81, PT ;  /* 0x000000812200780c */ /* 0x040fe20003f06070 */
[----:B------:R-:W-:-:S12]  /*0700*/  IMAD.SHL.U32 R34, R34, 0x2, RZ ;  /* 0x0000000222227824 */ /* 0x000fd800078e00ff */
[----:B------:R-:W-:Y:S05]  /*0710*/  @!P0 BRA `(.L_x_83) ;  /* 0xfffffff800d48947 */ /* 0x000fea000383ffff */
[----:B------:R-:W3:Y:S02]  /*0720*/  LDCU.U8 UR4, c[0x0][0x380] ;  /* 0x00007000ff0477ac */ /* 0x000ee40008000000 */
[----:B---3--:R-:W-:-:S04]  /*0730*/  UPRMT UR4, UR4, 0x8880, URZ ;  /* 0x0000888004047896 */ /* 0x008fc800080000ff */
[----:B------:R-:W-:Y:S01]  /*0740*/  UISETP.NE.AND UP0, UPT, UR4, URZ, UPT ;  /* 0x000000ff0400728c */ /* 0x000fe2000bf05270 */
[----:B------:R-:W-:Y:S08]  /*0750*/  BAR.SYNC.DEFER_BLOCKING 0x0 ;  /* 0x0000000000007b1d */ /* 0x000ff00000010000 */
[----:B------:R-:W-:Y:S05]  /*0760*/  BRA.U !UP0, `(.L_x_84) ;  /* 0x00000001084c7547 */ /* 0x000fea000b800000 */
[----:B0-----:R-:W-:Y:S01]  /*0770*/  STS.128 [R29], R4 ;  /* 0x000000041d007388 */ /* 0x001fe20000000c00 */
[----:B------:R-:W0:Y:S01]  /*0780*/  LDC.64 R30, c[0x0][0x398] ;  /* 0x0000e600ff1e7b82 */ /* 0x000e220000000a00 */
[----:B------:R-:W-:Y:S02]  /*0790*/  IMAD R3, R3, 0x30, RZ ;  /* 0x0000003003037824 */ /* 0x000fe400078e02ff */
[----:B------:R-:W-:Y:S04]  /*07a0*/  STS.128 [R29+0x10], R8 ;  /* 0x000010081d007388 */ /* 0x000fe80000000c00 */
[----:B------:R-:W-:Y:S01]  /*07b0*/  STS.128 [R29+0x20], R12 ;  /* 0x0000200c1d007388 */ /* 0x000fe20000000c00 */
[----:B------:R-:W-:-:S03]  /*07c0*/  NOP ;  /* 0x0000000000007918 */ /* 0x000fc60000000000 */
[----:B--2---:R-:W2:Y:S04]  /*07d0*/  LDS.128 R20, [R29] ;  /* 0x000000001d147984 */ /* 0x004ea80000000c00 */
[----:B-1----:R-:W1:Y:S04]  /*07e0*/  LDS.128 R16, [R29+0x10] ;  /* 0x000010001d107984 */ /* 0x002e680000000c00 */
[----:B------:R-:W3:Y:S01]  /*07f0*/  LDS.128 R24, [R29+0x20] ;  /* 0x000020001d187984 */ /* 0x000ee20000000c00 */
[----:B0-----:R-:W-:-:S04]  /*0800*/  IMAD.WIDE.U32 R30, R2, 0x30, R30 ;  /* 0x00000030021e7825 */ /* 0x001fc800078e001e */
[----:B------:R-:W-:Y:S01]  /*0810*/  IMAD.IADD R3, R3, 0x1, R31 ;  /* 0x0000000103037824 */ /* 0x000fe200078e021f */
[----:B------:R-:W-:-:S05]  /*0820*/  MOV R2, R30 ;  /* 0x0000001e00027202 */ /* 0x000fca0000000f00 */
[----:B--2---:R-:W-:Y:S04]  /*0830*/  STG.E.64 desc[UR8][R2.64], R20 ;  /* 0x0000001402007986 */ /* 0x004fe8000c101b08 */
[----:B------:R-:W-:Y:S04]  /*0840*/  STG.E.64 desc[UR8][R2.64+0x8], R22 ;  /* 0x0000081602007986 */ /* 0x000fe8000c101b08 */
[----:B-1----:R-:W-:Y:S04]  /*0850*/  STG.E.64 desc[UR8][R2.64+0x10], R16 ;  /* 0x0000101002007986 */ /* 0x002fe8000c101b08 */
[----:B------:R-:W-:Y:S04]  /*0860*/  STG.E.64 desc[UR8][R2.64+0x18], R18 ;  /* 0x0000181202007986 */ /* 0x000fe8000c101b08 */
[----:B---3--:R-:W-:Y:S04]  /*0870*/  STG.E.64 desc[UR8][R2.64+0x20], R24 ;  /* 0x0000201802007986 */ /* 0x008fe8000c101b08 */
[----:B------:R-:W-:Y:S01]  /*0880*/  STG.E.64 desc[UR8][R2.64+0x28], R26 ;  /* 0x0000281a02007986 */ /* 0x000fe2000c101b08 */
[----:B------:R-:W-:Y:S05]  /*0890*/  EXIT ;  /* 0x000000000000794d */ /* 0x000fea0003800000 */
.L_x_84:
        /* <DEDUP_REMOVED lines=10> */
[----:B------:R-:W-:Y:S02]  /*0940*/  IMAD.IADD R3, R3, 0x1, R31 ;  /* 0x0000000103037824 */ /* 0x000fe400078e021f */
[----:B------:R-:W-:-:S05]  /*0950*/  IMAD.MOV.U32 R2, RZ, RZ, R30 ;  /* 0x000000ffff027224 */ /* 0x000fca00078e001e */
[----:B--2---:R-:W-:Y:S04]  /*0960*/  STG.E.64 desc[UR8][R2.64], R20 ;  /* 0x0000001402007986 */ /* 0x004fe8000c101b08 */
[----:B------:R-:W-:Y:S04]  /*0970*/  STG.E.64 desc[UR8][R2.64+0x8], R22 ;  /* 0x0000081602007986 */ /* 0x000fe8000c101b08 */
[----:B-1----:R-:W-:Y:S04]  /*0980*/  STG.E.64 desc[UR8][R2.64+0x10], R16 ;  /* 0x0000101002007986 */ /* 0x002fe8000c101b08 */
[----:B------:R-:W-:Y:S04]  /*0990*/  STG.E.64 desc[UR8][R2.64+0x18], R18 ;  /* 0x0000181202007986 */ /* 0x000fe8000c101b08 */
[----:B---3--:R-:W-:Y:S04]  /*09a0*/  STG.E.64 desc[UR8][R2.64+0x20], R24 ;  /* 0x0000201802007986 */ /* 0x008fe8000c101b08 */
[----:B------:R-:W-:Y:S01]  /*09b0*/  STG.E.64 desc[UR8][R2.64+0x28], R26 ;  /* 0x0000281a02007986 */ /* 0x000fe2000c101b08 */
[----:B------:R-:W-:Y:S05]  /*09c0*/  EXIT ;  /* 0x000000000000794d */ /* 0x000fea0003800000 */
.L_x_76:
[----:B------:R-:W0:Y:S01]  /*09d0*/  LDC.64 R2, c[0x0][0x388] ;  /* 0x0000e200ff027b82 */ /* 0x000e220000000a00 */
[----:B------:R-:W-:Y:S01]  /*09e0*/  ACQBULK ;  /* 0x000000000000782e */ /* 0x000fe20000000000 */
[----:B------:R-:W1:Y:S06]  /*09f0*/  S2R R0, SR_TID.X ;  /* 0x0000000000007919 */ /* 0x000e6c0000002100 */
[----:B------:R-:W2:Y:S01]  /*0a00*/  LDC R4, c[0x0][0x3a8] ;  /* 0x0000ea00ff047b82 */ /* 0x000ea20000000800 */
[----:B0-----:R-:W-:-:S05]  /*0a10*/  IMAD.WIDE.U32 R2, R7, 0x30, R2 ;  /* 0x0000003007027825 */ /* 0x001fca00078e0002 */
        /* <DEDUP_REMOVED lines=36> */
.L_x_91:
[----:B------:R-:W-:Y:S01]  /*0c60*/  UIADD3 UR5, UPT, UPT, -UR4, URZ, URZ ;  /* 0x000000ff04057290 */ /* 0x000fe2000fffe1ff */
[----:B--2---:R-:W0:Y:S01]  /*0c70*/  S2R R21, SR_CgaCtaId ;  /* 0x0000000000157919 */ /* 0x004e220000008800 */
[----:B------:R-:W-:Y:S01]  /*0c80*/  UIADD3 UR6, UPT, UPT, UR4, -0x1, URZ ;  /* 0xffffffff04067890 */ /* 0x000fe2000fffe0ff */
[----:B------:R-:W-:Y:S01]  /*0c90*/  MOV R28, 0x400 ;  /* 0x00000400001c7802 */ /* 0x000fe20000000f00 */
[----:B------:R-:W-:Y:S01]  /*0ca0*/  BSSY.RECONVERGENT B0, `(.L_x_85) ;  /* 0x0000028000007945 */ /* 0x000fe20003800200 */
[----:B------:R-:W-:Y:S01]  /*0cb0*/  BAR.SYNC.DEFER_BLOCKING 0x0 ;  /* 0x0000000000007b1d */ /* 0x000fe20000010000 */
[C---:B-1----:R-:W-:Y:S01]  /*0cc0*/  LOP3.LUT R16, R0.reuse, UR5, RZ, 0xc0, !PT ;  /* 0x0000000500107c12 */ /* 0x042fe2000f8ec0ff */
        /* <DEDUP_REMOVED lines=10> */
[----:B-1----:R1:W-:Y:S01]  /*0d70*/  STS.128 [R3], R12 ;  /* 0x0000000c03007388 */ /* 0x0023e20000000c00 */
[----:B0-----:R-:W-:-:S03]  /*0d80*/  LEA R28, R21, R28, 0x18 ;  /* 0x0000001c151c7211 */ /* 0x001fc600078ec0ff */
[----:B--23--:R1:W-:Y:S01]  /*0d90*/  STS.128 [R3+0x10], R8 ;  /* 0x0000100803007388 */ /* 0x00c3e20000000c00 */
[----:B------:R-:W-:-:S03]  /*0da0*/  SEL R32, R17, RZ, P0 ;  /* 0x000000ff11207207 */ /* 0x000fc60000000000 */
[----:B---3--:R1:W-:Y:S01]  /*0db0*/  STS.128 [R3+0x20], R4 ;  /* 0x0000200403007388 */ /* 0x0083e20000000c00 */
[----:B------:R-:W-:Y:S01]  /*0dc0*/  BAR.SYNC.DEFER_BLOCKING 0x0 ;  /* 0x0000000000007b1d */ /* 0x000fe20000010000 */
[----:B------:R-:W-:-:S13]  /*0dd0*/  ISETP.GE.AND P0, PT, R32, R19, PT ;  /* 0x000000132000720c */ /* 0x000fda0003f06270 */
[----:B------:R-:W-:Y:S05]  /*0de0*/  @P0 BRA `(.L_x_86) ;  /* 0x00000000004c0947 */ /* 0x000fea0003800000 */
[----:B-1----:R-:W0:Y:S01]  /*0df0*/  S2R R5, SR_CgaCtaId ;  /* 0x0000000000057919 */ /* 0x002e220000008800 */
[----:B------:R-:W-:Y:S01]  /*0e00*/  MOV R4, 0x400 ;  /* 0x0000040000047802 */ /* 0x000fe20000000f00 */
[----:B------:R-:W-:-:S03]  /*0e10*/  IMAD.IADD R10, R30, 0x1, R31 ;  /* 0x000000011e0a7824 */ /* 0x000fc600078e021f */
[----:B0-----:R-:W-:-:S07]  /*0e20*/  LEA R9, R5, R4, 0x18 ;  /* 0x0000000405097211 */ /* 0x001fce00078ec0ff */
.L_x_87:
[----:B------:R-:W-:-:S05]  /*0e30*/  IMAD.IADD R4, R19, 0x1, -R32 ;  /* 0x0000000113047824 */ /* 0x000fca00078e0a20 */
[----:B------:R-:W-:-:S04]  /*0e40*/  LEA.HI R5, R4, R4, RZ, 0x1 ;  /* 0x0000000404057211 */ /* 0x000fc800078f08ff */
[----:B------:R-:W-:-:S04]  /*0e50*/  LEA.HI.SX32 R8, R5, R32, 0x1f ;  /* 0x0000002005087211 */ /* 0x000fc800078ffaff */
[-C--:B------:R-:W-:Y:S02]  /*0e60*/  LOP3.LUT R5, RZ, R8.reuse, RZ, 0x33, !PT ;  /* 0x00000008ff057212 */ /* 0x080fe400078e33ff */
[----:B------:R-:W-:-:S03]  /*0e70*/  IADD3 R4, PT, PT, R16, R8, RZ ;  /* 0x0000000810047210 */ /* 0x000fc60007ffe0ff */
        /* <DEDUP_REMOVED lines=10> */
.L_x_86:
[----:B------:R-:W-:Y:S05]  /*0f20*/  BSYNC.RECONVERGENT B0 ;  /* 0x0000000000007941 */ /* 0x000fea0003800200 */
.L_x_85:
[----:B-1----:R-:W-:Y:S01]  /*0f30*/  IMAD.IADD R8, R16, 0x1, R32 ;  /* 0x0000000110087824 */ /* 0x002fe200078e0220 */
[----:B------:R-:W-:Y:S01]  /*0f40*/  IADD3 R5, PT, PT, -R32, R31, R30 ;  /* 0x0000001f20057210 */ /* 0x000fe20007ffe11e */
[----:B------:R-:W-:Y:S02]  /*0f50*/  BSSY.RECONVERGENT B0, `(.L_x_88) ;  /* 0x000001a000007945 */ /* 0x000fe40003800200 */
[----:B------:R-:W-:Y:S01]  /*0f60*/  IMAD R4, R8, 0x30, R28 ;  /* 0x0000003008047824 */ /* 0x000fe200078e021c */
[----:B------:R-:W-:-:S04]  /*0f70*/  ISETP.GE.AND P0, PT, R5, R2, PT ;  /* 0x000000020500720c */ /* 0x000fc80003f06270 */
[----:B------:R0:W1:Y:S04]  /*0f80*/  LDS.128 R16, [R4] ;  /* 0x0000000004107984 */ /* 0x0000680000000c00 */
[----:B------:R0:W2:Y:S04]  /*0f90*/  LDS.128 R20, [R4+0x10] ;  /* 0x0000100004147984 */ /* 0x0000a80000000c00 */
[----:B------:R0:W3:Y:S01]  /*0fa0*/  LDS.128 R24, [R4+0x20] ;  /* 0x0000200004187984 */ /* 0x0000e20000000c00 */
        /* <DEDUP_REMOVED lines=8> */
.L_x_89:
[----:B-1----:R-:W-:Y:S01]  /*1030*/  IMAD.MOV.U32 R12, RZ, RZ, R16 ;  /* 0x000000ffff0c7224 */ /* 0x002fe200078e0010 */
[----:B------:R-:W-:Y:S01]  /*1040*/  MOV R13, R17 ;  /* 0x00000011000d7202 */ /* 0x000fe20000000f00 */
[----:B------:R-:W-:Y:S01]  /*1050*/  IMAD.MOV.U32 R14, RZ, RZ, R18 ;  /* 0x000000ffff0e7224 */ /* 0x000fe200078e0012 */
[----:B--23--:R-:W-:Y:S01]  /*1060*/  MOV R9, R21 ;  /* 0x0000001500097202 */ /* 0x00cfe20000000f00 */
[----:B------:R-:W-:Y:S01]  /*1070*/  IMAD.MOV.U32 R15, RZ, RZ, R19 ;  /* 0x000000ffff0f7224 */ /* 0x000fe200078e0013 */
[----:B------:R-:W-:Y:S01]  /*1080*/  MOV R5, R25 ;  /* 0x0000001900057202 */ /* 0x000fe20000000f00 */
[----:B------:R-:W-:Y:S02]  /*1090*/  IMAD.MOV.U32 R8, RZ, RZ, R20 ;  /* 0x000000ffff087224 */ /* 0x000fe400078e0014 */
[----:B------:R-:W-:Y:S02]  /*10a0*/  IMAD.MOV.U32 R10, RZ, RZ, R22 ;  /* 0x000000ffff0a7224 */ /* 0x000fe400078e0016 */
[----:B------:R-:W-:-:S02]  /*10b0*/  IMAD.MOV.U32 R11, RZ, RZ, R23 ;  /* 0x000000ffff0b7224 */ /* 0x000fc400078e0017 */
[----:B0-----:R-:W-:Y:S02]  /*10c0*/  IMAD.MOV.U32 R4, RZ, RZ, R24 ;  /* 0x000000ffff047224 */ /* 0x001fe400078e0018 */
[----:B------:R-:W-:Y:S02]  /*10d0*/  IMAD.MOV.U32 R6, RZ, RZ, R26 ;  /* 0x000000ffff067224 */ /* 0x000fe400078e001a */
[----:B------:R-:W-:-:S07]  /*10e0*/  IMAD.MOV.U32 R7, RZ, RZ, R27 ;  /* 0x000000ffff077224 */ /* 0x000fce00078e001b */
.L_x_90:
[----:B------:R-:W-:Y:S05]  /*10f0*/  BSYNC.RECONVERGENT B0 ;  /* 0x0000000000007941 */ /* 0x000fea0003800200 */
.L_x_88:
[----:B------:R-:W-:Y:S02]  /*1100*/  UISETP.GE.U32.AND UP0, UPT, UR4, 0x81, UPT ;  /* 0x000000810400788c */ /* 0x000fe4000bf06070 */
[----:B------:R-:W-:-:S07]  /*1110*/  USHF.L.U32 UR5, UR4, 0x1, URZ ;  /* 0x0000000104057899 */ /* 0x000fce00080006ff */
[----:B------:R-:W-:Y:S01]  /*1120*/  UMOV UR4, UR5 ;  /* 0x0000000500047c82 */ /* 0x000fe20008000000 */
[----:B------:R-:W-:Y:S05]  /*1130*/  BRA.U !UP0, `(.L_x_91) ;  /* 0xfffffff908c87547 */ /* 0x000fea000b83ffff */
[----:B------:R-:W0:Y:S01]  /*1140*/  LDCU.U8 UR5, c[0x0][0x380] ;  /* 0x00007000ff0577ac */ /* 0x000e220008000000 */
[----:B------:R-:W4:Y:S01]  /*1150*/  S2UR UR4, SR_CTAID.X ;  /* 0x00000000000479c3 */ /* 0x000f220000002500 */
[----:B0-----:R-:W-:-:S04]  /*1160*/  UPRMT UR5, UR5, 0x8880, URZ ;  /* 0x0000888005057896 */ /* 0x001fc800080000ff */
[----:B------:R-:W-:Y:S02]  /*1170*/  UISETP.NE.AND UP0, UPT, UR5, URZ, UPT ;  /* 0x000000ff0500728c */ /* 0x000fe4000bf05270 */
[----:B----4-:R-:W-:Y:S01]  /*1180*/  USHF.L.U32 UR4, UR4, 0x8, URZ ;  /* 0x0000000804047899 */ /* 0x010fe200080006ff */
[----:B------:R-:W-:Y:S06]  /*1190*/  BAR.SYNC.DEFER_BLOCKING 0x0 ;  /* 0x0000000000007b1d */ /* 0x000fec0000010000 */
[----:B------:R-:W-:Y:S05]  /*11a0*/  BRA.U !UP0, `(.L_x_92) ;  /* 0x0000000108687547 */ /* 0x000fea000b800000 */
[----:B------:R-:W-:Y:S01]  /*11b0*/  ISETP.NE.AND P0, PT, R0, RZ, PT ;  /* 0x000000ff0000720c */ /* 0x000fe20003f05270 */
[----:B------:R0:W-:Y:S01]  /*11c0*/  STS.128 [R29], R12 ;  /* 0x0000000c1d007388 */ /* 0x0001e20000000c00 */
[----:B------:R-:W4:Y:S03]  /*11d0*/  LDC.64 R2, c[0x0][0x398] ;  /* 0x0000e600ff027b82 */ /* 0x000f260000000a00 */
[----:B---3--:R3:W-:Y:S04]  /*11e0*/  STS.128 [R29+0x10], R8 ;  /* 0x000010081d007388 */ /* 0x0087e80000000c00 */
[----:B------:R5:W-:Y:S01]  /*11f0*/  STS.128 [R29+0x20], R4 ;  /* 0x000020041d007388 */ /* 0x000be20000000c00 */
[----:B------:R-:W-:-:S03]  /*1200*/  NOP ;  /* 0x0000000000007918 */ /* 0x000fc60000000000 */
[----:B--2---:R-:W-:Y:S04]  /*1210*/  LDS.128 R20, [R29] ;  /* 0x000000001d147984 */ /* 0x004fe80000000c00 */
[----:B-1----:R-:W-:Y:S04]  /*1220*/  LDS.128 R16, [R29+0x10] ;  /* 0x000010001d107984 */ /* 0x002fe80000000c00 */
[----:B------:R-:W-:Y:S04]  /*1230*/  LDS.128 R24, [R29+0x20] ;  /* 0x000020001d187984 */ /* 0x000fe80000000c00 */
[----:B------:R-:W-:Y:S01]  /*1240*/  @!P0 STS [R28+0x3000], R33 ;  /* 0x003000211c008388 */ /* 0x000fe20000000800 */
[----:B------:R-:W-:Y:S01]  /*1250*/  BAR.SYNC.DEFER_BLOCKING 0x0 ;  /* 0x0000000000007b1d */ /* 0x000fe20000010000 */
[----:B0-----:R-:W-:-:S05]  /*1260*/  IADD3 R13, P0, PT, R0, UR4, RZ ;  /* 0x00000004000d7c10 */ /* 0x001fca000ff1e0ff */
[----:B---3--:R-:W-:Y:S02]  /*1270*/  IMAD.X R8, RZ, RZ, RZ, P0 ;  /* 0x000000ffff087224 */ /* 0x008fe400000e06ff */
[----:B----4-:R-:W-:-:S04]  /*1280*/  IMAD.WIDE.U32 R2, R13, 0x30, R2 ;  /* 0x000000300d027825 */ /* 0x010fc800078e0002 */
[----:B-----5:R-:W-:-:S05]  /*1290*/  IMAD R5, R8, 0x30, RZ ;  /* 0x0000003008057824 */ /* 0x020fca00078e02ff */
[----:B------:R-:W-:Y:S01]  /*12a0*/  IADD3 R3, PT, PT, R5, R3, RZ ;  /* 0x0000000305037210 */ /* 0x000fe20007ffe0ff */
        /* <DEDUP_REMOVED lines=10> */
.L_x_92:
        /* <DEDUP_REMOVED lines=14> */
[----:B-----5:R-:W-:-:S04]  /*1430*/  IMAD R5, R8, 0x30, RZ ;  /* 0x0000003008057824 */ /* 0x020fc800078e02ff */
        /* <DEDUP_REMOVED lines=11> */
.L_x_93:
        /* <DEDUP_REMOVED lines=9> */
.L_x_149:


//--------------------- .text._ZN3cub18CUB_300001_SM_10006detail11EmptyKernelIvEEvv --------------------------
	.section	.text._ZN3cub18CUB_300001_SM_10006detail11EmptyKernelIvEEvv,"ax",@progbits
	.align	128
        .global         _ZN3cub18CUB_300001_SM_10006detail11EmptyKernelIvEEvv
        .type           _ZN3cub18CUB_300001_SM_10006detail11EmptyKernelIvEEvv,@function
        .size           _ZN3cub18CUB_300001_SM_10006detail11EmptyKernelIvEEvv,(.L_x_150 - _ZN3cub18CUB_300001_SM_10006detail11EmptyKernelIvEEvv)
        .other          _ZN3cub18CUB_300001_SM_10006detail11EmptyKernelIvEEvv,@"STO_CUDA_ENTRY STV_DEFAULT"
_ZN3cub18CUB_300001_SM_10006detail11EmptyKernelIvEEvv:
.text._ZN3cub18CUB_300001_SM_10006detail11EmptyKernelIvEEvv:
[----:B------:R-:W-:Y:S01]  /*0000*/  LDC R1, c[0x0][0x37c] ;  /* 0x0000df00ff017b82 */ /* 0x000fe20000000800 */
[----:B------:R-:W-:Y:S05]  /*0010*/  EXIT ;  /* 0x000000000000794d */ /* 0x000fea0003800000 */
.L_x_94:
        /* <DEDUP_REMOVED lines=14> */
.L_x_150:


//--------------------- .text._Z8MutationP10Polynomialiidd --------------------------
	.section	.text._Z8MutationP10Polynomialiidd,"ax",@progbits
	.align	128
        .global         _Z8MutationP10Polynomialiidd
        .type           _Z8MutationP10Polynomialiidd,@function
        .size           _Z8MutationP10Polynomialiidd,(.L_x_141 - _Z8MutationP10Polynomialiidd)
        .other          _Z8MutationP10Polynomialiidd,@"STO_CUDA_ENTRY STV_DEFAULT"
_Z8MutationP10Polynomialiidd:
.text._Z8MutationP10Polynomialiidd:
[----:B------:R-:W-:Y:S08]  /*0000*/  LDC R1, c[0x0][0x37c] ;  /* 0x0000df00ff017b82 */ /* 0x000ff00000000800 */
[----:B------:R-:W0:Y:S08]  /*0010*/  S2UR UR4, SR_CTAID.X ;  /* 0x00000000000479c3 */ /* 0x000e300000002500 */
[----:B------:R-:W0:Y:S02]  /*0020*/  LDC.64 R8, c[0x0][0x388] ;  /* 0x0000e200ff087b82 */ /* 0x000e240000000a00 */
[----:B0-----:R-:W-:-:S04]  /*0030*/  IADD3.X R9, PT, PT, R9, UR4, RZ, PT, !PT ;  /* 0x0000000409097c10 */ /* 0x001fc8000bffe4ff */
[----:B------:R-:W-:-:S13]  /*0040*/  ISETP.GE.AND P0, PT, R9, R8, PT ;  /* 0x000000080900720c */ /* 0x000fda0003f06270 */
[----:B------:R-:W-:Y:S05]  /*0050*/  @P0 EXIT ;  /* 0x000000000000094d */ /* 0x000fea0003800000 */
[----:B------:R-:W0:Y:S01]  /*0060*/  LDC.64 R6, c[0x0][0x380] ;  /* 0x0000e000ff067b82 */ /* 0x000e220000000a00 */
[----:B------:R-:W-:Y:S01]  /*0070*/  SHF.R.S32.HI R8, RZ, 0x1f, R9 ;  /* 0x0000001fff087819 */ /* 0x000fe20000011409 */
[----:B------:R-:W1:Y:S01]  /*0080*/  LDCU.64 UR6, c[0x0][0x358] ;  /* 0x00006b00ff0677ac */ /* 0x000e620008000a00 */
[----:B------:R-:W-:-:S05]  /*0090*/  UMOV UR4, URZ ;  /* 0x000000ff00047c82 */ /* 0x000fca0008000000 */
[----:B------:R-:W2:Y:S08]  /*00a0*/  LDC.64 R2, c[0x0][0x390] ;  /* 0x0000e400ff027b82 */ /* 0x000eb00000000a00 */
[----:B------:R-:W3:Y:S01]  /*00b0*/  LDC.64 R4, c[0x0][0x398] ;  /* 0x0000e600ff047b82 */ /* 0x000ee20000000a00 */
[----:B01----:R-:W-:-:S07]  /*00c0*/  IMAD.WIDE R6, R9, 0x30, R6 ;  /* 0x0000003009067825 */ /* 0x003fce00078e0206 */
.L_x_101:
[----:B------:R-:W-:-:S06]  /*00d0*/  CS2R R10, SR_CLOCKLO ;  /* 0x00000000000a7805 */ /* 0x000fcc0000015000 */
[----:B------:R-:W-:Y:S01]  /*00e0*/  IADD3 R0, P0, PT, R9, R10, RZ ;  /* 0x0000000a09007210 */ /* 0x000fe20007f1e0ff */
[----:B------:R-:W-:-:S03]  /*00f0*/  UIADD3 UR4, UPT, UPT, UR4, 0x1, URZ ;  /* 0x0000000104047890 */ /* 0x000fc6000fffe0ff */
[----:B------:R-:W-:Y:S01]  /*0100*/  LOP3.LUT R0, R0, 0xaad26b49, RZ, 0x3c, !PT ;  /* 0xaad26b4900007812 */ /* 0x000fe200078e3cff */
[----:B------:R-:W-:Y:S01]  /*0110*/  IMAD.X R11, R11, 0x1, R8, P0 ;  /* 0x000000010b0b7824 */ /* 0x000fe200000e0608 */
[----:B------:R-:W-:-:S03]  /*0120*/  UISETP.NE.AND UP0, UPT, UR4, 0x5, UPT ;  /* 0x000000050400788c */ /* 0x000fc6000bf05270 */
[----:B------:R-:W-:Y:S01]  /*0130*/  IMAD R0, R0, 0x4182bed5, RZ ;  /* 0x4182bed500007824 */ /* 0x000fe200078e02ff */
[----:B------:R-:W-:-:S03]  /*0140*/  LOP3.LUT R11, R11, 0xf7dcefdd, RZ, 0x3c, !PT ;  /* 0xf7dcefdd0b0b7812 */ /* 0x000fc600078e3cff */
[C---:B------:R-:W-:Y:S02]  /*0150*/  VIADD R10, R0.reuse, 0x75bcd15 ;  /* 0x075bcd15000a7836 */ /* 0x040fe40000000000 */
[----:B------:R-:W-:-:S03]  /*0160*/  VIADD R12, R0, 0x583f19 ;  /* 0x00583f19000c7836 */ /* 0x000fc60000000000 */
[----:B------:R-:W-:Y:S01]  /*0170*/  SHF.R.U32.HI R13, RZ, 0x2, R10 ;  /* 0x00000002ff0d7819 */ /* 0x000fe2000001160a */
[----:B------:R-:W-:-:S03]  /*0180*/  IMAD.SHL.U32 R15, R12, 0x10, RZ ;  /* 0x000000100c0f7824 */ /* 0x000fc600078e00ff */
[----:B------:R-:W-:Y:S01]  /*0190*/  LOP3.LUT R13, R13, R10, RZ, 0x3c, !PT ;  /* 0x0000000a0d0d7212 */ /* 0x000fe200078e3cff */
[----:B------:R-:W-:-:S04]  /*01a0*/  IMAD R10, R11, -0x658354e5, R0 ;  /* 0x9a7cab1b0b0a7824 */ /* 0x000fc800078e0200 */
[----:B------:R-:W-:Y:S01]  /*01b0*/  IMAD.SHL.U32 R14, R13, 0x2, RZ ;  /* 0x000000020d0e7824 */ /* 0x000fe200078e00ff */
[----:B------:R-:W-:-:S04]  /*01c0*/  IADD3 R10, PT, PT, R10, 0x64f0c9, RZ ;  /* 0x0064f0c90a0a7810 */ /* 0x000fc80007ffe0ff */
[----:B------:R-:W-:Y:S01]  /*01d0*/  LOP3.LUT R14, R12, R15, R14, 0x96, !PT ;  /* 0x0000000f0c0e7212 */ /* 0x000fe200078e960e */
[----:B------:R-:W-:-:S03]  /*01e0*/  IMAD.MOV.U32 R15, RZ, RZ, 0x3e055027 ;  /* 0x3e055027ff0f7424 */ /* 0x000fc600078e00ff */
[----:B------:R-:W-:Y:S01]  /*01f0*/  LOP3.LUT R11, R14, R13, RZ, 0x3c, !PT ;  /* 0x0000000d0e0b7212 */ /* 0x000fe200078e3cff */
[----:B------:R-:W-:-:S03]  /*0200*/  IMAD.MOV.U32 R13, RZ, RZ, 0x2f800000 ;  /* 0x2f800000ff0d7424 */ /* 0x000fc600078e00ff */
[----:B------:R-:W-:-:S04]  /*0210*/  IADD3 R12, PT, PT, R10, 0x587c5, R11 ;  /* 0x000587c50a0c7810 */ /* 0x000fc80007ffe00b */
[----:B------:R-:W-:-:S05]  /*0220*/  I2FP.F32.U32 R12, R12 ;  /* 0x0000000c000c7245 */ /* 0x000fca0000201000 */
[----:B------:R-:W-:-:S05]  /*0230*/  FFMA R12, R12, R13, 1.1641532182693481445e-10 ;  /* 0x2f0000000c0c7423 */ /* 0x000fca000000000d */
[----:B------:R-:W-:-:S13]  /*0240*/  FSETP.GEU.AND P0, PT, R12, 1.175494350822287508e-38, PT ;  /* 0x008000000c00780b */ /* 0x000fda0003f0e000 */
[----:B------:R-:W-:-:S04]  /*0250*/  @!P0 FMUL R12, R12, 8388608 ;  /* 0x4b0000000c0c8820 */ /* 0x000fc80000400000 */
[----:B------:R-:W-:-:S05]  /*0260*/  VIADD R13, R12, 0xc0d55555 ;  /* 0xc0d555550c0d7836 */ /* 0x000fca0000000000 */
[----:B------:R-:W-:-:S05]  /*0270*/  LOP3.LUT R13, R13, 0xff800000, RZ, 0xc0, !PT ;  /* 0xff8000000d0d7812 */ /* 0x000fca00078ec0ff */
[----:B------:R-:W-:-:S04]  /*0280*/  IMAD.IADD R14, R12, 0x1, -R13 ;  /* 0x000000010c0e7824 */ /* 0x000fc800078e0a0d */
[----:B------:R-:W-:Y:S01]  /*0290*/  FADD R16, R14, -1 ;  /* 0xbf8000000e107421 */ /* 0x000fe20000000000 */
[----:B------:R-:W-:Y:S02]  /*02a0*/  FSEL R14, RZ, -23, P0 ;  /* 0xc1b80000ff0e7808 */ /* 0x000fe40000000000 */
[----:B------:R-:W-:Y:S01]  /*02b0*/  ISETP.GT.U32.AND P0, PT, R12, 0x7f7fffff, PT ;  /* 0x7f7fffff0c00780c */ /* 0x000fe20003f04070 */
[----:B------:R-:W-:-:S04]  /*02c0*/  FFMA R15, R16, -R15, 0.14084610342979431152 ;  /* 0x3e1039f6100f7423 */ /* 0x000fc8000000080f */
[----:B------:R-:W-:-:S04]  /*02d0*/  FFMA R15, R16, R15, -0.12148627638816833496 ;  /* 0xbdf8cdcc100f7423 */ /* 0x000fc8000000000f */
[----:B------:R-:W-:-:S04]  /*02e0*/  FFMA R15, R16, R15, 0.13980610668659210205 ;  /* 0x3e0f2955100f7423 */ /* 0x000fc8000000000f */
[----:B------:R-:W-:-:S04]  /*02f0*/  FFMA R15, R16, R15, -0.16684235632419586182 ;  /* 0xbe2ad8b9100f7423 */ /* 0x000fc8000000000f */
[----:B------:R-:W-:-:S04]  /*0300*/  FFMA R15, R16, R15, 0.20012299716472625732 ;  /* 0x3e4ced0b100f7423 */ /* 0x000fc8000000000f */
[----:B------:R-:W-:-:S04]  /*0310*/  FFMA R15, R16, R15, -0.24999669194221496582 ;  /* 0xbe7fff22100f7423 */ /* 0x000fc8000000000f */
[----:B------:R-:W-:-:S04]  /*0320*/  FFMA R15, R16, R15, 0.33333182334899902344 ;  /* 0x3eaaaa78100f7423 */ /* 0x000fc8000000000f */
[----:B------:R-:W-:Y:S01]  /*0330*/  FFMA R17, R16, R15, -0.5 ;  /* 0xbf00000010117423 */ /* 0x000fe2000000000f */
[----:B------:R-:W-:Y:S02]  /*0340*/  I2FP.F32.S32 R15, R13 ;  /* 0x0000000d000f7245 */ /* 0x000fe40000201400 */
[----:B------:R-:W-:Y:S01]  /*0350*/  LOP3.LUT R13, R0, 0x159a55e5, RZ, 0x3c, !PT ;  /* 0x159a55e5000d7812 */ /* 0x000fe200078e3cff */
[C---:B------:R-:W-:Y:S02]  /*0360*/  FMUL R17, R16.reuse, R17 ;  /* 0x0000001110117220 */ /* 0x040fe40000400000 */
[----:B------:R-:W-:Y:S01]  /*0370*/  FFMA R14, R15, 1.1920928955078125e-07, R14 ;  /* 0x340000000f0e7823 */ /* 0x000fe2000000000e */
[----:B------:R-:W-:Y:S02]  /*0380*/  IMAD.MOV.U32 R15, RZ, RZ, 0x7f800000 ;  /* 0x7f800000ff0f7424 */ /* 0x000fe400078e00ff */
[----:B------:R-:W-:Y:S01]  /*0390*/  FFMA R17, R16, R17, R16 ;  /* 0x0000001110117223 */ /* 0x000fe20000000010 */
[----:B------:R-:W-:-:S03]  /*03a0*/  SHF.R.U32.HI R13, RZ, 0x2, R13 ;  /* 0x00000002ff0d7819 */ /* 0x000fc6000001160d */
[----:B------:R-:W-:Y:S01]  /*03b0*/  FFMA R17, R14, 0.69314718246459960938, R17 ;  /* 0x3f3172180e117823 */ /* 0x000fe20000000011 */
[C---:B------:R-:W-:Y:S01]  /*03c0*/  @P0 FFMA R17, R12.reuse, R15, +INF ;  /* 0x7f8000000c110423 */ /* 0x040fe2000000000f */
[----:B------:R-:W-:Y:S02]  /*03d0*/  FSETP.NEU.AND P0, PT, R12, RZ, PT ;  /* 0x000000ff0c00720b */ /* 0x000fe40003f0d000 */
[----:B------:R-:W-:Y:S01]  /*03e0*/  LOP3.LUT R13, R13, 0x159a55e5, R0, 0x96, !PT ;  /* 0x159a55e50d0d7812 */ /* 0x000fe200078e9600 */
[----:B------:R-:W-:Y:S01]  /*03f0*/  FMUL R17, R17, -2 ;  /* 0xc000000011117820 */ /* 0x000fe20000400000 */
[----:B------:R-:W-:Y:S02]  /*0400*/  IMAD.SHL.U32 R0, R11, 0x10, RZ ;  /* 0x000000100b007824 */ /* 0x000fe400078e00ff */
[----:B------:R-:W-:Y:S02]  /*0410*/  SHF.L.U32 R14, R13, 0x1, RZ ;  /* 0x000000010d0e7819 */ /* 0x000fe400000006ff */
[----:B------:R-:W-:-:S02]  /*0420*/  FSEL R17, R17, +INF , P0 ;  /* 0x7f80000011117808 */ /* 0x000fc40000000000 */
[----:B------:R-:W-:-:S03]  /*0430*/  LOP3.LUT R0, R13, R14, R0, 0x96, !PT ;  /* 0x0000000e0d007212 */ /* 0x000fc600078e9600 */
[----:B------:R-:W-:Y:S01]  /*0440*/  VIADD R12, R17, 0xf3000000 ;  /* 0xf3000000110c7836 */ /* 0x000fe20000000000 */
[----:B------:R-:W-:Y:S02]  /*0450*/  LOP3.LUT R11, R0, R11, RZ, 0x3c, !PT ;  /* 0x0000000b000b7212 */ /* 0x000fe400078e3cff */
[----:B------:R0:W1:Y:S02]  /*0460*/  MUFU.RSQ R0, R17 ;  /* 0x0000001100007308 */ /* 0x0000640000001400 */
[----:B------:R-:W-:Y:S01]  /*0470*/  ISETP.GT.U32.AND P0, PT, R12, 0x727fffff, PT ;  /* 0x727fffff0c00780c */ /* 0x000fe20003f04070 */
[----:B------:R-:W-:Y:S01]  /*0480*/  IMAD.MOV.U32 R12, RZ, RZ, 0x30c90fdb ;  /* 0x30c90fdbff0c7424 */ /* 0x000fe200078e00ff */
[----:B------:R-:W-:-:S04]  /*0490*/  IADD3 R11, PT, PT, R10, 0xb0f8a, R11 ;  /* 0x000b0f8a0a0b7810 */ /* 0x000fc80007ffe00b */
[----:B------:R-:W-:-:S05]  /*04a0*/  I2FP.F32.U32 R11, R11 ;  /* 0x0000000b000b7245 */ /* 0x000fca0000201000 */
[----:B------:R-:W-:Y:S02]  /*04b0*/  FFMA R12, R11, R12, 7.314590599882819788e-10 ;  /* 0x30490fdb0b0c7423 */ /* 0x000fe4000000000c */
[----:B0-----:R-:W-:Y:S05]  /*04c0*/  @!P0 BRA `(.L_x_95) ;  /* 0x0000000000108947 */ /* 0x001fea0003800000 */
[----:B------:R-:W-:-:S07]  /*04d0*/  MOV R14, 0x4f0 ;  /* 0x000004f0000e7802 */ /* 0x000fce0000000f00 */
[----:B-123--:R-:W-:Y:S05]  /*04e0*/  CALL.REL.NOINC `($__internal_1_$__cuda_sm20_sqrt_rn_f32_slowpath) ;  /* 0x0000001000747944 */ /* 0x00efea0003c00000 */
[----:B------:R-:W-:Y:S01]  /*04f0*/  IMAD.MOV.U32 R0, RZ, RZ, R17 ;  /* 0x000000ffff007224 */ /* 0x000fe200078e0011 */
[----:B------:R-:W-:Y:S06]  /*0500*/  BRA `(.L_x_96) ;  /* 0x0000000000107947 */ /* 0x000fec0003800000 */
.L_x_95:
[----:B-1----:R-:W-:Y:S01]  /*0510*/  FMUL.FTZ R10, R17, R0 ;  /* 0x00000000110a7220 */ /* 0x002fe20000410000 */
[----:B------:R-:W-:-:S03]  /*0520*/  FMUL.FTZ R0, R0, 0.5 ;  /* 0x3f00000000007820 */ /* 0x000fc60000410000 */
[----:B------:R-:W-:-:S04]  /*0530*/  FFMA R17, -R10, R10, R17 ;  /* 0x0000000a0a117223 */ /* 0x000fc80000000111 */
[----:B------:R-:W-:-:S07]  /*0540*/  FFMA R0, R17, R0, R10 ;  /* 0x0000000011007223 */ /* 0x000fce000000000a */
.L_x_96:
[----:B------:R-:W-:-:S06]  /*0550*/  FMUL.RZ R11, R12, 0.15915493667125701904 ;  /* 0x3e22f9830c0b7820 */ /* 0x000fcc000040c000 */
[----:B------:R-:W0:Y:S02]  /*0560*/  MUFU.SIN R11, R11 ;  /* 0x0000000b000b7308 */ /* 0x000e240000000400 */
[----:B0-----:R-:W-:-:S05]  /*0570*/  FFMA R0, R11, R0, -0.5 ;  /* 0xbf0000000b007423 */ /* 0x001fca0000000000 */
[----:B------:R-:W-:-:S13]  /*0580*/  FSETP.GT.AND P0, PT, R0, RZ, PT ;  /* 0x000000ff0000720b */ /* 0x000fda0003f04000 */
[----:B------:R-:W-:Y:S05]  /*0590*/  @P0 BRA `(.L_x_97) ;  /* 0x0000000c008c0947 */ /* 0x000fea0003800000 */
[----:B------:R-:W-:-:S06]  /*05a0*/  CS2R R10, SR_CLOCKLO ;  /* 0x00000000000a7805 */ /* 0x000fcc0000015000 */
[----:B------:R-:W-:-:S04]  /*05b0*/  IADD3 R0, P0, PT, R9, R10, RZ ;  /* 0x0000000a09007210 */ /* 0x000fc80007f1e0ff */
[----:B------:R-:W-:-:S05]  /*05c0*/  LOP3.LUT R0, R0, 0xaad26b49, RZ, 0x3c, !PT ;  /* 0xaad26b4900007812 */ /* 0x000fca00078e3cff */
[----:B------:R-:W-:-:S04]  /*05d0*/  IMAD R13, R0, 0x4182bed5, RZ ;  /* 0x4182bed5000d7824 */ /* 0x000fc800078e02ff */
[C---:B------:R-:W-:Y:S01]  /*05e0*/  VIADD R0, R13.reuse, 0x75bcd15 ;  /* 0x075bcd150d007836 */ /* 0x040fe20000000000 */
[----:B------:R-:W-:-:S04]  /*05f0*/  IADD3 R10, PT, PT, R13, 0x583f19, RZ ;  /* 0x00583f190d0a7810 */ /* 0x000fc80007ffe0ff */
[----:B------:R-:W-:Y:S01]  /*0600*/  SHF.R.U32.HI R15, RZ, 0x2, R0 ;  /* 0x00000002ff0f7819 */ /* 0x000fe20000011600 */
[----:B------:R-:W-:-:S03]  /*0610*/  IMAD.SHL.U32 R17, R10, 0x10, RZ ;  /* 0x000000100a117824 */ /* 0x000fc600078e00ff */
[----:B------:R-:W-:Y:S02]  /*0620*/  LOP3.LUT R15, R15, R0, RZ, 0x3c, !PT ;  /* 0x000000000f0f7212 */ /* 0x000fe400078e3cff */
[----:B------:R-:W-:-:S03]  /*0630*/  LOP3.LUT R0, R13, 0x159a55e5, RZ, 0x3c, !PT ;  /* 0x159a55e50d007812 */ /* 0x000fc600078e3cff */
[----:B------:R-:W-:Y:S01]  /*0640*/  IMAD.SHL.U32 R12, R15, 0x2, RZ ;  /* 0x000000020f0c7824 */ /* 0x000fe200078e00ff */
[----:B------:R-:W-:-:S04]  /*0650*/  SHF.R.U32.HI R0, RZ, 0x2, R0 ;  /* 0x00000002ff007819 */ /* 0x000fc80000011600 */
[----:B------:R-:W-:Y:S01]  /*0660*/  LOP3.LUT R12, R10, R17, R12, 0x96, !PT ;  /* 0x000000110a0c7212 */ /* 0x000fe200078e960c */
[----:B------:R-:W-:Y:S01]  /*0670*/  IMAD.X R10, R11, 0x1, R8, P0 ;  /* 0x000000010b0a7824 */ /* 0x000fe200000e0608 */
[----:B------:R-:W-:Y:S02]  /*0680*/  LOP3.LUT R0, R0, 0x159a55e5, R13, 0x96, !PT ;  /* 0x159a55e500007812 */ /* 0x000fe400078e960d */
[----:B------:R-:W-:Y:S02]  /*0690*/  LOP3.LUT R17, R12, R15, RZ, 0x3c, !PT ;  /* 0x0000000f0c117212 */ /* 0x000fe400078e3cff */
[----:B------:R-:W-:Y:S01]  /*06a0*/  LOP3.LUT R12, R10, 0xf7dcefdd, RZ, 0x3c, !PT ;  /* 0xf7dcefdd0a0c7812 */ /* 0x000fe200078e3cff */
[----:B------:R-:W-:Y:S02]  /*06b0*/  IMAD.SHL.U32 R10, R0, 0x2, RZ ;  /* 0x00000002000a7824 */ /* 0x000fe400078e00ff */
[----:B------:R-:W-:Y:S02]  /*06c0*/  IMAD.SHL.U32 R11, R17, 0x10, RZ ;  /* 0x00000010110b7824 */ /* 0x000fe400078e00ff */
[----:B------:R-:W-:-:S03]  /*06d0*/  IMAD R12, R12, -0x658354e5, RZ ;  /* 0x9a7cab1b0c0c7824 */ /* 0x000fc600078e02ff */
[----:B------:R-:W-:Y:S02]  /*06e0*/  LOP3.LUT R10, R0, R10, R11, 0x96, !PT ;  /* 0x0000000a000a7212 */ /* 0x000fe400078e960b */
[----:B------:R-:W-:Y:S02]  /*06f0*/  IADD3 R0, PT, PT, R13, 0x64f0c9, R12 ;  /* 0x0064f0c90d007810 */ /* 0x000fe40007ffe00c */
[----:B------:R-:W-:Y:S02]  /*0700*/  LOP3.LUT R13, R10, R17, RZ, 0x3c, !PT ;  /* 0x000000110a0d7212 */ /* 0x000fe400078e3cff */
[----:B------:R-:W-:Y:S02]  /*0710*/  IADD3 R15, PT, PT, R12, 0x1f123bb5, RZ ;  /* 0x1f123bb50c0f7810 */ /* 0x000fe40007ffe0ff */
[----:B------:R-:W-:Y:S02]  /*0720*/  IADD3 R10, PT, PT, R0, 0xb0f8a, R13 ;  /* 0x000b0f8a000a7810 */ /* 0x000fe40007ffe00d */
[----:B------:R-:W-:-:S02]  /*0730*/  SHF.R.U32.HI R16, RZ, 0x2, R15 ;  /* 0x00000002ff107819 */ /* 0x000fc4000001160f */
[----:B------:R-:W-:Y:S01]  /*0740*/  IADD3 R17, PT, PT, R0, 0x587c5, R17 ;  /* 0x000587c500117810 */ /* 0x000fe20007ffe011 */
[----:B------:R-:W-:Y:S01]  /*0750*/  IMAD.WIDE.U32 R10, R10, 0x200000, RZ ;  /* 0x002000000a0a7825 */ /* 0x000fe200078e00ff */
[----:B------:R-:W-:-:S03]  /*0760*/  LOP3.LUT R16, R16, R15, RZ, 0x3c, !PT ;  /* 0x0000000f10107212 */ /* 0x000fc600078e3cff */
[----:B------:R-:W-:Y:S01]  /*0770*/  IMAD.MOV.U32 R15, RZ, RZ, R11 ;  /* 0x000000ffff0f7224 */ /* 0x000fe200078e000b */
[----:B------:R-:W-:Y:S01]  /*0780*/  LOP3.LUT R14, R10, R17, RZ, 0x3c, !PT ;  /* 0x000000110a0e7212 */ /* 0x000fe200078e3cff */
[----:B------:R-:W-:Y:S01]  /*0790*/  IMAD.SHL.U32 R17, R16, 0x2, RZ ;  /* 0x0000000210117824 */ /* 0x000fe200078e00ff */
[----:B------:R-:W-:Y:S01]  /*07a0*/  LOP3.LUT R10, R12, 0x5491333, RZ, 0x3c, !PT ;  /* 0x054913330c0a7812 */ /* 0x000fe200078e3cff */
[----:B------:R-:W-:-:S03]  /*07b0*/  IMAD.SHL.U32 R11, R13, 0x10, RZ ;  /* 0x000000100d0b7824 */ /* 0x000fc600078e00ff */
[----:B------:R-:W0:Y:S01]  /*07c0*/  I2F.F64.U64 R14, R14 ;  /* 0x0000000e000e7312 */ /* 0x000e220000301800 */
[----:B------:R-:W-:Y:S01]  /*07d0*/  SHF.R.U32.HI R19, RZ, 0x2, R10 ;  /* 0x00000002ff137819 */ /* 0x000fe2000001160a */
[----:B------:R-:W-:Y:S01]  /*07e0*/  IMAD.MOV.U32 R10, RZ, RZ, 0x0 ;  /* 0x00000000ff0a7424 */ /* 0x000fe200078e00ff */
[----:B------:R-:W-:Y:S01]  /*07f0*/  LOP3.LUT R16, R16, R17, R11, 0x96, !PT ;  /* 0x0000001110107212 */ /* 0x000fe200078e960b */
[----:B------:R-:W-:Y:S01]  /*0800*/  IMAD.MOV.U32 R11, RZ, RZ, 0x3ca00000 ;  /* 0x3ca00000ff0b7424 */ /* 0x000fe200078e00ff */
[----:B------:R-:W-:Y:S02]  /*0810*/  LOP3.LUT R19, R19, 0x5491333, R12, 0x96, !PT ;  /* 0x0549133313137812 */ /* 0x000fe400078e960c */
[----:B------:R-:W-:Y:S02]  /*0820*/  LOP3.LUT R17, R16, R13, RZ, 0x3c, !PT ;  /* 0x0000000d10117212 */ /* 0x000fe400078e3cff */
[----:B------:R-:W-:-:S03]  /*0830*/  SHF.L.U32 R13, R19, 0x1, RZ ;  /* 0x00000001130d7819 */ /* 0x000fc600000006ff */
[----:B------:R-:W-:Y:S01]  /*0840*/  IMAD.SHL.U32 R12, R17, 0x10, RZ ;  /* 0x00000010110c7824 */ /* 0x000fe200078e00ff */
[----:B0-----:R-:W-:-:S04]  /*0850*/  DFMA R20, R14, R10, 5.5511151231257827021e-17 ;  /* 0x3c9000000e14742b */ /* 0x001fc8000000000a */
[----:B------:R-:W-:-:S04]  /*0860*/  LOP3.LUT R12, R19, R13, R12, 0x96, !PT ;  /* 0x0000000d130c7212 */ /* 0x000fc800078e960c */
[----:B------:R-:W-:Y:S02]  /*0870*/  LOP3.LUT R13, R12, R17, RZ, 0x3c, !PT ;  /* 0x000000110c0d7212 */ /* 0x000fe400078e3cff */
[C---:B------:R-:W-:Y:S02]  /*0880*/  IADD3 R17, PT, PT, R0.reuse, 0x10974f, R17 ;  /* 0x0010974f00117810 */ /* 0x040fe40007ffe011 */
[----:B------:R-:W-:Y:S01]  /*0890*/  ISETP.GT.AND P0, PT, R21, 0xfffff, PT ;  /* 0x000fffff1500780c */ /* 0x000fe20003f04270 */
[--C-:B------:R-:W-:Y:S01]  /*08a0*/  IMAD.MOV.U32 R12, RZ, RZ, R20.reuse ;  /* 0x000000ffff0c7224 */ /* 0x100fe200078e0014 */
[----:B------:R-:W-:Y:S01]  /*08b0*/  IADD3 R14, PT, PT, R0, 0x161f14, R13 ;  /* 0x00161f14000e7810 */ /* 0x000fe20007ffe00d */
[----:B------:R-:W-:Y:S02]  /*08c0*/  IMAD.MOV.U32 R13, RZ, RZ, R21 ;  /* 0x000000ffff0d7224 */ /* 0x000fe400078e0015 */
[----:B------:R-:W-:Y:S02]  /*08d0*/  IMAD.MOV.U32 R18, RZ, RZ, R20 ;  /* 0x000000ffff127224 */ /* 0x000fe400078e0014 */
[----:B------:R-:W-:-:S03]  /*08e0*/  IMAD.WIDE.U32 R14, R14, 0x200000, RZ ;  /* 0x002000000e0e7825 */ /* 0x000fc600078e00ff */
[----:B------:R-:W-:-:S03]  /*08f0*/  LOP3.LUT R14, R14, R17, RZ, 0x3c, !PT ;  /* 0x000000110e0e7212 */ /* 0x000fc600078e3cff */
[----:B------:R-:W-:-:S03]  /*0900*/  @!P0 DMUL R12, R12, 1.80143985094819840000e+16 ;  /* 0x435000000c0c8828 */ /* 0x000fc60000000000 */
[----:B------:R-:W0:Y:S07]  /*0910*/  I2F.F64.U64 R14, R14 ;  /* 0x0000000e000e7312 */ /* 0x000e2e0000301800 */
[----:B------:R-:W-:Y:S02]  /*0920*/  @!P0 IMAD.MOV.U32 R21, RZ, RZ, R13 ;  /* 0x000000ffff158224 */ /* 0x000fe400078e000d */
[----:B------:R-:W-:-:S03]  /*0930*/  @!P0 IMAD.MOV.U32 R18, RZ, RZ, R12 ;  /* 0x000000ffff128224 */ /* 0x000fc600078e000c */
[----:B------:R-:W-:-:S04]  /*0940*/  IADD3 R0, PT, PT, R21, -0x1, RZ ;  /* 0xffffffff15007810 */ /* 0x000fc80007ffe0ff */
[----:B------:R-:W-:Y:S01]  /*0950*/  ISETP.GT.U32.AND P1, PT, R0, 0x7feffffe, PT ;  /* 0x7feffffe0000780c */ /* 0x000fe20003f24070 */
[----:B0-----:R-:W-:Y:S01]  /*0960*/  DFMA R10, R14, 2.2204460492503130808e-16, R10 ;  /* 0x3cb000000e0a782b */ /* 0x001fe2000000000a */
[----:B------:R-:W-:Y:S02]  /*0970*/  IMAD.MOV.U32 R0, RZ, RZ, -0x3ff ;  /* 0xfffffc01ff007424 */ /* 0x000fe400078e00ff */
[----:B------:R-:W-:-:S09]  /*0980*/  @!P0 IMAD.MOV.U32 R0, RZ, RZ, -0x435 ;  /* 0xfffffbcbff008424 */ /* 0x000fd200078e00ff */
[----:B------:R-:W-:Y:S05]  /*0990*/  @P1 BRA `(.L_x_98) ;  /* 0x0000000400001947 */ /* 0x000fea0003800000 */
[C---:B------:R-:W-:Y:S01]  /*09a0*/  LOP3.LUT R12, R21.reuse, 0xfffff, RZ, 0xc0, !PT ;  /* 0x000fffff150c7812 */ /* 0x040fe200078ec0ff */
[----:B------:R-:W-:Y:S01]  /*09b0*/  IMAD.MOV.U32 R16, RZ, RZ, RZ ;  /* 0x000000ffff107224 */ /* 0x000fe200078e00ff */
[----:B------:R-:W-:Y:S01]  /*09c0*/  UMOV UR8, 0x3ae80f1e ;  /* 0x3ae80f1e00087882 */ /* 0x000fe20000000000 */
[----:B------:R-:W-:Y:S01]  /*09d0*/  IMAD.MOV.U32 R24, RZ, RZ, -0x748574fc ;  /* 0x8b7a8b04ff187424 */ /* 0x000fe200078e00ff */
[----:B------:R-:W-:Y:S01]  /*09e0*/  LOP3.LUT R19, R12, 0x3ff00000, RZ, 0xfc, !PT ;  /* 0x3ff000000c137812 */ /* 0x000fe200078efcff */
[----:B------:R-:W-:Y:S01]  /*09f0*/  IMAD.MOV.U32 R25, RZ, RZ, 0x3ed0ee25 ;  /* 0x3ed0ee25ff197424 */ /* 0x000fe200078e00ff */
[----:B------:R-:W-:Y:S01]  /*0a00*/  UMOV UR9, 0x3eb1380b ;  /* 0x3eb1380b00097882 */ /* 0x000fe20000000000 */
[----:B------:R-:W-:Y:S01]  /*0a10*/  LEA.HI R21, R21, R0, RZ, 0xc ;  /* 0x0000000015157211 */ /* 0x000fe200078f60ff */
[----:B------:R-:W-:Y:S01]  /*0a20*/  UMOV UR10, 0x80000000 ;  /* 0x80000000000a7882 */ /* 0x000fe20000000000 */
[----:B------:R-:W-:Y:S01]  /*0a30*/  ISETP.GE.U32.AND P0, PT, R19, 0x3ff6a09f, PT ;  /* 0x3ff6a09f1300780c */ /* 0x000fe20003f06070 */
[----:B------:R-:W-:-:S12]  /*0a40*/  UMOV UR11, 0x43300000 ;  /* 0x43300000000b7882 */ /* 0x000fd80000000000 */
[----:B------:R-:W-:Y:S02]  /*0a50*/  @P0 IADD3 R13, PT, PT, R19, -0x100000, RZ ;  /* 0xfff00000130d0810 */ /* 0x000fe40007ffe0ff */
[----:B------:R-:W-:-:S03]  /*0a60*/  @P0 IADD3 R21, PT, PT, R21, 0x1, RZ ;  /* 0x0000000115150810 */ /* 0x000fc60007ffe0ff */
[----:B------:R-:W-:Y:S01]  /*0a70*/  @P0 IMAD.MOV.U32 R19, RZ, RZ, R13 ;  /* 0x000000ffff130224 */ /* 0x000fe200078e000d */
[----:B------:R-:W-:Y:S01]  /*0a80*/  LOP3.LUT R20, R21, 0x80000000, RZ, 0x3c, !PT ;  /* 0x8000000015147812 */ /* 0x000fe200078e3cff */
[----:B------:R-:W-:-:S04]  /*0a90*/  IMAD.MOV.U32 R21, RZ, RZ, 0x43300000 ;  /* 0x43300000ff157424 */ /* 0x000fc800078e00ff */
[C---:B------:R-:W-:Y:S02]  /*0aa0*/  DADD R22, R18.reuse, 1 ;  /* 0x3ff0000012167429 */ /* 0x040fe40000000000 */
[----:B------:R-:W-:Y:S02]  /*0ab0*/  DADD R18, R18, -1 ;  /* 0xbff0000012127429 */ /* 0x000fe40000000000 */
[----:B------:R-:W-:Y:S01]  /*0ac0*/  DADD R20, R20, -UR10 ;  /* 0x8000000a14147e29 */ /* 0x000fe20008000000 */
[----:B------:R-:W-:Y:S01]  /*0ad0*/  UMOV UR10, 0xfefa39ef ;  /* 0xfefa39ef000a7882 */ /* 0x000fe20000000000 */
[----:B------:R-:W0:Y:S01]  /*0ae0*/  MUFU.RCP64H R17, R23 ;  /* 0x0000001700117308 */ /* 0x000e220000001800 */
[----:B------:R-:W-:Y:S01]  /*0af0*/  UMOV UR11, 0x3fe62e42 ;  /* 0x3fe62e42000b7882 */ /* 0x000fe20000000000 */
[----:B0-----:R-:W-:-:S08]  /*0b00*/  DFMA R12, -R22, R16, 1 ;  /* 0x3ff00000160c742b */ /* 0x001fd00000000110 */
[----:B------:R-:W-:-:S08]  /*0b10*/  DFMA R12, R12, R12, R12 ;  /* 0x0000000c0c0c722b */ /* 0x000fd0000000000c */
[----:B------:R-:W-:-:S08]  /*0b20*/  DFMA R16, R16, R12, R16 ;  /* 0x0000000c1010722b */ /* 0x000fd00000000010 */
[----:B------:R-:W-:-:S08]  /*0b30*/  DMUL R14, R18, R16 ;  /* 0x00000010120e7228 */ /* 0x000fd00000000000 */
[----:B------:R-:W-:-:S08]  /*0b40*/  DFMA R14, R18, R16, R14 ;  /* 0x00000010120e722b */ /* 0x000fd0000000000e */
[----:B------:R-:W-:-:S08]  /*0b50*/  DMUL R12, R14, R14 ;  /* 0x0000000e0e0c7228 */ /* 0x000fd00000000000 */
[----:B------:R-:W-:Y:S01]  /*0b60*/  DFMA R22, R12, UR8, R24 ;  /* 0x000000080c167c2b */ /* 0x000fe20008000018 */
[----:B------:R-:W-:Y:S01]  /*0b70*/  UMOV UR8, 0x9f02676f ;  /* 0x9f02676f00087882 */ /* 0x000fe20000000000 */
[----:B------:R-:W-:Y:S01]  /*0b80*/  UMOV UR9, 0x3ef3b266 ;  /* 0x3ef3b26600097882 */ /* 0x000fe20000000000 */
[----:B------:R-:W-:-:S05]  /*0b90*/  DADD R24, R18, -R14 ;  /* 0x0000000012187229 */ /* 0x000fca000000080e */
[----:B------:R-:W-:Y:S01]  /*0ba0*/  DFMA R22, R12, R22, UR8 ;  /* 0x000000080c167e2b */ /* 0x000fe20008000016 */
[----:B------:R-:W-:Y:S01]  /*0bb0*/  UMOV UR8, 0xa9ab0956 ;  /* 0xa9ab095600087882 */ /* 0x000fe20000000000 */
[----:B------:R-:W-:Y:S01]  /*0bc0*/  UMOV UR9, 0x3f1745cb ;  /* 0x3f1745cb00097882 */ /* 0x000fe20000000000 */
[----:B------:R-:W-:-:S05]  /*0bd0*/  DADD R24, R24, R24 ;  /* 0x0000000018187229 */ /* 0x000fca0000000018 */
[----:B------:R-:W-:Y:S01]  /*0be0*/  DFMA R22, R12, R22, UR8 ;  /* 0x000000080c167e2b */ /* 0x000fe20008000016 */
[----:B------:R-:W-:Y:S01]  /*0bf0*/  UMOV UR8, 0x2d1b5154 ;  /* 0x2d1b515400087882 */ /* 0x000fe20000000000 */
[----:B------:R-:W-:Y:S01]  /*0c00*/  UMOV UR9, 0x3f3c71c7 ;  /* 0x3f3c71c700097882 */ /* 0x000fe20000000000 */
[----:B------:R-:W-:Y:S02]  /*0c10*/  DFMA R24, R18, -R14, R24 ;  /* 0x8000000e1218722b */ /* 0x000fe40000000018 */
[----:B------:R-:W-:-:S03]  /*0c20*/  DFMA R18, R20, UR10, R14 ;  /* 0x0000000a14127c2b */ /* 0x000fc6000800000e */
[----:B------:R-:W-:Y:S01]  /*0c30*/  DFMA R22, R12, R22, UR8 ;  /* 0x000000080c167e2b */ /* 0x000fe20008000016 */
[----:B------:R-:W-:Y:S01]  /*0c40*/  UMOV UR8, 0x923be72d ;  /* 0x923be72d00087882 */ /* 0x000fe20000000000 */
[----:B------:R-:W-:Y:S01]  /*0c50*/  UMOV UR9, 0x3f624924 ;  /* 0x3f62492400097882 */ /* 0x000fe20000000000 */
[----:B------:R-:W-:-:S05]  /*0c60*/  DMUL R16, R16, R24 ;  /* 0x0000001810107228 */ /* 0x000fca0000000000 */
[----:B------:R-:W-:Y:S01]  /*0c70*/  DFMA R22, R12, R22, UR8 ;  /* 0x000000080c167e2b */ /* 0x000fe20008000016 */
[----:B------:R-:W-:Y:S01]  /*0c80*/  UMOV UR8, 0x9999a3c4 ;  /* 0x9999a3c400087882 */ /* 0x000fe20000000000 */
[----:B------:R-:W-:-:S06]  /*0c90*/  UMOV UR9, 0x3f899999 ;  /* 0x3f89999900097882 */ /* 0x000fcc0000000000 */
[----:B------:R-:W-:Y:S01]  /*0ca0*/  DFMA R22, R12, R22, UR8 ;  /* 0x000000080c167e2b */ /* 0x000fe20008000016 */
[----:B------:R-:W-:Y:S01]  /*0cb0*/  UMOV UR8, 0x55555554 ;  /* 0x5555555400087882 */ /* 0x000fe20000000000 */
[----:B------:R-:W-:-:S06]  /*0cc0*/  UMOV UR9, 0x3fb55555 ;  /* 0x3fb5555500097882 */ /* 0x000fcc0000000000 */
[----:B------:R-:W-:Y:S01]  /*0cd0*/  DFMA R22, R12, R22, UR8 ;  /* 0x000000080c167e2b */ /* 0x000fe20008000016 */
[----:B------:R-:W-:Y:S01]  /*0ce0*/  UMOV UR8, 0xfefa39ef ;  /* 0xfefa39ef00087882 */ /* 0x000fe20000000000 */
[----:B------:R-:W-:Y:S02]  /*0cf0*/  UMOV UR9, 0x3fe62e42 ;  /* 0x3fe62e4200097882 */ /* 0x000fe40000000000 */
[----:B------:R-:W-:Y:S01]  /*0d00*/  DFMA R24, R20, -UR8, R18 ;  /* 0x8000000814187c2b */ /* 0x000fe20008000012 */
[----:B------:R-:W-:Y:S01]  /*0d10*/  UMOV UR8, 0x3b39803f ;  /* 0x3b39803f00087882 */ /* 0x000fe20000000000 */
[----:B------:R-:W-:Y:S02]  /*0d20*/  UMOV UR9, 0x3c7abc9e ;  /* 0x3c7abc9e00097882 */ /* 0x000fe40000000000 */
[----:B------:R-:W-:-:S04]  /*0d30*/  DMUL R22, R12, R22 ;  /* 0x000000160c167228 */ /* 0x000fc80000000000 */
[----:B------:R-:W-:-:S04]  /*0d40*/  DADD R24, -R14, R24 ;  /* 0x000000000e187229 */ /* 0x000fc80000000118 */
[----:B------:R-:W-:-:S08]  /*0d50*/  DFMA R16, R14, R22, R16 ;  /* 0x000000160e10722b */ /* 0x000fd00000000010 */
[----:B------:R-:W-:-:S08]  /*0d60*/  DADD R16, R16, -R24 ;  /* 0x0000000010107229 */ /* 0x000fd00000000818 */
[----:B------:R-:W-:-:S08]  /*0d70*/  DFMA R16, R20, UR8, R16 ;  /* 0x0000000814107c2b */ /* 0x000fd00008000010 */
[----:B------:R-:W-:Y:S01]  /*0d80*/  DADD R14, R18, R16 ;  /* 0x00000000120e7229 */ /* 0x000fe20000000010 */
[----:B------:R-:W-:Y:S10]  /*0d90*/  BRA `(.L_x_99) ;  /* 0x0000000000187947 */ /* 0x000ff40003800000 */
.L_x_98:
[----:B------:R-:W-:Y:S01]  /*0da0*/  IMAD.MOV.U32 R14, RZ, RZ, 0x0 ;  /* 0x00000000ff0e7424 */ /* 0x000fe200078e00ff */
[----:B------:R-:W-:Y:S01]  /*0db0*/  LOP3.LUT P0, RZ, R13, 0x7fffffff, RZ, 0xc0, !PT ;  /* 0x7fffffff0dff7812 */ /* 0x000fe2000780c0ff */
[----:B------:R-:W-:-:S06]  /*0dc0*/  IMAD.MOV.U32 R15, RZ, RZ, 0x7ff00000 ;  /* 0x7ff00000ff0f7424 */ /* 0x000fcc00078e00ff */
[----:B------:R-:W-:-:S10]  /*0dd0*/  DFMA R14, R12, R14, +INF ;  /* 0x7ff000000c0e742b */ /* 0x000fd4000000000e */
[----:B------:R-:W-:Y:S02]  /*0de0*/  FSEL R14, R14, RZ, P0 ;  /* 0x000000ff0e0e7208 */ /* 0x000fe40000000000 */
[----:B------:R-:W-:-:S07]  /*0df0*/  FSEL R15, R15, -QNAN , P0 ;  /* 0xfff000000f0f7808 */ /* 0x000fce0000000000 */
.L_x_99:
[----:B------:R-:W-:Y:S01]  /*0e00*/  DMUL R14, R14, -2 ;  /* 0xc00000000e0e7828 */ /* 0x000fe20000000000 */
[----:B------:R-:W-:Y:S01]  /*0e10*/  MOV R18, 0x0 ;  /* 0x0000000000127802 */ /* 0x000fe20000000f00 */
[----:B------:R-:W-:-:S04]  /*0e20*/  IMAD.MOV.U32 R19, RZ, RZ, 0x3fd80000 ;  /* 0x3fd80000ff137424 */ /* 0x000fc800078e00ff */
[----:B------:R-:W0:Y:S04]  /*0e30*/  MUFU.RSQ64H R17, R15 ;  /* 0x0000000f00117308 */ /* 0x000e280000001c00 */
[----:B------:R-:W-:-:S05]  /*0e40*/  VIADD R16, R15, 0xfcb00000 ;  /* 0xfcb000000f107836 */ /* 0x000fca0000000000 */
[----:B------:R-:W-:Y:S01]  /*0e50*/  ISETP.GE.U32.AND P0, PT, R16, 0x7ca00000, PT ;  /* 0x7ca000001000780c */ /* 0x000fe20003f06070 */
[----:B0-----:R-:W-:-:S08]  /*0e60*/  DMUL R12, R16, R16 ;  /* 0x00000010100c7228 */ /* 0x001fd00000000000 */
[----:B------:R-:W-:-:S08]  /*0e70*/  DFMA R12, R14, -R12, 1 ;  /* 0x3ff000000e0c742b */ /* 0x000fd0000000080c */
[----:B------:R-:W-:Y:S02]  /*0e80*/  DFMA R18, R12, R18, 0.5 ;  /* 0x3fe000000c12742b */ /* 0x000fe40000000012 */
[----:B------:R-:W-:-:S08]  /*0e90*/  DMUL R12, R16, R12 ;  /* 0x0000000c100c7228 */ /* 0x000fd00000000000 */
[----:B------:R-:W-:-:S08]  /*0ea0*/  DFMA R24, R18, R12, R16 ;  /* 0x0000000c1218722b */ /* 0x000fd00000000010 */
[----:B------:R-:W-:Y:S02]  /*0eb0*/  DMUL R18, R14, R24 ;  /* 0x000000180e127228 */ /* 0x000fe40000000000 */
[----:B------:R-:W-:Y:S02]  /*0ec0*/  VIADD R23, R25, 0xfff00000 ;  /* 0xfff0000019177836 */ /* 0x000fe40000000000 */
[----:B------:R-:W-:-:S04]  /*0ed0*/  IMAD.MOV.U32 R22, RZ, RZ, R24 ;  /* 0x000000ffff167224 */ /* 0x000fc800078e0018 */
[----:B------:R-:W-:-:S08]  /*0ee0*/  DFMA R20, R18, -R18, R14 ;  /* 0x800000121214722b */ /* 0x000fd0000000000e */
[----:B------:R-:W-:Y:S01]  /*0ef0*/  DFMA R12, R20, R22, R18 ;  /* 0x00000016140c722b */ /* 0x000fe20000000012 */
[----:B------:R-:W-:Y:S10]  /*0f00*/  @!P0 BRA `(.L_x_100) ;  /* 0x0000000000108947 */ /* 0x000ff40003800000 */
[----:B------:R-:W-:-:S07]  /*0f10*/  MOV R0, 0xf30 ;  /* 0x00000f3000007802 */ /* 0x000fce0000000f00 */
[----:B--23--:R-:W-:Y:S05]  /*0f20*/  CALL.REL.NOINC `($__internal_0_$__cuda_sm20_dsqrt_rn_f64_mediumpath_v1) ;  /* 0x0000000400387944 */ /* 0x00cfea0003c00000 */
[----:B------:R-:W-:Y:S01]  /*0f30*/  IMAD.MOV.U32 R12, RZ, RZ, R14 ;  /* 0x000000ffff0c7224 */ /* 0x000fe200078e000e */
[----:B------:R-:W-:-:S07]  /*0f40*/  MOV R13, R15 ;  /* 0x0000000f000d7202 */ /* 0x000fce0000000f00 */
.L_x_100:
[----:B------:R-:W4:Y:S01]  /*0f50*/  LDG.E.64 R14, desc[UR6][R6.64] ;  /* 0x00000006060e7981 */ /* 0x000f22000c1e1b00 */
[----:B------:R-:W-:Y:S01]  /*0f60*/  DMUL R20, RZ, R10 ;  /* 0x0000000aff147228 */ /* 0x000fe20000000000 */
[----:B------:R-:W-:Y:S01]  /*0f70*/  IMAD.SHL.U32 R0, R11, 0x2, RZ ;  /* 0x000000020b007824 */ /* 0x000fe200078e00ff */
[----:B------:R-:W-:Y:S01]  /*0f80*/  UMOV UR8, 0x33145c07 ;  /* 0x33145c0700087882 */ /* 0x000fe20000000000 */
[----:B------:R-:W-:Y:S01]  /*0f90*/  UMOV UR9, 0x3ca1a626 ;  /* 0x3ca1a62600097882 */ /* 0x000fe20000000000 */
[----:B------:R-:W-:Y:S01]  /*0fa0*/  IMAD.MOV.U32 R22, RZ, RZ, -0x3e107ad8 ;  /* 0xc1ef8528ff167424 */ /* 0x000fe200078e00ff */
[----:B------:R-:W-:Y:S01]  /*0fb0*/  MOV R23, 0x3e21eea7 ;  /* 0x3e21eea700177802 */ /* 0x000fe20000000f00 */
[----:B------:R-:W-:Y:S01]  /*0fc0*/  IMAD.MOV.U32 R24, RZ, RZ, 0x2cb0d246 ;  /* 0x2cb0d246ff187424 */ /* 0x000fe200078e00ff */
[----:B------:R-:W-:Y:S01]  /*0fd0*/  ISETP.GT.U32.AND P0, PT, R0, -0x79800000, PT ;  /* 0x868000000000780c */ /* 0x000fe20003f04070 */
[----:B------:R-:W-:-:S03]  /*0fe0*/  IMAD.MOV.U32 R25, RZ, RZ, 0x3e5ae5f1 ;  /* 0x3e5ae5f1ff197424 */ /* 0x000fc600078e00ff */
[----:B------:R-:W-:Y:S02]  /*0ff0*/  FSEL R17, R21, R11, P0 ;  /* 0x0000000b15117208 */ /* 0x000fe40000000000 */
[----:B------:R-:W-:-:S03]  /*1000*/  FSEL R20, R20, R10, P0 ;  /* 0x0000000a14147208 */ /* 0x000fc60000000000 */
[----:B------:R-:W-:Y:S02]  /*1010*/  VIADD R21, R17, 0x100000 ;  /* 0x0010000011157836 */ /* 0x000fe40000000000 */
[----:B------:R-:W-:Y:S02]  /*1020*/  IMAD.MOV.U32 R16, RZ, RZ, R20 ;  /* 0x000000ffff107224 */ /* 0x000fe400078e0014 */
[----:B------:R-:W0:Y:S08]  /*1030*/  FRND.F64 R10, R20 ;  /* 0x00000014000a7313 */ /* 0x000e300000301800 */
[----:B------:R-:W1:Y:S01]  /*1040*/  F2I.S64.F64 R20, R20 ;  /* 0x0000001400147311 */ /* 0x000e620000301900 */
[----:B0-----:R-:W-:-:S08]  /*1050*/  DFMA R10, R10, -0.5, R16 ;  /* 0xbfe000000a0a782b */ /* 0x001fd00000000010 */
[C---:B------:R-:W-:Y:S01]  /*1060*/  DMUL R18, R10.reuse, UR8 ;  /* 0x000000080a127c28 */ /* 0x040fe20008000000 */
[----:B------:R-:W-:Y:S01]  /*1070*/  UMOV UR8, 0x54442d18 ;  /* 0x54442d1800087882 */ /* 0x000fe20000000000 */
[----:B------:R-:W-:Y:S01]  /*1080*/  UMOV UR9, 0x400921fb ;  /* 0x400921fb00097882 */ /* 0x000fe20000000000 */
[C---:B-1----:R-:W-:Y:S02]  /*1090*/  LOP3.LUT R0, R20.reuse, 0x1, RZ, 0xc0, !PT ;  /* 0x0000000114007812 */ /* 0x042fe400078ec0ff */
[----:B------:R-:W-:Y:S02]  /*10a0*/  LOP3.LUT P1, RZ, R20, 0x2, RZ, 0xc0, !PT ;  /* 0x0000000214ff7812 */ /* 0x000fe4000782c0ff */
[----:B------:R-:W-:Y:S01]  /*10b0*/  ISETP.NE.U32.AND P0, PT, R0, 0x1, PT ;  /* 0x000000010000780c */ /* 0x000fe20003f05070 */
[----:B------:R-:W-:Y:S01]  /*10c0*/  DFMA R10, R10, UR8, R18 ;  /* 0x000000080a0a7c2b */ /* 0x000fe20008000012 */
[----:B------:R-:W-:Y:S01]  /*10d0*/  UMOV UR8, 0x20fd8164 ;  /* 0x20fd816400087882 */ /* 0x000fe20000000000 */
[----:B------:R-:W-:Y:S01]  /*10e0*/  UMOV UR9, 0x3da8ff83 ;  /* 0x3da8ff8300097882 */ /* 0x000fe20000000000 */
[----:B------:R-:W-:-:S05]  /*10f0*/  ISETP.NE.U32.AND.EX P0, PT, RZ, RZ, PT, P0 ;  /* 0x000000ffff00720c */ /* 0x000fca0003f05100 */
[----:B------:R-:W-:-:S08]  /*1100*/  DMUL R18, R10, R10 ;  /* 0x0000000a0a127228 */ /* 0x000fd00000000000 */
[C---:B------:R-:W-:Y:S01]  /*1110*/  DFMA R22, R18.reuse, -UR8, R22 ;  /* 0x8000000812167c2b */ /* 0x040fe20008000016 */
[----:B------:R-:W-:Y:S01]  /*1120*/  UMOV UR8, 0xf9785eba ;  /* 0xf9785eba00087882 */ /* 0x000fe20000000000 */
[----:B------:R-:W-:Y:S02]  /*1130*/  UMOV UR9, 0x3de5db65 ;  /* 0x3de5db6500097882 */ /* 0x000fe40000000000 */
[C---:B------:R-:W-:Y:S01]  /*1140*/  DFMA R24, R18.reuse, UR8, -R24 ;  /* 0x0000000812187c2b */ /* 0x040fe20008000818 */
[----:B------:R-:W-:Y:S01]  /*1150*/  UMOV UR8, 0x8e06e6d9 ;  /* 0x8e06e6d900087882 */ /* 0x000fe20000000000 */
[----:B------:R-:W-:Y:S02]  /*1160*/  UMOV UR9, 0x3e927e4f ;  /* 0x3e927e4f00097882 */ /* 0x000fe40000000000 */
[----:B------:R-:W-:Y:S01]  /*1170*/  DFMA R22, R18, R22, -UR8 ;  /* 0x8000000812167e2b */ /* 0x000fe20008000016 */
[----:B------:R-:W-:Y:S01]  /*1180*/  UMOV UR8, 0x69ace392 ;  /* 0x69ace39200087882 */ /* 0x000fe20000000000 */
[----:B------:R-:W-:-:S02]  /*1190*/  UMOV UR9, 0x3ec71de3 ;  /* 0x3ec71de300097882 */ /* 0x000fc40000000000 */
[C---:B------:R-:W-:Y:S01]  /*11a0*/  DFMA R24, R18.reuse, R24, UR8 ;  /* 0x0000000812187e2b */ /* 0x040fe20008000018 */
[----:B------:R-:W-:Y:S01]  /*11b0*/  UMOV UR8, 0x19ddbce9 ;  /* 0x19ddbce900087882 */ /* 0x000fe20000000000 */
[----:B------:R-:W-:Y:S02]  /*11c0*/  UMOV UR9, 0x3efa01a0 ;  /* 0x3efa01a000097882 */ /* 0x000fe40000000000 */
[C---:B------:R-:W-:Y:S01]  /*11d0*/  DFMA R22, R18.reuse, R22, UR8 ;  /* 0x0000000812167e2b */ /* 0x040fe20008000016 */
[----:B------:R-:W-:Y:S01]  /*11e0*/  UMOV UR8, 0x19db62a1 ;  /* 0x19db62a100087882 */ /* 0x000fe20000000000 */
[----:B------:R-:W-:Y:S02]  /*11f0*/  UMOV UR9, 0x3f2a01a0 ;  /* 0x3f2a01a000097882 */ /* 0x000fe40000000000 */
[----:B------:R-:W-:Y:S01]  /*1200*/  DFMA R26, R18, R24, -UR8 ;  /* 0x80000008121a7e2b */ /* 0x000fe20008000018 */
[----:B------:R-:W-:Y:S01]  /*1210*/  UMOV UR8, 0x16c15d47 ;  /* 0x16c15d4700087882 */ /* 0x000fe20000000000 */
[----:B------:R-:W-:-:S02]  /*1220*/  UMOV UR9, 0x3f56c16c ;  /* 0x3f56c16c00097882 */ /* 0x000fc40000000000 */
[C---:B------:R-:W-:Y:S01]  /*1230*/  DFMA R24, R18.reuse, R22, -UR8 ;  /* 0x8000000812187e2b */ /* 0x040fe20008000016 */
[----:B------:R-:W-:Y:S01]  /*1240*/  UMOV UR8, 0x11110818 ;  /* 0x1111081800087882 */ /* 0x000fe20000000000 */
[----:B------:R-:W-:Y:S02]  /*1250*/  UMOV UR9, 0x3f811111 ;  /* 0x3f81111100097882 */ /* 0x000fe40000000000 */
[C---:B------:R-:W-:Y:S01]  /*1260*/  DFMA R22, R18.reuse, R26, UR8 ;  /* 0x0000000812167e2b */ /* 0x040fe2000800001a */
[----:B------:R-:W-:Y:S01]  /*1270*/  UMOV UR8, 0x55555551 ;  /* 0x5555555100087882 */ /* 0x000fe20000000000 */
[----:B------:R-:W-:Y:S02]  /*1280*/  UMOV UR9, 0x3fa55555 ;  /* 0x3fa5555500097882 */ /* 0x000fe40000000000 */
[----:B------:R-:W-:Y:S01]  /*1290*/  DFMA R24, R18, R24, UR8 ;  /* 0x0000000812187e2b */ /* 0x000fe20008000018 */
[----:B------:R-:W-:Y:S01]  /*12a0*/  UMOV UR8, 0x55555554 ;  /* 0x5555555400087882 */ /* 0x000fe20000000000 */
[----:B------:R-:W-:-:S02]  /*12b0*/  UMOV UR9, 0x3fc55555 ;  /* 0x3fc5555500097882 */ /* 0x000fc40000000000 */
[----:B------:R-:W-:-:S04]  /*12c0*/  DFMA R22, R18, R22, -UR8 ;  /* 0x8000000812167e2b */ /* 0x000fc80008000016 */
[----:B------:R-:W-:-:S04]  /*12d0*/  DFMA R24, R18, R24, -0.5 ;  /* 0xbfe000001218742b */ /* 0x000fc80000000018 */
[----:B------:R-:W-:-:S04]  /*12e0*/  DFMA R22, R18, R22, RZ ;  /* 0x000000161216722b */ /* 0x000fc800000000ff */
[----:B------:R-:W-:Y:S01]  /*12f0*/  DFMA R24, R18, R24, 1 ;  /* 0x3ff000001218742b */ /* 0x000fe20000000018 */
[----:B------:R-:W0:Y:S03]  /*1300*/  FRND.F64.TRUNC R18, R16 ;  /* 0x0000001000127313 */ /* 0x000e26000030d800 */
[----:B------:R-:W-:Y:S02]  /*1310*/  DFMA R22, R10, R22, R10 ;  /* 0x000000160a16722b */ /* 0x000fe4000000000a */
[----:B------:R-:W-:-:S08]  /*1320*/  DMUL R10, RZ, R16 ;  /* 0x00000010ff0a7228 */ /* 0x000fd00000000000 */
[----:B------:R-:W-:Y:S02]  /*1330*/  FSEL R21, R25, R23, !P0 ;  /* 0x0000001719157208 */ /* 0x000fe40004000000 */
[----:B------:R-:W-:Y:S01]  /*1340*/  FSEL R23, R24, R22, !P0 ;  /* 0x0000001618177208 */ /* 0x000fe20004000000 */
[----:B0-----:R-:W-:Y:S01]  /*1350*/  DSETP.NEU.AND P2, PT, R16, R18, PT ;  /* 0x000000121000722a */ /* 0x001fe20003f4d000 */
[----:B------:R-:W-:-:S05]  /*1360*/  @P1 LOP3.LUT R21, R21, 0x80000000, RZ, 0x3c, !PT ;  /* 0x8000000015151812 */ /* 0x000fca00078e3cff */
[----:B------:R-:W-:Y:S02]  /*1370*/  FSEL R10, R10, R23, !P2 ;  /* 0x000000170a0a7208 */ /* 0x000fe40005000000 */
[----:B------:R-:W-:-:S06]  /*1380*/  FSEL R11, R11, R21, !P2 ;  /* 0x000000150b0b7208 */ /* 0x000fcc0005000000 */
[----:B------:R-:W-:-:S08]  /*1390*/  DMUL R12, R12, R10 ;  /* 0x0000000a0c0c7228 */ /* 0x000fd00000000000 */
[----:B--23--:R-:W-:-:S08]  /*13a0*/  DFMA R12, R12, R4, R2 ;  /* 0x000000040c0c722b */ /* 0x00cfd00000000002 */
[----:B----4-:R-:W-:-:S07]  /*13b0*/  DADD R12, R12, R14 ;  /* 0x000000000c0c7229 */ /* 0x010fce000000000e */
[----:B------:R0:W-:Y:S04]  /*13c0*/  STG.E.64 desc[UR6][R6.64], R12 ;  /* 0x0000000c06007986 */ /* 0x0001e8000c101b06 */
.L_x_97:
[----:B0-----:R-:W-:-:S05]  /*13d0*/  IADD3 R6, P0, PT, R6, 0x8, RZ ;  /* 0x0000000806067810 */ /* 0x001fca0007f1e0ff */
[----:B------:R-:W-:Y:S01]  /*13e0*/  IMAD.X R7, RZ, RZ, R7, P0 ;  /* 0x000000ffff077224 */ /* 0x000fe200000e0607 */
[----:B------:R-:W-:Y:S07]  /*13f0*/  BRA.U UP0, `(.L_x_101) ;  /* 0xffffffed00347547 */ /* 0x000fee000b83ffff */
[----:B------:R-:W-:Y:S05]  /*1400*/  EXIT ;  /* 0x000000000000794d */ /* 0x000fea0003800000 */
        .weak           $__internal_0_$__cuda_sm20_dsqrt_rn_f64_mediumpath_v1
        .type           $__internal_0_$__cuda_sm20_dsqrt_rn_f64_mediumpath_v1,@function
        .size           $__internal_0_$__cuda_sm20_dsqrt_rn_f64_mediumpath_v1,($__internal_1_$__cuda_sm20_sqrt_rn_f32_slowpath - $__internal_0_$__cuda_sm20_dsqrt_rn_f64_mediumpath_v1)
$__internal_0_$__cuda_sm20_dsqrt_rn_f64_mediumpath_v1:
[----:B------:R-:W-:Y:S01]  /*1410*/  ISETP.GE.U32.AND P0, PT, R16, -0x3400000, PT ;  /* 0xfcc000001000780c */ /* 0x000fe20003f06070 */
[----:B------:R-:W-:Y:S01]  /*1420*/  IMAD.MOV.U32 R13, RZ, RZ, R15 ;  /* 0x000000ffff0d7224 */ /* 0x000fe200078e000f */
[----:B------:R-:W-:Y:S01]  /*1430*/  MOV R12, R14 ;  /* 0x0000000e000c7202 */ /* 0x000fe20000000f00 */
[----:B------:R-:W-:Y:S02]  /*1440*/  IMAD.MOV.U32 R22, RZ, RZ, R24 ;  /* 0x000000ffff167224 */ /* 0x000fe400078e0018 */
[----:B------:R-:W-:Y:S02]  /*1450*/  IMAD.MOV.U32 R14, RZ, RZ, R20 ;  /* 0x000000ffff0e7224 */ /* 0x000fe400078e0014 */
[----:B------:R-:W-:-:S06]  /*1460*/  IMAD.MOV.U32 R15, RZ, RZ, R21 ;  /* 0x000000ffff0f7224 */ /* 0x000fcc00078e0015 */
[----:B------:R-:W-:Y:S05]  /*1470*/  @!P0 BRA `(.L_x_102) ;  /* 0x0000000000208947 */ /* 0x000fea0003800000 */
[----:B------:R-:W-:-:S10]  /*1480*/  DFMA.RM R14, R14, R22, R18 ;  /* 0x000000160e0e722b */ /* 0x000fd40000004012 */
[----:B------:R-:W-:-:S05]  /*1490*/  IADD3 R16, P0, PT, R14, 0x1, RZ ;  /* 0x000000010e107810 */ /* 0x000fca0007f1e0ff */
[----:B------:R-:W-:-:S06]  /*14a0*/  IMAD.X R17, RZ, RZ, R15, P0 ;  /* 0x000000ffff117224 */ /* 0x000fcc00000e060f */
[----:B------:R-:W-:-:S08]  /*14b0*/  DFMA.RP R12, -R14, R16, R12 ;  /* 0x000000100e0c722b */ /* 0x000fd0000000810c */
[----:B------:R-:W-:-:S06]  /*14c0*/  DSETP.GT.AND P0, PT, R12, RZ, PT ;  /* 0x000000ff0c00722a */ /* 0x000fcc0003f04000 */
[----:B------:R-:W-:Y:S02]  /*14d0*/  FSEL R14, R16, R14, P0 ;  /* 0x0000000e100e7208 */ /* 0x000fe40000000000 */
[----:B------:R-:W-:Y:S01]  /*14e0*/  FSEL R15, R17, R15, P0 ;  /* 0x0000000f110f7208 */ /* 0x000fe20000000000 */
[----:B------:R-:W-:Y:S06]  /*14f0*/  BRA `(.L_x_103) ;  /* 0x0000000000647947 */ /* 0x000fec0003800000 */
.L_x_102:
[----:B------:R-:W-:-:S14]  /*1500*/  DSETP.NE.AND P0, PT, R12, RZ, PT ;  /* 0x000000ff0c00722a */ /* 0x000fdc0003f05000 */
[----:B------:R-:W-:Y:S05]  /*1510*/  @!P0 BRA `(.L_x_104) ;  /* 0x0000000000588947 */ /* 0x000fea0003800000 */
[----:B------:R-:W-:-:S13]  /*1520*/  ISETP.GE.AND P0, PT, R13, RZ, PT ;  /* 0x000000ff0d00720c */ /* 0x000fda0003f06270 */
[----:B------:R-:W-:Y:S01]  /*1530*/  @!P0 MOV R14, 0x0 ;  /* 0x00000000000e8802 */ /* 0x000fe20000000f00 */
[----:B------:R-:W-:Y:S01]  /*1540*/  @!P0 IMAD.MOV.U32 R15, RZ, RZ, -0x80000 ;  /* 0xfff80000ff0f8424 */ /* 0x000fe200078e00ff */
[----:B------:R-:W-:Y:S06]  /*1550*/  @!P0 BRA `(.L_x_103) ;  /* 0x00000000004c8947 */ /* 0x000fec0003800000 */
[----:B------:R-:W-:-:S13]  /*1560*/  ISETP.GT.AND P0, PT, R13, 0x7fefffff, PT ;  /* 0x7fefffff0d00780c */ /* 0x000fda0003f04270 */
[----:B------:R-:W-:Y:S05]  /*1570*/  @P0 BRA `(.L_x_104) ;  /* 0x0000000000400947 */ /* 0x000fea0003800000 */
[----:B------:R-:W-:Y:S01]  /*1580*/  DMUL R12, R12, 8.11296384146066816958e+31 ;  /* 0x469000000c0c7828 */ /* 0x000fe20000000000 */
[----:B------:R-:W-:Y:S02]  /*1590*/  IMAD.MOV.U32 R14, RZ, RZ, RZ ;  /* 0x000000ffff0e7224 */ /* 0x000fe400078e00ff */
[----:B------:R-:W-:Y:S02]  /*15a0*/  IMAD.MOV.U32 R18, RZ, RZ, 0x0 ;  /* 0x00000000ff127424 */ /* 0x000fe400078e00ff */
[----:B------:R-:W-:Y:S01]  /*15b0*/  IMAD.MOV.U32 R19, RZ, RZ, 0x3fd80000 ;  /* 0x3fd80000ff137424 */ /* 0x000fe200078e00ff */
[----:B------:R-:W0:Y:S02]  /*15c0*/  MUFU.RSQ64H R15, R13 ;  /* 0x0000000d000f7308 */ /* 0x000e240000001c00 */
[----:B0-----:R-:W-:-:S08]  /*15d0*/  DMUL R16, R14, R14 ;  /* 0x0000000e0e107228 */ /* 0x001fd00000000000 */
[----:B------:R-:W-:-:S08]  /*15e0*/  DFMA R16, R12, -R16, 1 ;  /* 0x3ff000000c10742b */ /* 0x000fd00000000810 */
[----:B------:R-:W-:Y:S02]  /*15f0*/  DFMA R18, R16, R18, 0.5 ;  /* 0x3fe000001012742b */ /* 0x000fe40000000012 */
[----:B------:R-:W-:-:S08]  /*1600*/  DMUL R16, R14, R16 ;  /* 0x000000100e107228 */ /* 0x000fd00000000000 */
[----:B------:R-:W-:-:S08]  /*1610*/  DFMA R16, R18, R16, R14 ;  /* 0x000000101210722b */ /* 0x000fd0000000000e */
[----:B------:R-:W-:Y:S02]  /*1620*/  DMUL R14, R12, R16 ;  /* 0x000000100c0e7228 */ /* 0x000fe40000000000 */
[----:B------:R-:W-:-:S06]  /*1630*/  IADD3 R17, PT, PT, R17, -0x100000, RZ ;  /* 0xfff0000011117810 */ /* 0x000fcc0007ffe0ff */
[----:B------:R-:W-:-:S08]  /*1640*/  DFMA R18, R14, -R14, R12 ;  /* 0x8000000e0e12722b */ /* 0x000fd0000000000c */
[----:B------:R-:W-:-:S10]  /*1650*/  DFMA R14, R16, R18, R14 ;  /* 0x00000012100e722b */ /* 0x000fd4000000000e */
[----:B------:R-:W-:Y:S01]  /*1660*/  VIADD R15, R15, 0xfcb00000 ;  /* 0xfcb000000f0f7836 */ /* 0x000fe20000000000 */
[----:B------:R-:W-:Y:S06]  /*1670*/  BRA `(.L_x_103) ;  /* 0x0000000000047947 */ /* 0x000fec0003800000 */
.L_x_104:
[----:B------:R-:W-:-:S11]  /*1680*/  DADD R14, R12, R12 ;  /* 0x000000000c0e7229 */ /* 0x000fd6000000000c */
.L_x_103:
[----:B------:R-:W-:Y:S02]  /*1690*/  IMAD.MOV.U32 R12, RZ, RZ, R0 ;  /* 0x000000ffff0c7224 */ /* 0x000fe400078e0000 */
[----:B------:R-:W-:-:S04]  /*16a0*/  IMAD.MOV.U32 R13, RZ, RZ, 0x0 ;  /* 0x00000000ff0d7424 */ /* 0x000fc800078e00ff */
[----:B------:R-:W-:Y:S05]  /*16b0*/  RET.REL.NODEC R12 `(_Z8MutationP10Polynomialiidd) ;  /* 0xffffffe80c507950 */ /* 0x000fea0003c3ffff */
        .weak           $__internal_1_$__cuda_sm20_sqrt_rn_f32_slowpath
        .type           $__internal_1_$__cuda_sm20_sqrt_rn_f32_slowpath,@function
        .size           $__internal_1_$__cuda_sm20_sqrt_rn_f32_slowpath,(.L_x_141 - $__internal_1_$__cuda_sm20_sqrt_rn_f32_slowpath)
$__internal_1_$__cuda_sm20_sqrt_rn_f32_slowpath:
[----:B------:R-:W-:-:S13]  /*16c0*/  LOP3.LUT P0, RZ, R17, 0x7fffffff, RZ, 0xc0, !PT ;  /* 0x7fffffff11ff7812 */ /* 0x000fda000780c0ff */
[----:B------:R-:W-:Y:S05]  /*16d0*/  @!P0 BRA `(.L_x_105) ;  /* 0x0000000000488947 */ /* 0x000fea0003800000 */
[----:B------:R-:W-:Y:S01]  /*16e0*/  FSETP.GEU.FTZ.AND P0, PT, R17, RZ, PT ;  /* 0x000000ff1100720b */ /* 0x000fe20003f1e000 */
[----:B------:R-:W-:-:S12]  /*16f0*/  IMAD.MOV.U32 R0, RZ, RZ, R17 ;  /* 0x000000ffff007224 */ /* 0x000fd800078e0011 */
[----:B------:R-:W-:Y:S01]  /*1700*/  @!P0 MOV R17, 0x7fffffff ;  /* 0x7fffffff00118802 */ /* 0x000fe20000000f00 */
[----:B------:R-:W-:Y:S06]  /*1710*/  @!P0 BRA `(.L_x_105) ;  /* 0x0000000000388947 */ /* 0x000fec0003800000 */
[----:B------:R-:W-:-:S13]  /*1720*/  FSETP.GTU.FTZ.AND P0, PT, |R0|, +INF , PT ;  /* 0x7f8000000000780b */ /* 0x000fda0003f1c200 */
[----:B------:R-:W-:Y:S01]  /*1730*/  @P0 FADD.FTZ R17, R0, 1 ;  /* 0x3f80000000110421 */ /* 0x000fe20000010000 */
[----:B------:R-:W-:Y:S06]  /*1740*/  @P0 BRA `(.L_x_105) ;  /* 0x00000000002c0947 */ /* 0x000fec0003800000 */
[----:B------:R-:W-:-:S13]  /*1750*/  FSETP.NEU.FTZ.AND P0, PT, |R0|, +INF , PT ;  /* 0x7f8000000000780b */ /* 0x000fda0003f1d200 */
[----:B------:R-:W-:Y:S01]  /*1760*/  @!P0 IMAD.MOV.U32 R17, RZ, RZ, R0 ;  /* 0x000000ffff118224 */ /* 0x000fe200078e0000 */
[----:B------:R-:W-:Y:S06]  /*1770*/  @!P0 BRA `(.L_x_105) ;  /* 0x0000000000208947 */ /* 0x000fec0003800000 */
[----:B------:R-:W-:-:S04]  /*1780*/  FFMA R0, R0, 1.84467440737095516160e+19, RZ ;  /* 0x5f80000000007823 */ /* 0x000fc800000000ff */
[----:B------:R-:W0:Y:S02]  /*1790*/  MUFU.RSQ R11, R0 ;  /* 0x00000000000b7308 */ /* 0x000e240000001400 */
[----:B0-----:R-:W-:Y:S01]  /*17a0*/  FMUL.FTZ R13, R0, R11 ;  /* 0x0000000b000d7220 */ /* 0x001fe20000410000 */
[----:B------:R-:W-:-:S03]  /*17b0*/  FMUL.FTZ R11, R11, 0.5 ;  /* 0x3f0000000b0b7820 */ /* 0x000fc60000410000 */
[----:B------:R-:W-:-:S04]  /*17c0*/  FADD.FTZ R10, -R13, -RZ ;  /* 0x800000ff0d0a7221 */ /* 0x000fc80000010100 */
[----:B------:R-:W-:-:S04]  /*17d0*/  FFMA R10, R13, R10, R0 ;  /* 0x0000000a0d0a7223 */ /* 0x000fc80000000000 */
[----:B------:R-:W-:-:S04]  /*17e0*/  FFMA R10, R10, R11, R13 ;  /* 0x0000000b0a0a7223 */ /* 0x000fc8000000000d */
[----:B------:R-:W-:-:S07]  /*17f0*/  FMUL.FTZ R17, R10, 2.3283064365386962891e-10 ;  /* 0x2f8000000a117820 */ /* 0x000fce0000410000 */
.L_x_105:
[----:B------:R-:W-:Y:S02]  /*1800*/  IMAD.MOV.U32 R10, RZ, RZ, R14 ;  /* 0x000000ffff0a7224 */ /* 0x000fe400078e000e */
[----:B------:R-:W-:-:S04]  /*1810*/  IMAD.MOV.U32 R11, RZ, RZ, 0x0 ;  /* 0x00000000ff0b7424 */ /* 0x000fc800078e00ff */
[----:B------:R-:W-:Y:S05]  /*1820*/  RET.REL.NODEC R10 `(_Z8MutationP10Polynomialiidd) ;  /* 0xffffffe40af47950 */ /* 0x000fea0003c3ffff */
.L_x_106:
        /* <DEDUP_REMOVED lines=13> */
.L_x_141:


//--------------------- .text._Z13CrossoverNextP10Polynomialii --------------------------
	.section	.text._Z13CrossoverNextP10Polynomialii,"ax",@progbits
	.align	128
        .global         _Z13CrossoverNextP10Polynomialii
        .type           _Z13CrossoverNextP10Polynomialii,@function
        .size           _Z13CrossoverNextP10Polynomialii,(.L_x_142 - _Z13CrossoverNextP10Polynomialii)
        .other          _Z13CrossoverNextP10Polynomialii,@"STO_CUDA_ENTRY STV_DEFAULT"
_Z13CrossoverNextP10Polynomialii:
.text._Z13CrossoverNextP10Polynomialii:
[----:B------:R-:W-:Y:S08]  /*0000*/  LDC R1, c[0x0][0x37c] ;  /* 0x0000df00ff017b82 */ /* 0x000ff00000000800 */
[----:B------:R-:W0:Y:S08]  /*0010*/  S2UR UR4, SR_CTAID.X ;  /* 0x00000000000479c3 */ /* 0x000e300000002500 */
[----:B------:R-:W0:Y:S02]  /*0020*/  LDC.64 R4, c[0x0][0x388] ;  /* 0x0000e200ff047b82 */ /* 0x000e240000000a00 */
[----:B0-----:R-:W-:-:S05]  /*0030*/  VIADD R5, R5, UR4 ;  /* 0x0000000405057c36 */ /* 0x001fca0008000000 */
[----:B------:R-:W-:-:S04]  /*0040*/  LOP3.LUT R0, R5, 0x1, RZ, 0xc0, !PT ;  /* 0x0000000105007812 */ /* 0x000fc800078ec0ff */
[----:B------:R-:W-:-:S04]  /*0050*/  ISETP.NE.U32.AND P0, PT, R0, 0x1, PT ;  /* 0x000000010000780c */ /* 0x000fc80003f05070 */
[----:B------:R-:W-:-:S13]  /*0060*/  ISETP.GE.OR P0, PT, R5, R4, !P0 ;  /* 0x000000040500720c */ /* 0x000fda0004706670 */
[----:B------:R-:W-:Y:S05]  /*0070*/  @P0 EXIT ;  /* 0x000000000000094d */ /* 0x000fea0003800000 */
[----:B------:R-:W0:Y:S01]  /*0080*/  LDC.64 R2, c[0x0][0x380] ;  /* 0x0000e000ff027b82 */ /* 0x000e220000000a00 */
[----:B------:R-:W-:Y:S01]  /*0090*/  SHF.R.S32.HI R4, RZ, 0x1f, R5 ;  /* 0x0000001fff047819 */ /* 0x000fe20000011405 */
[----:B0-----:R-:W-:Y:S01]  /*00a0*/  IMAD.WIDE R2, R5, 0x30, R2 ;  /* 0x0000003005027825 */ /* 0x001fe200078e0202 */
[----:B------:R-:W-:-:S06]  /*00b0*/  CS2R R6, SR_CLOCKLO ;  /* 0x0000000000067805 */ /* 0x000fcc0000015000 */
[----:B------:R-:W-:-:S04]  /*00c0*/  IADD3 R0, P0, PT, R5, R6, RZ ;  /* 0x0000000605007210 */ /* 0x000fc80007f1e0ff */
[----:B------:R-:W-:Y:S02]  /*00d0*/  LOP3.LUT R0, R0, 0xaad26b49, RZ, 0x3c, !PT ;  /* 0xaad26b4900007812 */ /* 0x000fe400078e3cff */
[----:B------:R-:W-:-:S03]  /*00e0*/  IADD3.X R7, PT, PT, R7, R4, RZ, P0, !PT ;  /* 0x0000000407077210 */ /* 0x000fc600007fe4ff */
[----:B------:R-:W-:Y:S01]  /*00f0*/  IMAD R0, R0, 0x4182bed5, RZ ;  /* 0x4182bed500007824 */ /* 0x000fe200078e02ff */
[----:B------:R-:W-:-:S03]  /*0100*/  LOP3.LUT R7, R7, 0xf7dcefdd, RZ, 0x3c, !PT ;  /* 0xf7dcefdd07077812 */ /* 0x000fc600078e3cff */
[C---:B------:R-:W-:Y:S02]  /*0110*/  VIADD R6, R0.reuse, 0x75bcd15 ;  /* 0x075bcd1500067836 */ /* 0x040fe40000000000 */
[----:B------:R-:W-:-:S03]  /*0120*/  VIADD R8, R0, 0x583f19 ;  /* 0x00583f1900087836 */ /* 0x000fc60000000000 */
[----:B------:R-:W-:Y:S02]  /*0130*/  SHF.R.U32.HI R9, RZ, 0x2, R6 ;  /* 0x00000002ff097819 */ /* 0x000fe40000011606 */
[----:B------:R-:W-:Y:S02]  /*0140*/  SHF.L.U32 R11, R8, 0x4, RZ ;  /* 0x00000004080b7819 */ /* 0x000fe400000006ff */
[----:B------:R-:W-:Y:S01]  /*0150*/  LOP3.LUT R9, R9, R6, RZ, 0x3c, !PT ;  /* 0x0000000609097212 */ /* 0x000fe200078e3cff */
[----:B------:R-:W-:-:S04]  /*0160*/  IMAD R6, R7, -0x658354e5, R0 ;  /* 0x9a7cab1b07067824 */ /* 0x000fc800078e0200 */
[----:B------:R-:W-:Y:S01]  /*0170*/  IMAD.SHL.U32 R10, R9, 0x2, RZ ;  /* 0x00000002090a7824 */ /* 0x000fe200078e00ff */
[----:B------:R-:W-:-:S04]  /*0180*/  IADD3 R6, PT, PT, R6, 0x64f0c9, RZ ;  /* 0x0064f0c906067810 */ /* 0x000fc80007ffe0ff */
[----:B------:R-:W-:Y:S01]  /*0190*/  LOP3.LUT R10, R8, R11, R10, 0x96, !PT ;  /* 0x0000000b080a7212 */ /* 0x000fe200078e960a */
[----:B------:R-:W-:-:S03]  /*01a0*/  HFMA2 R11, -RZ, RZ, 1.5048828125, 33.21875 ;  /* 0x3e055027ff0b7431 */ /* 0x000fc600000001ff */
[----:B------:R-:W-:Y:S01]  /*01b0*/  LOP3.LUT R7, R10, R9, RZ, 0x3c, !PT ;  /* 0x000000090a077212 */ /* 0x000fe200078e3cff */
[----:B------:R-:W-:-:S03]  /*01c0*/  IMAD.MOV.U32 R9, RZ, RZ, 0x2f800000 ;  /* 0x2f800000ff097424 */ /* 0x000fc600078e00ff */
[----:B------:R-:W-:-:S04]  /*01d0*/  IADD3 R8, PT, PT, R6, 0x587c5, R7 ;  /* 0x000587c506087810 */ /* 0x000fc80007ffe007 */
[----:B------:R-:W-:-:S05]  /*01e0*/  I2FP.F32.U32 R8, R8 ;  /* 0x0000000800087245 */ /* 0x000fca0000201000 */
[----:B------:R-:W-:-:S05]  /*01f0*/  FFMA R8, R8, R9, 1.1641532182693481445e-10 ;  /* 0x2f00000008087423 */ /* 0x000fca0000000009 */
[----:B------:R-:W-:-:S13]  /*0200*/  FSETP.GEU.AND P0, PT, R8, 1.175494350822287508e-38, PT ;  /* 0x008000000800780b */ /* 0x000fda0003f0e000 */
[----:B------:R-:W-:-:S05]  /*0210*/  @!P0 FMUL R8, R8, 8388608 ;  /* 0x4b00000008088820 */ /* 0x000fca0000400000 */
[----:B------:R-:W-:-:S04]  /*0220*/  IADD3 R9, PT, PT, R8, -0x3f2aaaab, RZ ;  /* 0xc0d5555508097810 */ /* 0x000fc80007ffe0ff */
        /* <DEDUP_REMOVED lines=28> */
[----:B------:R-:W-:Y:S02]  /*03f0*/  LOP3.LUT R0, R9, R10, R0, 0x96, !PT ;  /* 0x0000000a09007212 */ /* 0x000fe400078e9600 */
[----:B------:R-:W-:Y:S02]  /*0400*/  IADD3 R8, PT, PT, R13, -0xd000000, RZ ;  /* 0xf30000000d087810 */ /* 0x000fe40007ffe0ff */
[----:B------:R-:W-:Y:S02]  /*0410*/  LOP3.LUT R7, R0, R7, RZ, 0x3c, !PT ;  /* 0x0000000700077212 */ /* 0x000fe400078e3cff */
[----:B------:R-:W-:Y:S01]  /*0420*/  ISETP.GT.U32.AND P0, PT, R8, 0x727fffff, PT ;  /* 0x727fffff0800780c */ /* 0x000fe20003f04070 */
[----:B------:R0:W1:Y:S01]  /*0430*/  MUFU.RSQ R0, R13 ;  /* 0x0000000d00007308 */ /* 0x0000620000001400 */
[----:B------:R-:W-:Y:S01]  /*0440*/  IADD3 R7, PT, PT, R6, 0xb0f8a, R7 ;  /* 0x000b0f8a06077810 */ /* 0x000fe20007ffe007 */
[----:B------:R-:W-:-:S03]  /*0450*/  IMAD.MOV.U32 R8, RZ, RZ, 0x30c90fdb ;  /* 0x30c90fdbff087424 */ /* 0x000fc600078e00ff */
[----:B------:R-:W-:-:S05]  /*0460*/  I2FP.F32.U32 R7, R7 ;  /* 0x0000000700077245 */ /* 0x000fca0000201000 */
[----:B------:R-:W-:Y:S02]  /*0470*/  FFMA R8, R7, R8, 7.314590599882819788e-10 ;  /* 0x30490fdb07087423 */ /* 0x000fe40000000008 */
[----:B0-----:R-:W-:Y:S05]  /*0480*/  @!P0 BRA `(.L_x_107) ;  /* 0x0000000000108947 */ /* 0x001fea0003800000 */
[----:B-1----:R-:W-:Y:S02]  /*0490*/  MOV R0, R13 ;  /* 0x0000000d00007202 */ /* 0x002fe40000000f00 */
[----:B------:R-:W-:-:S07]  /*04a0*/  MOV R10, 0x4c0 ;  /* 0x000004c0000a7802 */ /* 0x000fce0000000f00 */
[----:B------:R-:W-:Y:S05]  /*04b0*/  CALL.REL.NOINC `($__internal_2_$__cuda_sm20_sqrt_rn_f32_slowpath) ;  /* 0x0000001400207944 */ /* 0x000fea0003c00000 */
[----:B------:R-:W-:Y:S05]  /*04c0*/  BRA `(.L_x_108) ;  /* 0x0000000000107947 */ /* 0x000fea0003800000 */
.L_x_107:
[----:B-1----:R-:W-:Y:S01]  /*04d0*/  FMUL.FTZ R6, R13, R0 ;  /* 0x000000000d067220 */ /* 0x002fe20000410000 */
[----:B------:R-:W-:-:S03]  /*04e0*/  FMUL.FTZ R0, R0, 0.5 ;  /* 0x3f00000000007820 */ /* 0x000fc60000410000 */
[----:B------:R-:W-:-:S04]  /*04f0*/  FFMA R13, -R6, R6, R13 ;  /* 0x00000006060d7223 */ /* 0x000fc8000000010d */
[----:B------:R-:W-:-:S07]  /*0500*/  FFMA R0, R13, R0, R6 ;  /* 0x000000000d007223 */ /* 0x000fce0000000006 */
.L_x_108:
[----:B------:R-:W-:Y:S01]  /*0510*/  FMUL.RZ R10, R8, 0.15915493667125701904 ;  /* 0x3e22f983080a7820 */ /* 0x000fe2000040c000 */
[----:B------:R-:W0:Y:S03]  /*0520*/  LDCU.64 UR4, c[0x0][0x358] ;  /* 0x00006b00ff0477ac */ /* 0x000e260008000a00 */
[----:B------:R-:W1:Y:S02]  /*0530*/  MUFU.SIN R7, R10 ;  /* 0x0000000a00077308 */ /* 0x000e640000000400 */
[----:B-1----:R-:W-:-:S05]  /*0540*/  FFMA R0, R7, R0, -0.5 ;  /* 0xbf00000007007423 */ /* 0x002fca0000000000 */
[----:B------:R-:W-:-:S13]  /*0550*/  FSETP.GT.AND P0, PT, R0, RZ, PT ;  /* 0x000000ff0000720b */ /* 0x000fda0003f04000 */
[----:B0-----:R-:W2:Y:S04]  /*0560*/  @P0 LDG.E.64 R8, desc[UR4][R2.64+0x30] ;  /* 0x0000300402080981 */ /* 0x001ea8000c1e1b00 */
[----:B------:R-:W3:Y:S04]  /*0570*/  @P0 LDG.E.64 R6, desc[UR4][R2.64] ;  /* 0x0000000402060981 */ /* 0x000ee8000c1e1b00 */
[----:B--2---:R-:W-:Y:S04]  /*0580*/  @P0 STG.E.64 desc[UR4][R2.64], R8 ;  /* 0x0000000802000986 */ /* 0x004fe8000c101b04 */
[----:B---3--:R0:W-:Y:S02]  /*0590*/  @P0 STG.E.64 desc[UR4][R2.64+0x30], R6 ;  /* 0x0000300602000986 */ /* 0x0081e4000c101b04 */
[----:B0-----:R-:W-:-:S06]  /*05a0*/  CS2R R6, SR_CLOCKLO ;  /* 0x0000000000067805 */ /* 0x001fcc0000015000 */
        /* <DEDUP_REMOVED lines=13> */
[----:B------:R-:W-:Y:S02]  /*0680*/  LOP3.LUT R10, R8, R11, R10, 0x96, !PT ;  /* 0x0000000b080a7212 */ /* 0x000fe400078e960a */
[----:B------:R-:W-:Y:S02]  /*0690*/  MOV R11, 0x3e055027 ;  /* 0x3e055027000b7802 */ /* 0x000fe40000000f00 */
        /* <DEDUP_REMOVED lines=50> */
.L_x_109:
[----:B-1----:R-:W-:Y:S01]  /*09c0*/  FMUL.FTZ R6, R13, R0 ;  /* 0x000000000d067220 */ /* 0x002fe20000410000 */
[----:B------:R-:W-:-:S03]  /*09d0*/  FMUL.FTZ R0, R0, 0.5 ;  /* 0x3f00000000007820 */ /* 0x000fc60000410000 */
[----:B------:R-:W-:-:S04]  /*09e0*/  FFMA R13, -R6, R6, R13 ;  /* 0x00000006060d7223 */ /* 0x000fc8000000010d */
[----:B------:R-:W-:-:S07]  /*09f0*/  FFMA R0, R13, R0, R6 ;  /* 0x000000000d007223 */ /* 0x000fce0000000006 */
.L_x_110:
[----:B------:R-:W-:-:S04]  /*0a00*/  FMUL.RZ R10, R8, 0.15915493667125701904 ;  /* 0x3e22f983080a7820 */ /* 0x000fc8000040c000 */
[----:B------:R-:W0:Y:S02]  /*0a10*/  MUFU.SIN R7, R10 ;  /* 0x0000000a00077308 */ /* 0x000e240000000400 */
[----:B0-----:R-:W-:-:S05]  /*0a20*/  FFMA R0, R7, R0, -0.5 ;  /* 0xbf00000007007423 */ /* 0x001fca0000000000 */
[----:B------:R-:W-:-:S13]  /*0a30*/  FSETP.GT.AND P0, PT, R0, RZ, PT ;  /* 0x000000ff0000720b */ /* 0x000fda0003f04000 */
[----:B------:R-:W2:Y:S04]  /*0a40*/  @P0 LDG.E.64 R8, desc[UR4][R2.64+0x38] ;  /* 0x0000380402080981 */ /* 0x000ea8000c1e1b00 */
        /* <DEDUP_REMOVED lines=69> */
.L_x_111:
[----:B-1----:R-:W-:Y:S01]  /*0ea0*/  FMUL.FTZ R6, R13, R0 ;  /* 0x000000000d067220 */ /* 0x002fe20000410000 */
[----:B------:R-:W-:-:S03]  /*0eb0*/  FMUL.FTZ R0, R0, 0.5 ;  /* 0x3f00000000007820 */ /* 0x000fc60000410000 */
[----:B------:R-:W-:-:S04]  /*0ec0*/  FFMA R13, -R6, R6, R13 ;  /* 0x00000006060d7223 */ /* 0x000fc8000000010d */
[----:B------:R-:W-:-:S07]  /*0ed0*/  FFMA R0, R13, R0, R6 ;  /* 0x000000000d007223 */ /* 0x000fce0000000006 */
.L_x_112:
        /* <DEDUP_REMOVED lines=74> */
.L_x_113:
[----:B-1----:R-:W-:Y:S01]  /*1380*/  FMUL.FTZ R6, R13, R0 ;  /* 0x000000000d067220 */ /* 0x002fe20000410000 */
[----:B------:R-:W-:-:S03]  /*1390*/  FMUL.FTZ R0, R0, 0.5 ;  /* 0x3f00000000007820 */ /* 0x000fc60000410000 */
[----:B------:R-:W-:-:S04]  /*13a0*/  FFMA R13, -R6, R6, R13 ;  /* 0x00000006060d7223 */ /* 0x000fc8000000010d */
[----:B------:R-:W-:-:S07]  /*13b0*/  FFMA R0, R13, R0, R6 ;  /* 0x000000000d007223 */ /* 0x000fce0000000006 */
.L_x_114:
        /* <DEDUP_REMOVED lines=12> */
[----:B------:R-:W-:-:S04]  /*1480*/  IMAD R0, R0, 0x4182bed5, RZ ;  /* 0x4182bed500007824 */ /* 0x000fc800078e02ff */
[C---:B------:R-:W-:Y:S02]  /*1490*/  VIADD R5, R0.reuse, 0x75bcd15 ;  /* 0x075bcd1500057836 */ /* 0x040fe40000000000 */
[----:B------:R-:W-:-:S03]  /*14a0*/  VIADD R6, R0, 0x583f19 ;  /* 0x00583f1900067836 */ /* 0x000fc60000000000 */
[----:B------:R-:W-:Y:S02]  /*14b0*/  SHF.R.U32.HI R8, RZ, 0x2, R5 ;  /* 0x00000002ff087819 */ /* 0x000fe40000011605 */
[----:B------:R-:W-:Y:S02]  /*14c0*/  SHF.L.U32 R7, R6, 0x4, RZ ;  /* 0x0000000406077819 */ /* 0x000fe400000006ff */
[----:B------:R-:W-:Y:S02]  /*14d0*/  LOP3.LUT R8, R8, R5, RZ, 0x3c, !PT ;  /* 0x0000000508087212 */ /* 0x000fe400078e3cff */
[----:B------:R-:W-:-:S03]  /*14e0*/  LOP3.LUT R5, R4, 0xf7dcefdd, RZ, 0x3c, !PT ;  /* 0xf7dcefdd04057812 */ /* 0x000fc600078e3cff */
[----:B------:R-:W-:Y:S02]  /*14f0*/  IMAD.SHL.U32 R9, R8, 0x2, RZ ;  /* 0x0000000208097824 */ /* 0x000fe400078e00ff */
[----:B------:R-:W-:-:S03]  /*1500*/  IMAD R4, R5, -0x658354e5, R0 ;  /* 0x9a7cab1b05047824 */ /* 0x000fc600078e0200 */
[----:B------:R-:W-:Y:S01]  /*1510*/  LOP3.LUT R5, R6, R7, R9, 0x96, !PT ;  /* 0x0000000706057212 */ /* 0x000fe200078e9609 */
[----:B------:R-:W-:Y:S01]  /*1520*/  IMAD.MOV.U32 R7, RZ, RZ, 0x2f800000 ;  /* 0x2f800000ff077424 */ /* 0x000fe200078e00ff */
[----:B------:R-:W-:Y:S01]  /*1530*/  IADD3 R4, PT, PT, R4, 0x64f0c9, RZ ;  /* 0x0064f0c904047810 */ /* 0x000fe20007ffe0ff */
[----:B------:R-:W-:Y:S01]  /*1540*/  HFMA2 R9, -RZ, RZ, 1.5048828125, 33.21875 ;  /* 0x3e055027ff097431 */ /* 0x000fe200000001ff */
[----:B------:R-:W-:-:S04]  /*1550*/  LOP3.LUT R5, R5, R8, RZ, 0x3c, !PT ;  /* 0x0000000805057212 */ /* 0x000fc800078e3cff */
        /* <DEDUP_REMOVED lines=48> */
.L_x_115:
[----:B-1----:R-:W-:Y:S01]  /*1860*/  FMUL.FTZ R4, R11, R0 ;  /* 0x000000000b047220 */ /* 0x002fe20000410000 */
[----:B------:R-:W-:-:S03]  /*1870*/  FMUL.FTZ R0, R0, 0.5 ;  /* 0x3f00000000007820 */ /* 0x000fc60000410000 */
[----:B------:R-:W-:-:S04]  /*1880*/  FFMA R11, -R4, R4, R11 ;  /* 0x00000004040b7223 */ /* 0x000fc8000000010b */
[----:B------:R-:W-:-:S07]  /*1890*/  FFMA R0, R11, R0, R4 ;  /* 0x000000000b007223 */ /* 0x000fce0000000004 */
.L_x_116:
[----:B------:R-:W-:-:S06]  /*18a0*/  FMUL.RZ R5, R5, 0.15915493667125701904 ;  /* 0x3e22f98305057820 */ /* 0x000fcc000040c000 */
[----:B------:R-:W0:Y:S02]  /*18b0*/  MUFU.SIN R5, R5 ;  /* 0x0000000500057308 */ /* 0x000e240000000400 */
[----:B0-----:R-:W-:-:S05]  /*18c0*/  FFMA R0, R5, R0, -0.5 ;  /* 0xbf00000005007423 */ /* 0x001fca0000000000 */
[----:B------:R-:W-:-:S13]  /*18d0*/  FSETP.GT.AND P0, PT, R0, RZ, PT ;  /* 0x000000ff0000720b */ /* 0x000fda0003f04000 */
[----:B------:R-:W-:Y:S05]  /*18e0*/  @!P0 EXIT ;  /* 0x000000000000894d */ /* 0x000fea0003800000 */
[----:B------:R-:W2:Y:S04]  /*18f0*/  LDG.E.64 R6, desc[UR4][R2.64+0x50] ;  /* 0x0000500402067981 */ /* 0x000ea8000c1e1b00 */
[----:B------:R-:W3:Y:S04]  /*1900*/  LDG.E.64 R4, desc[UR4][R2.64+0x20] ;  /* 0x0000200402047981 */ /* 0x000ee8000c1e1b00 */
[----:B--2---:R-:W-:Y:S04]  /*1910*/  STG.E.64 desc[UR4][R2.64+0x20], R6 ;  /* 0x0000200602007986 */ /* 0x004fe8000c101b04 */
[----:B---3--:R-:W-:Y:S01]  /*1920*/  STG.E.64 desc[UR4][R2.64+0x50], R4 ;  /* 0x0000500402007986 */ /* 0x008fe2000c101b04 */
[----:B------:R-:W-:Y:S05]  /*1930*/  EXIT ;  /* 0x000000000000794d */ /* 0x000fea0003800000 */
        .weak           $__internal_2_$__cuda_sm20_sqrt_rn_f32_slowpath
        .type           $__internal_2_$__cuda_sm20_sqrt_rn_f32_slowpath,@function
        .size           $__internal_2_$__cuda_sm20_sqrt_rn_f32_slowpath,(.L_x_142 - $__internal_2_$__cuda_sm20_sqrt_rn_f32_slowpath)
$__internal_2_$__cuda_sm20_sqrt_rn_f32_slowpath:
[----:B------:R-:W-:-:S13]  /*1940*/  LOP3.LUT P0, RZ, R0, 0x7fffffff, RZ, 0xc0, !PT ;  /* 0x7fffffff00ff7812 */ /* 0x000fda000780c0ff */
[----:B------:R-:W-:Y:S01]  /*1950*/  @!P0 IMAD.MOV.U32 R6, RZ, RZ, R0 ;  /* 0x000000ffff068224 */ /* 0x000fe200078e0000 */
[----:B------:R-:W-:Y:S06]  /*1960*/  @!P0 BRA `(.L_x_117) ;  /* 0x0000000000448947 */ /* 0x000fec0003800000 */
[----:B------:R-:W-:-:S13]  /*1970*/  FSETP.GEU.FTZ.AND P0, PT, R0, RZ, PT ;  /* 0x000000ff0000720b */ /* 0x000fda0003f1e000 */
        /* <DEDUP_REMOVED lines=16> */
.L_x_117:
[----:B------:R-:W-:Y:S01]  /*1a80*/  HFMA2 R7, -RZ, RZ, 0, 0 ;  /* 0x00000000ff077431 */ /* 0x000fe200000001ff */
[----:B------:R-:W-:Y:S01]  /*1a90*/  MOV R0, R6 ;  /* 0x0000000600007202 */ /* 0x000fe20000000f00 */
[----:B------:R-:W-:-:S04]  /*1aa0*/  IMAD.MOV.U32 R6, RZ, RZ, R10 ;  /* 0x000000ffff067224 */ /* 0x000fc800078e000a */
[----:B------:R-:W-:Y:S05]  /*1ab0*/  RET.REL.NODEC R6 `(_Z13CrossoverNextP10Polynomialii) ;  /* 0xffffffe406507950 */ /* 0x000fea0003c3ffff */
.L_x_118:
        /* <DEDUP_REMOVED lines=12> */
.L_x_142:


//--------------------- .text._Z9CrossoverP10Polynomialii --------------------------
	.section	.text._Z9CrossoverP10Polynomialii,"ax",@progbits
	.align	128
        .global         _Z9CrossoverP10Polynomialii
        .type           _Z9CrossoverP10Polynomialii,@function
        .size           _Z9CrossoverP10Polynomialii,(.L_x_153 - _Z9CrossoverP10Polynomialii)
        .other          _Z9CrossoverP10Polynomialii,@"STO_CUDA_ENTRY STV_DEFAULT"
_Z9CrossoverP10Polynomialii:
.text._Z9CrossoverP10Polynomialii:
[----:B------:R-:W-:Y:S01]  /*0000*/  LDC R1, c[0x0][0x37c] ;  /* 0x0000df00ff017b82 */ /* 0x000fe20000000800 */
[----:B------:R-:W0:Y:S07]  /*0010*/  S2R R2, SR_CTAID.X ;  /* 0x0000000000027919 */ /* 0x000e2e0000002500 */
[----:B------:R-:W0:Y:S02]  /*0020*/  LDC.64 R8, c[0x0][0x388] ;  /* 0x0000e200ff087b82 */ /* 0x000e240000000a00 */
[----:B0-----:R-:W-:-:S04]  /*0030*/  IADD3 R9, PT, PT, R2, R9, RZ ;  /* 0x0000000902097210 */ /* 0x001fc80007ffe0ff */
[----:B------:R-:W-:-:S13]  /*0040*/  ISETP.GE.AND P0, PT, R9, R8, PT ;  /* 0x000000080900720c */ /* 0x000fda0003f06270 */
[----:B------:R-:W-:Y:S05]  /*0050*/  @P0 EXIT ;  /* 0x000000000000094d */ /* 0x000fea0003800000 */
[----:B------:R-:W0:Y:S01]  /*0060*/  LDC.64 R4, c[0x0][0x380] ;  /* 0x0000e000ff047b82 */ /* 0x000e220000000a00 */
[----:B------:R-:W1:Y:S01]  /*0070*/  LDCU.64 UR4, c[0x0][0x358] ;  /* 0x00006b00ff0477ac */ /* 0x000e620008000a00 */
[----:B0-----:R-:W-:-:S05]  /*0080*/  IMAD.WIDE.U32 R2, R2, 0x30, R4 ;  /* 0x0000003002027825 */ /* 0x001fca00078e0004 */
[----:B-1----:R-:W2:Y:S01]  /*0090*/  LDG.E.64 R6, desc[UR4][R2.64] ;  /* 0x0000000402067981 */ /* 0x002ea2000c1e1b00 */
[----:B------:R-:W-:-:S05]  /*00a0*/  IMAD.WIDE R4, R9, 0x30, R4 ;  /* 0x0000003009047825 */ /* 0x000fca00078e0204 */
[----:B--2---:R-:W-:Y:S04]  /*00b0*/  STG.E.64 desc[UR4][R4.64], R6 ;  /* 0x0000000604007986 */ /* 0x004fe8000c101b04 */
[----:B------:R-:W2:Y:S04]  /*00c0*/  LDG.E.64 R8, desc[UR4][R2.64+0x8] ;  /* 0x0000080402087981 */ /* 0x000ea8000c1e1b00 */
[----:B--2---:R-:W-:Y:S04]  /*00d0*/  STG.E.64 desc[UR4][R4.64+0x8], R8 ;  /* 0x0000080804007986 */ /* 0x004fe8000c101b04 */
[----:B------:R-:W2:Y:S04]  /*00e0*/  LDG.E.64 R10, desc[UR4][R2.64+0x10] ;  /* 0x00001004020a7981 */ /* 0x000ea8000c1e1b00 */
[----:B--2---:R-:W-:Y:S04]  /*00f0*/  STG.E.64 desc[UR4][R4.64+0x10], R10 ;  /* 0x0000100a04007986 */ /* 0x004fe8000c101b04 */
[----:B------:R-:W2:Y:S04]  /*0100*/  LDG.E.64 R12, desc[UR4][R2.64+0x18] ;  /* 0x00001804020c7981 */ /* 0x000ea8000c1e1b00 */
[----:B--2---:R-:W-:Y:S04]  /*0110*/  STG.E.64 desc[UR4][R4.64+0x18], R12 ;  /* 0x0000180c04007986 */ /* 0x004fe8000c101b04 */
[----:B------:R-:W2:Y:S04]  /*0120*/  LDG.E.64 R14, desc[UR4][R2.64+0x20] ;  /* 0x00002004020e7981 */ /* 0x000ea8000c1e1b00 */
[----:B--2---:R-:W-:Y:S01]  /*0130*/  STG.E.64 desc[UR4][R4.64+0x20], R14 ;  /* 0x0000200e04007986 */ /* 0x004fe2000c101b04 */
[----:B------:R-:W-:Y:S05]  /*0140*/  EXIT ;  /* 0x000000000000794d */ /* 0x000fea0003800000 */
.L_x_119:
        /* <DEDUP_REMOVED lines=11> */
.L_x_153:


//--------------------- .text._Z7FitnessPdS_P10Polynomialii --------------------------
	.section	.text._Z7FitnessPdS_P10Polynomialii,"ax",@progbits
	.align	128
        .global         _Z7FitnessPdS_P10Polynomialii
        .type           _Z7FitnessPdS_P10Polynomialii,@function
        .size           _Z7FitnessPdS_P10Polynomialii,(.L_x_143 - _Z7FitnessPdS_P10Polynomialii)
        .other          _Z7FitnessPdS_P10Polynomialii,@"STO_CUDA_ENTRY STV_DEFAULT"
_Z7FitnessPdS_P10Polynomialii:
.text._Z7FitnessPdS_P10Polynomialii:
[----:B------:R-:W-:Y:S01]  /*0000*/  LDC R1, c[0x0][0x37c] ;  /* 0x0000df00ff017b82 */ /* 0x000fe20000000800 */
[----:B------:R-:W0:Y:S07]  /*0010*/  S2R R0, SR_TID.X ;  /* 0x0000000000007919 */ /* 0x000e2e0000002100 */
[----:B------:R-:W0:Y:S01]  /*0020*/  S2UR UR4, SR_CTAID.X ;  /* 0x00000000000479c3 */ /* 0x000e220000002500 */
[----:B------:R-:W1:Y:S07]  /*0030*/  LDCU UR5, c[0x0][0x39c] ;  /* 0x00007380ff0577ac */ /* 0x000e6e0008000800 */
[----:B------:R-:W0:Y:S02]  /*0040*/  LDC R3, c[0x0][0x360] ;  /* 0x0000d800ff037b82 */ /* 0x000e240000000800 */
[----:B0-----:R-:W-:-:S05]  /*0050*/  IMAD R3, R3, UR4, R0 ;  /* 0x0000000403037c24 */ /* 0x001fca000f8e0200 */
[----:B-1----:R-:W-:-:S13]  /*0060*/  ISETP.GE.AND P0, PT, R3, UR5, PT ;  /* 0x0000000503007c0c */ /* 0x002fda000bf06270 */
[----:B------:R-:W-:Y:S05]  /*0070*/  @P0 EXIT ;  /* 0x000000000000094d */ /* 0x000fea0003800000 */
[----:B------:R-:W0:Y:S01]  /*0080*/  LDCU UR8, c[0x0][0x398] ;  /* 0x00007300ff0877ac */ /* 0x000e220008000800 */
[----:B------:R-:W1:Y:S01]  /*0090*/  LDC.64 R12, c[0x0][0x390] ;  /* 0x0000e400ff0c7b82 */ /* 0x000e620000000a00 */
[----:B------:R-:W-:Y:S01]  /*00a0*/  CS2R R10, SRZ ;  /* 0x00000000000a7805 */ /* 0x000fe2000001ff00 */
[----:B------:R-:W2:Y:S01]  /*00b0*/  LDCU.64 UR10, c[0x0][0x358] ;  /* 0x00006b00ff0a77ac */ /* 0x000ea20008000a00 */
[----:B0-----:R-:W-:Y:S01]  /*00c0*/  UISETP.GE.AND UP0, UPT, UR8, 0x1, UPT ;  /* 0x000000010800788c */ /* 0x001fe2000bf06270 */
[----:B-1----:R-:W-:-:S08]  /*00d0*/  IMAD.WIDE R12, R3, 0x30, R12 ;  /* 0x00000030030c7825 */ /* 0x002fd000078e020c */
[----:B--2---:R-:W-:Y:S05]  /*00e0*/  BRA.U !UP0, `(.L_x_120) ;  /* 0x0000001108f07547 */ /* 0x004fea000b800000 */
[----:B------:R-:W-:Y:S01]  /*00f0*/  CS2R R10, SRZ ;  /* 0x00000000000a7805 */ /* 0x000fe2000001ff00 */
[----:B------:R-:W0:Y:S01]  /*0100*/  LDCU.64 UR14, c[0x0][0x388] ;  /* 0x00007100ff0e77ac */ /* 0x000e220008000a00 */
[----:B------:R-:W1:Y:S01]  /*0110*/  LDCU.64 UR12, c[0x0][0x380] ;  /* 0x00007000ff0c77ac */ /* 0x000e620008000a00 */
[----:B------:R-:W-:-:S12]  /*0120*/  UIADD3 UR8, UPT, UPT, -UR8, URZ, URZ ;  /* 0x000000ff08087290 */ /* 0x000fd8000fffe1ff */
.L_x_136:
[----:B-1----:R-:W-:Y:S02]  /*0130*/  IMAD.U32 R8, RZ, RZ, UR12 ;  /* 0x0000000cff087e24 */ /* 0x002fe4000f8e00ff */
[----:B------:R-:W-:-:S06]  /*0140*/  IMAD.U32 R9, RZ, RZ, UR13 ;  /* 0x0000000dff097e24 */ /* 0x000fcc000f8e00ff */
[----:B------:R-:W2:Y:S01]  /*0150*/  LDG.E.64 R8, desc[UR10][R8.64] ;  /* 0x0000000a08087981 */ /* 0x000ea2000c1e1b00 */
[----:B------:R-:W-:Y:S01]  /*0160*/  UMOV UR4, URZ ;  /* 0x000000ff00047c82 */ /* 0x000fe20008000000 */
[----:B--2---:R-:W-:-:S14]  /*0170*/  DSETP.NAN.AND P0, PT, R8, R8, PT ;  /* 0x000000080800722a */ /* 0x004fdc0003f08000 */
[----:B------:R-:W-:Y:S05]  /*0180*/  @!P0 BRA `(.L_x_121) ;  /* 0x0000000800148947 */ /* 0x000fea0003800000 */
[----:B------:R-:W-:-:S14]  /*0190*/  DSETP.NEU.AND P0, PT, R8, RZ, PT ;  /* 0x000000ff0800722a */ /* 0x000fdc0003f0d000 */
[----:B------:R-:W-:Y:S05]  /*01a0*/  @P0 BRA `(.L_x_122) ;  /* 0x0000000000b00947 */ /* 0x000fea0003800000 */
[----:B------:R-:W2:Y:S04]  /*01b0*/  LDG.E.64 R20, desc[UR10][R12.64] ;  /* 0x0000000a0c147981 */ /* 0x000ea8000c1e1b00 */
[----:B------:R-:W3:Y:S04]  /*01c0*/  LDG.E.64 R14, desc[UR10][R12.64+0x8] ;  /* 0x0000080a0c0e7981 */ /* 0x000ee8000c1e1b00 */
[----:B------:R-:W4:Y:S04]  /*01d0*/  LDG.E.64 R6, desc[UR10][R12.64+0x10] ;  /* 0x0000100a0c067981 */ /* 0x000f28000c1e1b00 */
[----:B------:R-:W5:Y:S04]  /*01e0*/  LDG.E.64 R4, desc[UR10][R12.64+0x18] ;  /* 0x0000180a0c047981 */ /* 0x000f68000c1e1b00 */
[----:B------:R-:W5:Y:S01]  /*01f0*/  LDG.E.64 R2, desc[UR10][R12.64+0x20] ;  /* 0x0000200a0c027981 */ /* 0x000f62000c1e1b00 */
[----:B------:R-:W-:-:S02]  /*0200*/  DADD R22, R8, 1 ;  /* 0x3ff0000008167429 */ /* 0x000fc40000000000 */
[C---:B------:R-:W-:Y:S02]  /*0210*/  DADD R24, R8.reuse, 2 ;  /* 0x4000000008187429 */ /* 0x040fe40000000000 */
[C---:B------:R-:W-:Y:S02]  /*0220*/  DADD R16, R8.reuse, 3 ;  /* 0x4008000008107429 */ /* 0x040fe40000000000 */
[C---:B------:R-:W-:Y:S02]  /*0230*/  DADD R18, R8.reuse, 4 ;  /* 0x4010000008127429 */ /* 0x040fe40000000000 */
[C---:B------:R-:W-:Y:S02]  /*0240*/  DSETP.NEU.AND P0, PT, R8.reuse, 1, PT ;  /* 0x3ff000000800742a */ /* 0x040fe40003f0d000 */
[----:B------:R-:W-:Y:S01]  /*0250*/  LOP3.LUT R0, R23, 0x7ff00000, RZ, 0xc0, !PT ;  /* 0x7ff0000017007812 */ /* 0x000fe200078ec0ff */
[----:B------:R-:W-:Y:S01]  /*0260*/  DADD R22, R8, 1 ;  /* 0x3ff0000008167429 */ /* 0x000fe20000000000 */
[----:B------:R-:W-:-:S02]  /*0270*/  LOP3.LUT R24, R25, 0x7ff00000, RZ, 0xc0, !PT ;  /* 0x7ff0000019187812 */ /* 0x000fc400078ec0ff */
[----:B------:R-:W-:Y:S02]  /*0280*/  ISETP.NE.AND P1, PT, R0, 0x7ff00000, PT ;  /* 0x7ff000000000780c */ /* 0x000fe40003f25270 */
[----:B------:R-:W-:Y:S01]  /*0290*/  LOP3.LUT R18, R17, 0x7ff00000, RZ, 0xc0, !PT ;  /* 0x7ff0000011127812 */ /* 0x000fe200078ec0ff */
[----:B------:R-:W-:Y:S01]  /*02a0*/  DADD R16, R8, 2 ;  /* 0x4000000008107429 */ /* 0x000fe20000000000 */
[----:B------:R-:W-:Y:S02]  /*02b0*/  LOP3.LUT R0, R19, 0x7ff00000, RZ, 0xc0, !PT ;  /* 0x7ff0000013007812 */ /* 0x000fe400078ec0ff */
[----:B------:R-:W-:Y:S02]  /*02c0*/  ISETP.NE.AND P2, PT, R18, 0x7ff00000, PT ;  /* 0x7ff000001200780c */ /* 0x000fe40003f45270 */
[----:B------:R-:W-:Y:S02]  /*02d0*/  FSEL R22, R22, RZ, !P1 ;  /* 0x000000ff16167208 */ /* 0x000fe40004800000 */
[----:B------:R-:W-:-:S02]  /*02e0*/  FSEL R23, R23, R9, !P1 ;  /* 0x0000000917177208 */ /* 0x000fc40004800000 */
[----:B------:R-:W-:Y:S02]  /*02f0*/  ISETP.NE.AND P1, PT, R24, 0x7ff00000, PT ;  /* 0x7ff000001800780c */ /* 0x000fe40003f25270 */
[----:B------:R-:W-:Y:S02]  /*0300*/  FSEL R22, R22, RZ, P0 ;  /* 0x000000ff16167208 */ /* 0x000fe40000000000 */
[----:B------:R-:W-:Y:S02]  /*0310*/  FSEL R23, R23, 1.875, P0 ;  /* 0x3ff0000017177808 */ /* 0x000fe40000000000 */
[----:B------:R-:W-:Y:S02]  /*0320*/  FSEL R16, R16, RZ, !P1 ;  /* 0x000000ff10107208 */ /* 0x000fe40004800000 */
[----:B------:R-:W-:Y:S02]  /*0330*/  FSEL R17, R17, RZ, !P1 ;  /* 0x000000ff11117208 */ /* 0x000fe40004800000 */
[----:B------:R-:W-:-:S02]  /*0340*/  FSEL R16, R16, RZ, P0 ;  /* 0x000000ff10107208 */ /* 0x000fc40000000000 */
[----:B------:R-:W-:Y:S02]  /*0350*/  FSEL R17, R17, 1.875, P0 ;  /* 0x3ff0000011117808 */ /* 0x000fe40000000000 */
[----:B------:R-:W-:Y:S01]  /*0360*/  ISETP.NE.AND P1, PT, R0, 0x7ff00000, PT ;  /* 0x7ff000000000780c */ /* 0x000fe20003f25270 */
[----:B--2---:R-:W-:Y:S02]  /*0370*/  DADD R24, RZ, R20 ;  /* 0x00000000ff187229 */ /* 0x004fe40000000014 */
[----:B------:R-:W-:-:S06]  /*0380*/  DADD R20, R8, 3 ;  /* 0x4008000008147429 */ /* 0x000fcc0000000000 */
[----:B---3--:R-:W-:Y:S02]  /*0390*/  DFMA R22, R14, R22, R24 ;  /* 0x000000160e16722b */ /* 0x008fe40000000018 */
[----:B------:R-:W-:Y:S02]  /*03a0*/  DADD R14, R8, 4 ;  /* 0x40100000080e7429 */ /* 0x000fe40000000000 */
[----:B------:R-:W-:Y:S02]  /*03b0*/  FSEL R8, R20, RZ, !P2 ;  /* 0x000000ff14087208 */ /* 0x000fe40005000000 */
[----:B------:R-:W-:Y:S02]  /*03c0*/  FSEL R9, R21, R9, !P2 ;  /* 0x0000000915097208 */ /* 0x000fe40005000000 */
[----:B----4-:R-:W-:Y:S01]  /*03d0*/  DFMA R6, R6, R16, R22 ;  /* 0x000000100606722b */ /* 0x010fe20000000016 */
[----:B------:R-:W-:Y:S02]  /*03e0*/  FSEL R8, R8, RZ, P0 ;  /* 0x000000ff08087208 */ /* 0x000fe40000000000 */
[----:B------:R-:W-:-:S02]  /*03f0*/  FSEL R9, R9, 1.875, P0 ;  /* 0x3ff0000009097808 */ /* 0x000fc40000000000 */
[----:B------:R-:W-:Y:S02]  /*0400*/  FSEL R0, R14, RZ, !P1 ;  /* 0x000000ff0e007208 */ /* 0x000fe40004800000 */
[----:B------:R-:W-:Y:S02]  /*0410*/  FSEL R14, R15, RZ, !P1 ;  /* 0x000000ff0f0e7208 */ /* 0x000fe40004800000 */
[----:B-----5:R-:W-:Y:S01]  /*0420*/  DFMA R4, R4, R8, R6 ;  /* 0x000000080404722b */ /* 0x020fe20000000006 */
[----:B------:R-:W-:Y:S02]  /*0430*/  FSEL R6, R0, RZ, P0 ;  /* 0x000000ff00067208 */ /* 0x000fe40000000000 */
[----:B------:R-:W-:-:S06]  /*0440*/  FSEL R7, R14, 1.875, P0 ;  /* 0x3ff000000e077808 */ /* 0x000fcc0000000000 */
[----:B------:R-:W-:Y:S01]  /*0450*/  DFMA R6, R2, R6, R4 ;  /* 0x000000060206722b */ /* 0x000fe20000000004 */
[----:B------:R-:W-:Y:S10]  /*0460*/  BRA `(.L_x_123) ;  /* 0x0000000c00787947 */ /* 0x000ff40003800000 */
.L_x_122:
[----:B------:R-:W2:Y:S04]  /*0470*/  LDG.E.64 R16, desc[UR10][R12.64] ;  /* 0x0000000a0c107981 */ /* 0x000ea8000c1e1b00 */
[----:B------:R1:W5:Y:S01]  /*0480*/  LDG.E.64 R6, desc[UR10][R12.64+0x8] ;  /* 0x0000080a0c067981 */ /* 0x000362000c1e1b00 */
[----:B------:R-:W-:Y:S01]  /*0490*/  DADD R4, -RZ, |R8| ;  /* 0x00000000ff047229 */ /* 0x000fe20000000508 */
[----:B------:R-:W-:Y:S01]  /*04a0*/  BSSY.RECONVERGENT B0, `(.L_x_124) ;  /* 0x0000009000007945 */ /* 0x000fe20003800200 */
[----:B------:R-:W-:Y:S01]  /*04b0*/  DSETP.NEU.AND P0, PT, R8, 1, PT ;  /* 0x3ff000000800742a */ /* 0x000fe20003f0d000 */
[----:B------:R-:W-:Y:S01]  /*04c0*/  ISETP.GE.AND P1, PT, R9, RZ, PT ;  /* 0x000000ff0900720c */ /* 0x000fe20003f26270 */
[----:B------:R-:W-:Y:S01]  /*04d0*/  UMOV UR5, 0x3ff00000 ;  /* 0x3ff0000000057882 */ /* 0x000fe20000000000 */
[----:B------:R-:W-:-:S05]  /*04e0*/  MOV R0, 0x530 ;  /* 0x0000053000007802 */ /* 0x000fca0000000f00 */
[----:B------:R-:W-:Y:S02]  /*04f0*/  IMAD.MOV.U32 R3, RZ, RZ, R4 ;  /* 0x000000ffff037224 */ /* 0x000fe400078e0004 */
[----:B------:R-:W-:Y:S01]  /*0500*/  IMAD.MOV.U32 R2, RZ, RZ, R5 ;  /* 0x000000ffff027224 */ /* 0x000fe200078e0005 */
[----:B-12---:R-:W-:-:S11]  /*0510*/  DADD R16, RZ, R16 ;  /* 0x00000000ff107229 */ /* 0x006fd60000000010 */
[----:B0----5:R-:W-:Y:S05]  /*0520*/  CALL.REL.NOINC `($_Z7FitnessPdS_P10Polynomialii$__internal_accurate_pow) ;  /* 0x0000000c00e87944 */ /* 0x021fea0003c00000 */
[----:B------:R-:W-:Y:S05]  /*0530*/  BSYNC.RECONVERGENT B0 ;  /* 0x0000000000007941 */ /* 0x000fea0003800200 */
.L_x_124:
[----:B------:R0:W5:Y:S01]  /*0540*/  LDG.E.64 R18, desc[UR10][R12.64+0x10] ;  /* 0x0000100a0c127981 */ /* 0x000162000c1e1b00 */
[----:B------:R-:W-:Y:S01]  /*0550*/  IMAD.MOV.U32 R4, RZ, RZ, R3 ;  /* 0x000000ffff047224 */ /* 0x000fe200078e0003 */
[----:B------:R-:W-:Y:S01]  /*0560*/  DADD R20, R8, 1 ;  /* 0x3ff0000008147429 */ /* 0x000fe20000000000 */
[----:B------:R-:W-:Y:S01]  /*0570*/  IMAD.MOV.U32 R5, RZ, RZ, R2 ;  /* 0x000000ffff057224 */ /* 0x000fe200078e0002 */
[----:B------:R-:W-:Y:S01]  /*0580*/  BSSY.RECONVERGENT B0, `(.L_x_125) ;  /* 0x0000012000007945 */ /* 0x000fe20003800200 */
[----:B------:R-:W-:-:S04]  /*0590*/  UMOV UR5, 0x40000000 ;  /* 0x4000000000057882 */ /* 0x000fc80000000000 */
[----:B------:R-:W-:Y:S02]  /*05a0*/  DADD R14, -RZ, -R4 ;  /* 0x00000000ff0e7229 */ /* 0x000fe40000000904 */
[----:B------:R-:W-:Y:S01]  /*05b0*/  DADD R4, R8, 1 ;  /* 0x3ff0000008047429 */ /* 0x000fe20000000000 */
[----:B------:R-:W-:-:S04]  /*05c0*/  LOP3.LUT R20, R21, 0x7ff00000, RZ, 0xc0, !PT ;  /* 0x7ff0000015147812 */ /* 0x000fc800078ec0ff */
[----:B------:R-:W-:-:S03]  /*05d0*/  ISETP.NE.AND P2, PT, R20, 0x7ff00000, PT ;  /* 0x7ff000001400780c */ /* 0x000fc60003f45270 */
[----:B------:R-:W-:Y:S02]  /*05e0*/  FSEL R3, R14, R3, !P1 ;  /* 0x000000030e037208 */ /* 0x000fe40004800000 */
[----:B------:R-:W-:Y:S02]  /*05f0*/  FSEL R15, R15, R2, !P1 ;  /* 0x000000020f0f7208 */ /* 0x000fe40004800000 */
[----:B------:R-:W-:Y:S02]  /*0600*/  FSEL R2, R4, R3, !P2 ;  /* 0x0000000304027208 */ /* 0x000fe40005000000 */
[----:B------:R-:W-:Y:S01]  /*0610*/  FSEL R0, R5, R15, !P2 ;  /* 0x0000000f05007208 */ /* 0x000fe20005000000 */
[----:B------:R-:W-:Y:S01]  /*0620*/  DADD R4, -RZ, |R8| ;  /* 0x00000000ff047229 */ /* 0x000fe20000000508 */
[----:B------:R-:W-:Y:S02]  /*0630*/  FSEL R2, R2, RZ, P0 ;  /* 0x000000ff02027208 */ /* 0x000fe40000000000 */
[----:B------:R-:W-:-:S02]  /*0640*/  FSEL R3, R0, 1.875, P0 ;  /* 0x3ff0000000037808 */ /* 0x000fc40000000000 */
[----:B------:R-:W-:-:S04]  /*0650*/  MOV R0, 0x6a0 ;  /* 0x000006a000007802 */ /* 0x000fc80000000f00 */
[----:B------:R-:W-:Y:S01]  /*0660*/  DFMA R6, R6, R2, R16 ;  /* 0x000000020606722b */ /* 0x000fe20000000010 */
[----:B------:R-:W-:Y:S02]  /*0670*/  IMAD.MOV.U32 R3, RZ, RZ, R4 ;  /* 0x000000ffff037224 */ /* 0x000fe400078e0004 */
[----:B0-----:R-:W-:-:S08]  /*0680*/  IMAD.MOV.U32 R2, RZ, RZ, R5 ;  /* 0x000000ffff027224 */ /* 0x001fd000078e0005 */
[----:B-----5:R-:W-:Y:S05]  /*0690*/  CALL.REL.NOINC `($_Z7FitnessPdS_P10Polynomialii$__internal_accurate_pow) ;  /* 0x0000000c008c7944 */ /* 0x020fea0003c00000 */
[----:B------:R-:W-:Y:S05]  /*06a0*/  BSYNC.RECONVERGENT B0 ;  /* 0x0000000000007941 */ /* 0x000fea0003800200 */
.L_x_125:
[----:B------:R0:W5:Y:S01]  /*06b0*/  LDG.E.64 R16, desc[UR10][R12.64+0x18] ;  /* 0x0000180a0c107981 */ /* 0x000162000c1e1b00 */
[C---:B------:R-:W-:Y:S01]  /*06c0*/  DADD R4, R8.reuse, 2 ;  /* 0x4000000008047429 */ /* 0x040fe20000000000 */
[----:B------:R-:W-:Y:S01]  /*06d0*/  BSSY.RECONVERGENT B0, `(.L_x_126) ;  /* 0x000000f000007945 */ /* 0x000fe20003800200 */
[----:B------:R-:W-:Y:S01]  /*06e0*/  DADD R14, R8, 2 ;  /* 0x40000000080e7429 */ /* 0x000fe20000000000 */
[----:B------:R-:W-:Y:S01]  /*06f0*/  MOV R0, 0x7c0 ;  /* 0x000007c000007802 */ /* 0x000fe20000000f00 */
[----:B------:R-:W-:-:S06]  /*0700*/  UMOV UR5, 0x40080000 ;  /* 0x4008000000057882 */ /* 0x000fcc0000000000 */
[----:B------:R-:W-:-:S04]  /*0710*/  LOP3.LUT R4, R5, 0x7ff00000, RZ, 0xc0, !PT ;  /* 0x7ff0000005047812 */ /* 0x000fc800078ec0ff */
[----:B------:R-:W-:Y:S01]  /*0720*/  ISETP.NE.AND P2, PT, R4, 0x7ff00000, PT ;  /* 0x7ff000000400780c */ /* 0x000fe20003f45270 */
[----:B------:R-:W-:-:S03]  /*0730*/  DADD R4, -RZ, |R8| ;  /* 0x00000000ff047229 */ /* 0x000fc60000000508 */
[----:B------:R-:W-:Y:S02]  /*0740*/  FSEL R3, R14, R3, !P2 ;  /* 0x000000030e037208 */ /* 0x000fe40005000000 */
[----:B------:R-:W-:Y:S02]  /*0750*/  FSEL R14, R15, R2, !P2 ;  /* 0x000000020f0e7208 */ /* 0x000fe40005000000 */
[----:B------:R-:W-:Y:S02]  /*0760*/  FSEL R2, R3, RZ, P0 ;  /* 0x000000ff03027208 */ /* 0x000fe40000000000 */
[----:B------:R-:W-:-:S06]  /*0770*/  FSEL R3, R14, 1.875, P0 ;  /* 0x3ff000000e037808 */ /* 0x000fcc0000000000 */
[----:B------:R-:W-:Y:S01]  /*0780*/  DFMA R6, R18, R2, R6 ;  /* 0x000000021206722b */ /* 0x000fe20000000006 */
[----:B------:R-:W-:Y:S02]  /*0790*/  IMAD.MOV.U32 R3, RZ, RZ, R4 ;  /* 0x000000ffff037224 */ /* 0x000fe400078e0004 */
[----:B0-----:R-:W-:-:S08]  /*07a0*/  IMAD.MOV.U32 R2, RZ, RZ, R5 ;  /* 0x000000ffff027224 */ /* 0x001fd000078e0005 */
[----:B-----5:R-:W-:Y:S05]  /*07b0*/  CALL.REL.NOINC `($_Z7FitnessPdS_P10Polynomialii$__internal_accurate_pow) ;  /* 0x0000000c00447944 */ /* 0x020fea0003c00000 */
[----:B------:R-:W-:Y:S05]  /*07c0*/  BSYNC.RECONVERGENT B0 ;  /* 0x0000000000007941 */ /* 0x000fea0003800200 */
.L_x_126:
        /* <DEDUP_REMOVED lines=23> */
.L_x_127:
[C---:B------:R-:W-:Y:S02]  /*0940*/  DADD R4, R8.reuse, 4 ;  /* 0x4010000008047429 */ /* 0x040fe40000000000 */
[----:B------:R-:W-:-:S08]  /*0950*/  DADD R8, R8, 4 ;  /* 0x4010000008087429 */ /* 0x000fd00000000000 */
[----:B------:R-:W-:-:S04]  /*0960*/  LOP3.LUT R4, R5, 0x7ff00000, RZ, 0xc0, !PT ;  /* 0x7ff0000005047812 */ /* 0x000fc800078ec0ff */
[----:B------:R-:W-:-:S04]  /*0970*/  ISETP.NE.AND P1, PT, R4, 0x7ff00000, PT ;  /* 0x7ff000000400780c */ /* 0x000fc80003f25270 */
[----:B------:R-:W-:Y:S02]  /*0980*/  FSEL R3, R8, R3, !P1 ;  /* 0x0000000308037208 */ /* 0x000fe40004800000 */
[----:B------:R-:W-:Y:S02]  /*0990*/  FSEL R8, R9, R2, !P1 ;  /* 0x0000000209087208 */ /* 0x000fe40004800000 */
[----:B------:R-:W-:Y:S02]  /*09a0*/  FSEL R2, R3, RZ, P0 ;  /* 0x000000ff03027208 */ /* 0x000fe40000000000 */
[----:B------:R-:W-:-:S06]  /*09b0*/  FSEL R3, R8, 1.875, P0 ;  /* 0x3ff0000008037808 */ /* 0x000fcc0000000000 */
[----:B------:R-:W-:Y:S01]  /*09c0*/  DFMA R6, R18, R2, R6 ;  /* 0x000000021206722b */ /* 0x000fe20000000006 */
[----:B------:R-:W-:Y:S10]  /*09d0*/  BRA `(.L_x_123) ;  /* 0x00000008001c7947 */ /* 0x000ff40003800000 */
.L_x_121:
[----:B------:R-:W-:-:S14]  /*09e0*/  DSETP.NEU.AND P0, PT, R8, RZ, PT ;  /* 0x000000ff0800722a */ /* 0x000fdc0003f0d000 */
[----:B------:R-:W-:Y:S05]  /*09f0*/  @P0 BRA `(.L_x_128) ;  /* 0x0000000000a80947 */ /* 0x000fea0003800000 */
[----:B------:R-:W2:Y:S04]  /*0a00*/  LDG.E.64 R22, desc[UR10][R12.64] ;  /* 0x0000000a0c167981 */ /* 0x000ea8000c1e1b00 */
[----:B------:R-:W3:Y:S04]  /*0a10*/  LDG.E.64 R14, desc[UR10][R12.64+0x8] ;  /* 0x0000080a0c0e7981 */ /* 0x000ee8000c1e1b00 */
[----:B------:R-:W4:Y:S04]  /*0a20*/  LDG.E.64 R6, desc[UR10][R12.64+0x10] ;  /* 0x0000100a0c067981 */ /* 0x000f28000c1e1b00 */
[----:B------:R-:W5:Y:S04]  /*0a30*/  LDG.E.64 R4, desc[UR10][R12.64+0x18] ;  /* 0x0000180a0c047981 */ /* 0x000f68000c1e1b00 */
[----:B------:R-:W5:Y:S01]  /*0a40*/  LDG.E.64 R2, desc[UR10][R12.64+0x20] ;  /* 0x0000200a0c027981 */ /* 0x000f62000c1e1b00 */
[C---:B------:R-:W-:Y:S01]  /*0a50*/  DADD R16, R8.reuse, 1 ;  /* 0x3ff0000008107429 */ /* 0x040fe20000000000 */
[----:B------:R-:W-:Y:S01]  /*0a60*/  IMAD.MOV.U32 R19, RZ, RZ, -0x100000 ;  /* 0xfff00000ff137424 */ /* 0x000fe200078e00ff */
[----:B------:R-:W-:Y:S01]  /*0a70*/  ISETP.GE.AND P1, PT, R9, RZ, PT ;  /* 0x000000ff0900720c */ /* 0x000fe20003f26270 */
[----:B------:R-:W-:-:S02]  /*0a80*/  DADD R20, R8, 2 ;  /* 0x4000000008147429 */ /* 0x000fc40000000000 */
[C---:B------:R-:W-:Y:S01]  /*0a90*/  DSETP.NEU.AND P0, PT, |R8|.reuse, +INF , PT ;  /* 0x7ff000000800742a */ /* 0x040fe20003f0d200 */
[----:B------:R-:W-:Y:S01]  /*0aa0*/  SEL R19, R19, 0x7ff00000, !P1 ;  /* 0x7ff0000013137807 */ /* 0x000fe20004800000 */
[----:B------:R-:W-:-:S03]  /*0ab0*/  DSETP.NEU.AND P2, PT, R8, 1, PT ;  /* 0x3ff000000800742a */ /* 0x000fc60003f4d000 */
[----:B------:R-:W-:Y:S02]  /*0ac0*/  LOP3.LUT R16, R17, 0x7ff00000, RZ, 0xc0, !PT ;  /* 0x7ff0000011107812 */ /* 0x000fe400078ec0ff */
[----:B------:R-:W-:Y:S02]  /*0ad0*/  FSEL R19, R9, R19, P0 ;  /* 0x0000001309137208 */ /* 0x000fe40000000000 */
[----:B------:R-:W-:Y:S01]  /*0ae0*/  ISETP.NE.AND P1, PT, R16, 0x7ff00000, PT ;  /* 0x7ff000001000780c */ /* 0x000fe20003f25270 */
[C---:B------:R-:W-:Y:S01]  /*0af0*/  DADD R16, R8.reuse, 3 ;  /* 0x4008000008107429 */ /* 0x040fe20000000000 */
[----:B------:R-:W-:Y:S02]  /*0b00*/  LOP3.LUT R20, R21, 0x7ff00000, RZ, 0xc0, !PT ;  /* 0x7ff0000015147812 */ /* 0x000fe400078ec0ff */
[----:B------:R-:W-:Y:S02]  /*0b10*/  FSEL R24, R9, R19, P1 ;  /* 0x0000001309187208 */ /* 0x000fe40000800000 */
[----:B------:R-:W-:Y:S01]  /*0b20*/  ISETP.NE.AND P1, PT, R20, 0x7ff00000, PT ;  /* 0x7ff000001400780c */ /* 0x000fe20003f25270 */
[----:B------:R-:W-:Y:S01]  /*0b30*/  DADD R20, R8, 4 ;  /* 0x4010000008147429 */ /* 0x000fe20000000000 */
[----:B------:R-:W-:-:S02]  /*0b40*/  FSEL R0, RZ, +QNAN , P0 ;  /* 0x7ff00000ff007808 */ /* 0x000fc40000000000 */
[----:B------:R-:W-:Y:S01]  /*0b50*/  FSEL R25, R24, 1.875, P2 ;  /* 0x3ff0000018197808 */ /* 0x000fe20001000000 */
[----:B------:R-:W-:Y:S01]  /*0b60*/  IMAD.MOV.U32 R24, RZ, RZ, RZ ;  /* 0x000000ffff187224 */ /* 0x000fe200078e00ff */
[----:B------:R-:W-:Y:S02]  /*0b70*/  LOP3.LUT R17, R17, 0x7ff00000, RZ, 0xc0, !PT ;  /* 0x7ff0000011117812 */ /* 0x000fe400078ec0ff */
[----:B------:R-:W-:Y:S02]  /*0b80*/  FSEL R16, R0, RZ, !P1 ;  /* 0x000000ff00107208 */ /* 0x000fe40004800000 */
[----:B------:R-:W-:Y:S02]  /*0b90*/  ISETP.NE.AND P0, PT, R17, 0x7ff00000, PT ;  /* 0x7ff000001100780c */ /* 0x000fe40003f05270 */
[----:B------:R-:W-:Y:S01]  /*0ba0*/  FSEL R17, R16, 1.875, P2 ;  /* 0x3ff0000010117808 */ /* 0x000fe20001000000 */
[----:B------:R-:W-:Y:S01]  /*0bb0*/  IMAD.MOV.U32 R16, RZ, RZ, RZ ;  /* 0x000000ffff107224 */ /* 0x000fe200078e00ff */
[----:B------:R-:W-:-:S02]  /*0bc0*/  FSEL R8, R9, R19, P0 ;  /* 0x0000001309087208 */ /* 0x000fc40000000000 */
[----:B------:R-:W-:Y:S02]  /*0bd0*/  LOP3.LUT R20, R21, 0x7ff00000, RZ, 0xc0, !PT ;  /* 0x7ff0000015147812 */ /* 0x000fe400078ec0ff */
[----:B------:R-:W-:Y:S01]  /*0be0*/  FSEL R9, R8, 1.875, P2 ;  /* 0x3ff0000008097808 */ /* 0x000fe20001000000 */
[----:B------:R-:W-:Y:S01]  /*0bf0*/  IMAD.MOV.U32 R8, RZ, RZ, RZ ;  /* 0x000000ffff087224 */ /* 0x000fe200078e00ff */
[----:B------:R-:W-:-:S04]  /*0c00*/  ISETP.NE.AND P0, PT, R20, 0x7ff00000, PT ;  /* 0x7ff000001400780c */ /* 0x000fc80003f05270 */
[----:B------:R-:W-:Y:S01]  /*0c10*/  FSEL R0, R0, RZ, !P0 ;  /* 0x000000ff00007208 */ /* 0x000fe20004000000 */
[----:B--2---:R-:W-:-:S08]  /*0c20*/  DADD R22, RZ, R22 ;  /* 0x00000000ff167229 */ /* 0x004fd00000000016 */
[----:B---3--:R-:W-:-:S08]  /*0c30*/  DFMA R14, R14, R24, R22 ;  /* 0x000000180e0e722b */ /* 0x008fd00000000016 */
[----:B----4-:R-:W-:-:S08]  /*0c40*/  DFMA R6, R6, R16, R14 ;  /* 0x000000100606722b */ /* 0x010fd0000000000e */
[----:B-----5:R-:W-:Y:S01]  /*0c50*/  DFMA R6, R4, R8, R6 ;  /* 0x000000080406722b */ /* 0x020fe20000000006 */
[----:B------:R-:W-:Y:S01]  /*0c60*/  FSEL R5, R0, 1.875, P2 ;  /* 0x3ff0000000057808 */ /* 0x000fe20001000000 */
[----:B------:R-:W-:-:S06]  /*0c70*/  IMAD.MOV.U32 R4, RZ, RZ, RZ ;  /* 0x000000ffff047224 */ /* 0x000fcc00078e00ff */
[----:B------:R-:W-:Y:S01]  /*0c80*/  DFMA R6, R2, R4, R6 ;  /* 0x000000040206722b */ /* 0x000fe20000000006 */
[----:B------:R-:W-:Y:S10]  /*0c90*/  BRA `(.L_x_123) ;  /* 0x00000004006c7947 */ /* 0x000ff40003800000 */
.L_x_128:
[----:B------:R-:W2:Y:S04]  /*0ca0*/  LDG.E.64 R18, desc[UR10][R12.64] ;  /* 0x0000000a0c127981 */ /* 0x000ea8000c1e1b00 */
[----:B------:R1:W5:Y:S01]  /*0cb0*/  LDG.E.64 R16, desc[UR10][R12.64+0x8] ;  /* 0x0000080a0c107981 */ /* 0x000362000c1e1b00 */
[----:B------:R-:W-:Y:S01]  /*0cc0*/  DADD R4, -RZ, |R8| ;  /* 0x00000000ff047229 */ /* 0x000fe20000000508 */
[----:B------:R-:W-:Y:S01]  /*0cd0*/  BSSY.RECONVERGENT B0, `(.L_x_129) ;  /* 0x000000a000007945 */ /* 0x000fe20003800200 */
[C---:B------:R-:W-:Y:S01]  /*0ce0*/  DSETP.NEU.AND P0, PT, R8.reuse, 1, PT ;  /* 0x3ff000000800742a */ /* 0x040fe20003f0d000 */
[----:B------:R-:W-:Y:S01]  /*0cf0*/  ISETP.GE.AND P2, PT, R9, RZ, PT ;  /* 0x000000ff0900720c */ /* 0x000fe20003f46270 */
[----:B------:R-:W-:Y:S01]  /*0d00*/  DSETP.NEU.AND P1, PT, |R8|, +INF , PT ;  /* 0x7ff000000800742a */ /* 0x000fe20003f2d200 */
[----:B------:R-:W-:Y:S01]  /*0d10*/  MOV R0, 0xd70 ;  /* 0x00000d7000007802 */ /* 0x000fe20000000f00 */
[----:B------:R-:W-:-:S04]  /*0d20*/  UMOV UR5, 0x3ff00000 ;  /* 0x3ff0000000057882 */ /* 0x000fc80000000000 */
[----:B------:R-:W-:Y:S02]  /*0d30*/  IMAD.MOV.U32 R3, RZ, RZ, R4 ;  /* 0x000000ffff037224 */ /* 0x000fe400078e0004 */
[----:B------:R-:W-:Y:S01]  /*0d40*/  IMAD.MOV.U32 R2, RZ, RZ, R5 ;  /* 0x000000ffff027224 */ /* 0x000fe200078e0005 */
[----:B-12---:R-:W-:-:S11]  /*0d50*/  DADD R18, RZ, R18 ;  /* 0x00000000ff127229 */ /* 0x006fd60000000012 */
[----:B0----5:R-:W-:Y:S05]  /*0d60*/  CALL.REL.NOINC `($_Z7FitnessPdS_P10Polynomialii$__internal_accurate_pow) ;  /* 0x0000000400d87944 */ /* 0x021fea0003c00000 */
[----:B------:R-:W-:Y:S05]  /*0d70*/  BSYNC.RECONVERGENT B0 ;  /* 0x0000000000007941 */ /* 0x000fea0003800200 */
.L_x_129:
[----:B------:R0:W5:Y:S01]  /*0d80*/  LDG.E.64 R6, desc[UR10][R12.64+0x10] ;  /* 0x0000100a0c067981 */ /* 0x000162000c1e1b00 */
[----:B------:R-:W-:Y:S01]  /*0d90*/  DADD R4, R8, 1 ;  /* 0x3ff0000008047429 */ /* 0x000fe20000000000 */
[----:B------:R-:W-:Y:S01]  /*0da0*/  BSSY.RECONVERGENT B0, `(.L_x_130) ;  /* 0x0000015000007945 */ /* 0x000fe20003800200 */
[----:B------:R-:W-:-:S04]  /*0db0*/  UMOV UR5, 0x40000000 ;  /* 0x4000000000057882 */ /* 0x000fc80000000000 */
[----:B------:R-:W-:-:S04]  /*0dc0*/  IMAD.MOV.U32 R4, RZ, RZ, R3 ;  /* 0x000000ffff047224 */ /* 0x000fc800078e0003 */
[----:B------:R-:W-:Y:S01]  /*0dd0*/  LOP3.LUT R0, R5, 0x7ff00000, RZ, 0xc0, !PT ;  /* 0x7ff0000005007812 */ /* 0x000fe200078ec0ff */
[----:B------:R-:W-:-:S03]  /*0de0*/  IMAD.MOV.U32 R5, RZ, RZ, R2 ;  /* 0x000000ffff057224 */ /* 0x000fc600078e0002 */
[----:B------:R-:W-:Y:S01]  /*0df0*/  ISETP.NE.AND P3, PT, R0, 0x7ff00000, PT ;  /* 0x7ff000000000780c */ /* 0x000fe20003f65270 */
[----:B------:R-:W-:Y:S02]  /*0e00*/  IMAD.MOV.U32 R0, RZ, RZ, -0x100000 ;  /* 0xfff00000ff007424 */ /* 0x000fe400078e00ff */
[----:B------:R-:W-:-:S03]  /*0e10*/  DADD R4, -RZ, -R4 ;  /* 0x00000000ff047229 */ /* 0x000fc60000000904 */
[----:B------:R-:W-:-:S07]  /*0e20*/  SEL R0, R0, 0x7ff00000, !P2 ;  /* 0x7ff0000000007807 */ /* 0x000fce0005000000 */
[----:B------:R-:W-:Y:S02]  /*0e30*/  FSEL R3, R4, R3, !P2 ;  /* 0x0000000304037208 */ /* 0x000fe40005000000 */
[----:B------:R-:W-:Y:S01]  /*0e40*/  FSEL R15, R5, R2, !P2 ;  /* 0x00000002050f7208 */ /* 0x000fe20005000000 */
[----:B------:R-:W-:Y:S01]  /*0e50*/  DADD R4, -RZ, |R8| ;  /* 0x00000000ff047229 */ /* 0x000fe20000000508 */
[----:B------:R-:W-:Y:S02]  /*0e60*/  @!P3 FSEL R3, R3, RZ, P1 ;  /* 0x000000ff0303b208 */ /* 0x000fe40000800000 */
[----:B------:R-:W-:Y:S02]  /*0e70*/  @!P3 FSEL R15, R15, R0, P1 ;  /* 0x000000000f0fb208 */ /* 0x000fe40000800000 */
        /* <DEDUP_REMOVED lines=8> */
.L_x_130:
[----:B------:R0:W5:Y:S01]  /*0f00*/  LDG.E.64 R16, desc[UR10][R12.64+0x18] ;  /* 0x0000180a0c107981 */ /* 0x000162000c1e1b00 */
[----:B------:R-:W-:Y:S01]  /*0f10*/  DADD R4, R8, 2 ;  /* 0x4000000008047429 */ /* 0x000fe20000000000 */
[----:B------:R-:W-:Y:S01]  /*0f20*/  FSEL R0, R3, RZ, P1 ;  /* 0x000000ff03007208 */ /* 0x000fe20000800000 */
[----:B------:R-:W-:Y:S01]  /*0f30*/  BSSY.RECONVERGENT B0, `(.L_x_131) ;  /* 0x000000f000007945 */ /* 0x000fe20003800200 */
[----:B------:R-:W-:-:S07]  /*0f40*/  UMOV UR5, 0x40080000 ;  /* 0x4008000000057882 */ /* 0x000fce0000000000 */
[----:B------:R-:W-:Y:S02]  /*0f50*/  LOP3.LUT R4, R5, 0x7ff00000, RZ, 0xc0, !PT ;  /* 0x7ff0000005047812 */ /* 0x000fe400078ec0ff */
[----:B------:R-:W-:Y:S02]  /*0f60*/  FSEL R5, R2, +QNAN , P1 ;  /* 0x7ff0000002057808 */ /* 0x000fe40000800000 */
[----:B------:R-:W-:-:S04]  /*0f70*/  ISETP.NE.AND P3, PT, R4, 0x7ff00000, PT ;  /* 0x7ff000000400780c */ /* 0x000fc80003f65270 */
[----:B------:R-:W-:Y:S02]  /*0f80*/  FSEL R3, R3, R0, P3 ;  /* 0x0000000003037208 */ /* 0x000fe40001800000 */
[----:B------:R-:W-:Y:S01]  /*0f90*/  FSEL R0, R2, R5, P3 ;  /* 0x0000000502007208 */ /* 0x000fe20001800000 */
[----:B------:R-:W-:Y:S01]  /*0fa0*/  DADD R4, -RZ, |R8| ;  /* 0x00000000ff047229 */ /* 0x000fe20000000508 */
[----:B------:R-:W-:Y:S02]  /*0fb0*/  FSEL R2, R3, RZ, P0 ;  /* 0x000000ff03027208 */ /* 0x000fe40000000000 */
[----:B------:R-:W-:Y:S02]  /*0fc0*/  FSEL R3, R0, 1.875, P0 ;  /* 0x3ff0000000037808 */ /* 0x000fe40000000000 */
[----:B------:R-:W-:-:S04]  /*0fd0*/  MOV R0, 0x1020 ;  /* 0x0000102000007802 */ /* 0x000fc80000000f00 */
[----:B------:R-:W-:Y:S01]  /*0fe0*/  DFMA R6, R6, R2, R18 ;  /* 0x000000020606722b */ /* 0x000fe20000000012 */
[----:B------:R-:W-:Y:S02]  /*0ff0*/  IMAD.MOV.U32 R3, RZ, RZ, R4 ;  /* 0x000000ffff037224 */ /* 0x000fe400078e0004 */
[----:B0-----:R-:W-:-:S08]  /*1000*/  IMAD.MOV.U32 R2, RZ, RZ, R5 ;  /* 0x000000ffff027224 */ /* 0x001fd000078e0005 */
[----:B-----5:R-:W-:Y:S05]  /*1010*/  CALL.REL.NOINC `($_Z7FitnessPdS_P10Polynomialii$__internal_accurate_pow) ;  /* 0x00000004002c7944 */ /* 0x020fea0003c00000 */
[----:B------:R-:W-:Y:S05]  /*1020*/  BSYNC.RECONVERGENT B0 ;  /* 0x0000000000007941 */ /* 0x000fea0003800200 */
.L_x_131:
[----:B------:R0:W5:Y:S01]  /*1030*/  LDG.E.64 R18, desc[UR10][R12.64+0x20] ;  /* 0x0000200a0c127981 */ /* 0x000162000c1e1b00 */
[----:B------:R-:W-:Y:S01]  /*1040*/  DADD R4, R8, 3 ;  /* 0x4008000008047429 */ /* 0x000fe20000000000 */
[----:B------:R-:W-:Y:S01]  /*1050*/  IMAD.MOV.U32 R14, RZ, RZ, -0x100000 ;  /* 0xfff00000ff0e7424 */ /* 0x000fe200078e00ff */
[----:B------:R-:W-:Y:S01]  /*1060*/  BSSY.RECONVERGENT B0, `(.L_x_132) ;  /* 0x0000014000007945 */ /* 0x000fe20003800200 */
[----:B------:R-:W-:-:S03]  /*1070*/  UMOV UR5, 0x40100000 ;  /* 0x4010000000057882 */ /* 0x000fc60000000000 */
[----:B------:R-:W-:-:S04]  /*1080*/  IMAD.MOV.U32 R4, RZ, RZ, R3 ;  /* 0x000000ffff047224 */ /* 0x000fc800078e0003 */
[----:B------:R-:W-:Y:S01]  /*1090*/  LOP3.LUT R0, R5, 0x7ff00000, RZ, 0xc0, !PT ;  /* 0x7ff0000005007812 */ /* 0x000fe200078ec0ff */
[----:B------:R-:W-:-:S03]  /*10a0*/  IMAD.MOV.U32 R5, RZ, RZ, R2 ;  /* 0x000000ffff057224 */ /* 0x000fc600078e0002 */
[----:B------:R-:W-:-:S03]  /*10b0*/  ISETP.NE.AND P3, PT, R0, 0x7ff00000, PT ;  /* 0x7ff000000000780c */ /* 0x000fc60003f65270 */
[----:B------:R-:W-:-:S10]  /*10c0*/  DADD R4, -RZ, -R4 ;  /* 0x00000000ff047229 */ /* 0x000fd40000000904 */
[----:B------:R-:W-:Y:S02]  /*10d0*/  FSEL R3, R4, R3, !P2 ;  /* 0x0000000304037208 */ /* 0x000fe40005000000 */
[----:B------:R-:W-:Y:S02]  /*10e0*/  FSEL R0, R5, R2, !P2 ;  /* 0x0000000205007208 */ /* 0x000fe40005000000 */
[----:B------:R-:W-:Y:S02]  /*10f0*/  SEL R5, R14, 0x7ff00000, !P2 ;  /* 0x7ff000000e057807 */ /* 0x000fe40005000000 */
[----:B------:R-:W-:Y:S02]  /*1100*/  @!P3 FSEL R3, R3, RZ, P1 ;  /* 0x000000ff0303b208 */ /* 0x000fe40000800000 */
[----:B------:R-:W-:Y:S01]  /*1110*/  @!P3 FSEL R0, R0, R5, P1 ;  /* 0x000000050000b208 */ /* 0x000fe20000800000 */
[----:B------:R-:W-:Y:S01]  /*1120*/  DADD R4, -RZ, |R8| ;  /* 0x00000000ff047229 */ /* 0x000fe20000000508 */
[----:B------:R-:W-:-:S02]  /*1130*/  FSEL R2, R3, RZ, P0 ;  /* 0x000000ff03027208 */ /* 0x000fc40000000000 */
[----:B------:R-:W-:Y:S02]  /*1140*/  FSEL R3, R0, 1.875, P0 ;  /* 0x3ff0000000037808 */ /* 0x000fe40000000000 */
[----:B------:R-:W-:-:S04]  /*1150*/  MOV R0, 0x11a0 ;  /* 0x000011a000007802 */ /* 0x000fc80000000f00 */
[----:B------:R-:W-:Y:S01]  /*1160*/  DFMA R6, R16, R2, R6 ;  /* 0x000000021006722b */ /* 0x000fe20000000006 */
[----:B------:R-:W-:Y:S02]  /*1170*/  IMAD.MOV.U32 R3, RZ, RZ, R4 ;  /* 0x000000ffff037224 */ /* 0x000fe400078e0004 */
[----:B0-----:R-:W-:-:S08]  /*1180*/  IMAD.MOV.U32 R2, RZ, RZ, R5 ;  /* 0x000000ffff027224 */ /* 0x001fd000078e0005 */
[----:B-----5:R-:W-:Y:S05]  /*1190*/  CALL.REL.NOINC `($_Z7FitnessPdS_P10Polynomialii$__internal_accurate_pow) ;  /* 0x0000000000cc7944 */ /* 0x020fea0003c00000 */
[----:B------:R-:W-:Y:S05]  /*11a0*/  BSYNC.RECONVERGENT B0 ;  /* 0x0000000000007941 */ /* 0x000fea0003800200 */
.L_x_132:
[----:B------:R-:W-:Y:S01]  /*11b0*/  DADD R8, R8, 4 ;  /* 0x4010000008087429 */ /* 0x000fe20000000000 */
[----:B------:R-:W-:Y:S02]  /*11c0*/  FSEL R0, R3, RZ, P1 ;  /* 0x000000ff03007208 */ /* 0x000fe40000800000 */
[----:B------:R-:W-:-:S07]  /*11d0*/  FSEL R5, R2, +QNAN , P1 ;  /* 0x7ff0000002057808 */ /* 0x000fce0000800000 */
[----:B------:R-:W-:-:S04]  /*11e0*/  LOP3.LUT R8, R9, 0x7ff00000, RZ, 0xc0, !PT ;  /* 0x7ff0000009087812 */ /* 0x000fc800078ec0ff */
[----:B------:R-:W-:-:S04]  /*11f0*/  ISETP.NE.AND P2, PT, R8, 0x7ff00000, PT ;  /* 0x7ff000000800780c */ /* 0x000fc80003f45270 */
[----:B------:R-:W-:Y:S02]  /*1200*/  FSEL R3, R3, R0, P2 ;  /* 0x0000000003037208 */ /* 0x000fe40001000000 */
[----:B------:R-:W-:Y:S02]  /*1210*/  FSEL R0, R2, R5, P2 ;  /* 0x0000000502007208 */ /* 0x000fe40001000000 */
[----:B------:R-:W-:Y:S02]  /*1220*/  FSEL R2, R3, RZ, P0 ;  /* 0x000000ff03027208 */ /* 0x000fe40000000000 */
[----:B------:R-:W-:-:S06]  /*1230*/  FSEL R3, R0, 1.875, P0 ;  /* 0x3ff0000000037808 */ /* 0x000fcc0000000000 */
[----:B------:R-:W-:-:S11]  /*1240*/  DFMA R6, R18, R2, R6 ;  /* 0x000000021206722b */ /* 0x000fd60000000006 */
.L_x_123:
[----:B0-----:R-:W-:Y:S02]  /*1250*/  IMAD.U32 R4, RZ, RZ, UR14 ;  /* 0x0000000eff047e24 */ /* 0x001fe4000f8e00ff */
[----:B------:R-:W-:-:S05]  /*1260*/  IMAD.U32 R5, RZ, RZ, UR15 ;  /* 0x0000000fff057e24 */ /* 0x000fca000f8e00ff */
[----:B------:R-:W2:Y:S01]  /*1270*/  LDG.E.64 R2, desc[UR10][R4.64] ;  /* 0x0000000a04027981 */ /* 0x000ea2000c1e1b00 */
[----:B------:R-:W-:Y:S01]  /*1280*/  BSSY.RECONVERGENT B0, `(.L_x_133) ;  /* 0x0000008000007945 */ /* 0x000fe20003800200 */
[----:B------:R-:W-:Y:S01]  /*1290*/  MOV R0, 0x1300 ;  /* 0x0000130000007802 */ /* 0x000fe20000000f00 */
[----:B------:R-:W-:Y:S01]  /*12a0*/  UMOV UR5, 0x40000000 ;  /* 0x4000000000057882 */ /* 0x000fe20000000000 */
[----:B--2---:R-:W-:-:S08]  /*12b0*/  DADD R6, -R2, R6 ;  /* 0x0000000002067229 */ /* 0x004fd00000000106 */
[----:B------:R-:W-:-:S10]  /*12c0*/  DADD R8, -RZ, |R6| ;  /* 0x00000000ff087229 */ /* 0x000fd40000000506 */
[----:B------:R-:W-:Y:S02]  /*12d0*/  IMAD.MOV.U32 R3, RZ, RZ, R8 ;  /* 0x000000ffff037224 */ /* 0x000fe400078e0008 */
[----:B------:R-:W-:-:S07]  /*12e0*/  IMAD.MOV.U32 R2, RZ, RZ, R9 ;  /* 0x000000ffff027224 */ /* 0x000fce00078e0009 */
[----:B------:R-:W-:Y:S05]  /*12f0*/  CALL.REL.NOINC `($_Z7FitnessPdS_P10Polynomialii$__internal_accurate_pow) ;  /* 0x0000000000747944 */ /* 0x000fea0003c00000 */
[----:B------:R-:W-:Y:S05]  /*1300*/  BSYNC.RECONVERGENT B0 ;  /* 0x0000000000007941 */ /* 0x000fea0003800200 */
.L_x_133:
[C---:B------:R-:W-:Y:S01]  /*1310*/  DADD R4, R6.reuse, 2 ;  /* 0x4000000006047429 */ /* 0x040fe20000000000 */
[----:B------:R-:W-:Y:S01]  /*1320*/  BSSY.RECONVERGENT B0, `(.L_x_134) ;  /* 0x000000d000007945 */ /* 0x000fe20003800200 */
[----:B------:R-:W-:-:S08]  /*1330*/  DSETP.NEU.AND P0, PT, R6, RZ, PT ;  /* 0x000000ff0600722a */ /* 0x000fd00003f0d000 */
[----:B------:R-:W-:Y:S02]  /*1340*/  LOP3.LUT R4, R5, 0x7ff00000, RZ, 0xc0, !PT ;  /* 0x7ff0000005047812 */ /* 0x000fe400078ec0ff */
[----:B------:R-:W-:Y:S02]  /*1350*/  FSEL R5, R2, RZ, P0 ;  /* 0x000000ff02057208 */ /* 0x000fe40000000000 */
[----:B------:R-:W-:Y:S02]  /*1360*/  ISETP.NE.AND P1, PT, R4, 0x7ff00000, PT ;  /* 0x7ff000000400780c */ /* 0x000fe40003f25270 */
[----:B------:R-:W-:-:S11]  /*1370*/  FSEL R4, R3, RZ, P0 ;  /* 0x000000ff03047208 */ /* 0x000fd60000000000 */
[----:B------:R-:W-:Y:S05]  /*1380*/  @P1 BRA `(.L_x_135) ;  /* 0x0000000000181947 */ /* 0x000fea0003800000 */
[----:B------:R-:W-:-:S14]  /*1390*/  DSETP.NAN.AND P0, PT, R6, R6, PT ;  /* 0x000000060600722a */ /* 0x000fdc0003f08000 */
[----:B------:R-:W-:Y:S01]  /*13a0*/  @P0 DADD R4, R6, 2 ;  /* 0x4000000006040429 */ /* 0x000fe20000000000 */
[----:B------:R-:W-:Y:S10]  /*13b0*/  @P0 BRA `(.L_x_135) ;  /* 0x00000000000c0947 */ /* 0x000ff40003800000 */
[----:B------:R-:W-:-:S14]  /*13c0*/  DSETP.NEU.AND P0, PT, |R6|, +INF , PT ;  /* 0x7ff000000600742a */ /* 0x000fdc0003f0d200 */
[----:B------:R-:W-:Y:S02]  /*13d0*/  @!P0 IMAD.MOV.U32 R4, RZ, RZ, 0x0 ;  /* 0x00000000ff048424 */ /* 0x000fe400078e00ff */
[----:B------:R-:W-:-:S07]  /*13e0*/  @!P0 IMAD.MOV.U32 R5, RZ, RZ, 0x7ff00000 ;  /* 0x7ff00000ff058424 */ /* 0x000fce00078e00ff */
.L_x_135:
[----:B------:R-:W-:Y:S05]  /*13f0*/  BSYNC.RECONVERGENT B0 ;  /* 0x0000000000007941 */ /* 0x000fea0003800200 */
.L_x_134:
[----:B------:R-:W-:Y:S01]  /*1400*/  UIADD3 UR14, UP0, UPT, UR14, 0x8, URZ ;  /* 0x000000080e0e7890 */ /* 0x000fe2000ff1e0ff */
[----:B------:R-:W-:Y:S01]  /*1410*/  DSETP.NEU.AND P0, PT, R6, 1, PT ;  /* 0x3ff000000600742a */ /* 0x000fe20003f0d000 */
[----:B------:R-:W-:Y:S02]  /*1420*/  UIADD3 UR8, UPT, UPT, UR8, 0x1, URZ ;  /* 0x0000000108087890 */ /* 0x000fe4000fffe0ff */
[----:B------:R-:W-:Y:S02]  /*1430*/  UIADD3.X UR15, UPT, UPT, URZ, UR15, URZ, UP0, !UPT ;  /* 0x0000000fff0f7290 */ /* 0x000fe400087fe4ff */
[----:B------:R-:W-:Y:S01]  /*1440*/  UISETP.NE.AND UP0, UPT, UR8, URZ, UPT ;  /* 0x000000ff0800728c */ /* 0x000fe2000bf05270 */
[----:B------:R-:W-:Y:S01]  /*1450*/  FSEL R2, R4, RZ, P0 ;  /* 0x000000ff04027208 */ /* 0x000fe20000000000 */
[----:B------:R-:W-:Y:S01]  /*1460*/  UIADD3 UR12, UP1, UPT, UR12, 0x8, URZ ;  /* 0x000000080c0c7890 */ /* 0x000fe2000ff3e0ff */
[----:B------:R-:W-:-:S03]  /*1470*/  FSEL R3, R5, 1.875, P0 ;  /* 0x3ff0000005037808 */ /* 0x000fc60000000000 */
[----:B------:R-:W-:-:S03]  /*1480*/  UIADD3.X UR13, UPT, UPT, URZ, UR13, URZ, UP1, !UPT ;  /* 0x0000000dff0d7290 */ /* 0x000fc60008ffe4ff */
[----:B------:R-:W-:Y:S01]  /*1490*/  DADD R10, R10, R2 ;  /* 0x000000000a0a7229 */ /* 0x000fe20000000002 */
[----:B------:R-:W-:Y:S10]  /*14a0*/  BRA.U UP0, `(.L_x_136) ;  /* 0xffffffed00207547 */ /* 0x000ff4000b83ffff */
.L_x_120:
[----:B------:R-:W-:Y:S01]  /*14b0*/  STG.E.64 desc[UR10][R12.64+0x28], R10 ;  /* 0x0000280a0c007986 */ /* 0x000fe2000c101b0a */
[----:B------:R-:W-:Y:S05]  /*14c0*/  EXIT ;  /* 0x000000000000794d */ /* 0x000fea0003800000 */
        .type           $_Z7FitnessPdS_P10Polynomialii$__internal_accurate_pow,@function
        .size           $_Z7FitnessPdS_P10Polynomialii$__internal_accurate_pow,(.L_x_143 - $_Z7FitnessPdS_P10Polynomialii$__internal_accurate_pow)
$_Z7FitnessPdS_P10Polynomialii$__internal_accurate_pow:
[----:B------:R-:W-:Y:S01]  /*14d0*/  ISETP.GT.U32.AND P3, PT, R2, 0xfffff, PT ;  /* 0x000fffff0200780c */ /* 0x000fe20003f64070 */
[----:B------:R-:W-:Y:S01]  /*14e0*/  IMAD.MOV.U32 R4, RZ, RZ, R3 ;  /* 0x000000ffff047224 */ /* 0x000fe200078e0003 */
[----:B------:R-:W-:Y:S01]  /*14f0*/  UMOV UR6, 0x7d2cafe2 ;  /* 0x7d2cafe200067882 */ /* 0x000fe20000000000 */
[----:B------:R-:W-:Y:S01]  /*1500*/  IMAD.MOV.U32 R5, RZ, RZ, R2 ;  /* 0x000000ffff057224 */ /* 0x000fe200078e0002 */
[----:B------:R-:W-:Y:S01]  /*1510*/  UMOV UR7, 0x3eb0f5ff ;  /* 0x3eb0f5ff00077882 */ /* 0x000fe20000000000 */
[----:B------:R-:W-:Y:S01]  /*1520*/  UMOV UR16, 0xfefa39ef ;  /* 0xfefa39ef00107882 */ /* 0x000fe20000000000 */
[----:B------:R-:W-:-:S07]  /*1530*/  UMOV UR17, 0x3fe62e42 ;  /* 0x3fe62e4200117882 */ /* 0x000fce0000000000 */
[----:B------:R-:W-:Y:S01]  /*1540*/  @!P3 DMUL R14, R4, 1.80143985094819840000e+16 ;  /* 0x43500000040eb828 */ /* 0x000fe20000000000 */
[--C-:B------:R-:W-:Y:S01]  /*1550*/  IMAD.MOV.U32 R4, RZ, RZ, R2.reuse ;  /* 0x000000ffff047224 */ /* 0x100fe200078e0002 */
[----:B------:R-:W-:-:S08]  /*1560*/  SHF.R.U32.HI R2, RZ, 0x14, R2 ;  /* 0x00000014ff027819 */ /* 0x000fd00000011602 */
[----:B------:R-:W-:Y:S01]  /*1570*/  @!P3 IMAD.MOV.U32 R4, RZ, RZ, R15 ;  /* 0x000000ffff04b224 */ /* 0x000fe200078e000f */
[----:B------:R-:W-:Y:S01]  /*1580*/  @!P3 LEA.HI R2, R15, 0xffffffca, RZ, 0xc ;  /* 0xffffffca0f02b811 */ /* 0x000fe200078f60ff */
[----:B------:R-:W-:-:S03]  /*1590*/  @!P3 IMAD.MOV.U32 R3, RZ, RZ, R14 ;  /* 0x000000ffff03b224 */ /* 0x000fc600078e000e */
[----:B------:R-:W-:Y:S01]  /*15a0*/  LOP3.LUT R4, R4, 0x800fffff, RZ, 0xc0, !PT ;  /* 0x800fffff04047812 */ /* 0x000fe200078ec0ff */
[----:B------:R-:W-:-:S03]  /*15b0*/  IMAD.MOV.U32 R24, RZ, RZ, R3 ;  /* 0x000000ffff187224 */ /* 0x000fc600078e0003 */
[----:B------:R-:W-:-:S04]  /*15c0*/  LOP3.LUT R4, R4, 0x3ff00000, RZ, 0xfc, !PT ;  /* 0x3ff0000004047812 */ /* 0x000fc800078efcff */
[----:B------:R-:W-:Y:S01]  /*15d0*/  ISETP.GE.U32.AND P4, PT, R4, 0x3ff6a09f, PT ;  /* 0x3ff6a09f0400780c */ /* 0x000fe20003f86070 */
[----:B------:R-:W-:Y:S02]  /*15e0*/  IMAD.MOV.U32 R25, RZ, RZ, R4 ;  /* 0x000000ffff197224 */ /* 0x000fe400078e0004 */
[----:B------:R-:W-:-:S10]  /*15f0*/  IMAD.MOV.U32 R4, RZ, RZ, RZ ;  /* 0x000000ffff047224 */ /* 0x000fd400078e00ff */
[----:B------:R-:W-:-:S04]  /*1600*/  @P4 VIADD R3, R25, 0xfff00000 ;  /* 0xfff0000019034836 */ /* 0x000fc80000000000 */
[----:B------:R-:W-:Y:S02]  /*1610*/  @P4 IMAD.MOV.U32 R25, RZ, RZ, R3 ;  /* 0x000000ffff194224 */ /* 0x000fe400078e0003 */
[C---:B------:R-:W-:Y:S02]  /*1620*/  VIADD R3, R2.reuse, 0xfffffc01 ;  /* 0xfffffc0102037836 */ /* 0x040fe40000000000 */
[----:B------:R-:W-:Y:S02]  /*1630*/  @P4 VIADD R3, R2, 0xfffffc02 ;  /* 0xfffffc0202034836 */ /* 0x000fe40000000000 */
[C---:B------:R-:W-:Y:S02]  /*1640*/  DADD R22, R24.reuse, 1 ;  /* 0x3ff0000018167429 */ /* 0x040fe40000000000 */
[----:B------:R-:W-:-:S04]  /*1650*/  DADD R24, R24, -1 ;  /* 0xbff0000018187429 */ /* 0x000fc80000000000 */
[----:B------:R-:W0:Y:S02]  /*1660*/  MUFU.RCP64H R5, R23 ;  /* 0x0000001700057308 */ /* 0x000e240000001800 */
[----:B0-----:R-:W-:-:S08]  /*1670*/  DFMA R22, -R22, R4, 1 ;  /* 0x3ff000001616742b */ /* 0x001fd00000000104 */
[----:B------:R-:W-:-:S08]  /*1680*/  DFMA R22, R22, R22, R22 ;  /* 0x000000161616722b */ /* 0x000fd00000000016 */
[----:B------:R-:W-:Y:S01]  /*1690*/  DFMA R22, R4, R22, R4 ;  /* 0x000000160416722b */ /* 0x000fe20000000004 */
[----:B------:R-:W-:Y:S02]  /*16a0*/  IMAD.MOV.U32 R4, RZ, RZ, 0x41ad3b5a ;  /* 0x41ad3b5aff047424 */ /* 0x000fe400078e00ff */
[----:B------:R-:W-:-:S05]  /*16b0*/  IMAD.MOV.U32 R5, RZ, RZ, 0x3ed0f5d2 ;  /* 0x3ed0f5d2ff057424 */ /* 0x000fca00078e00ff */
[----:B------:R-:W-:-:S08]  /*16c0*/  DMUL R26, R24, R22 ;  /* 0x00000016181a7228 */ /* 0x000fd00000000000 */
[----:B------:R-:W-:-:S08]  /*16d0*/  DFMA R26, R24, R22, R26 ;  /* 0x00000016181a722b */ /* 0x000fd0000000001a */
[----:B------:R-:W-:-:S08]  /*16e0*/  DMUL R28, R26, R26 ;  /* 0x0000001a1a1c7228 */ /* 0x000fd00000000000 */
[----:B------:R-:W-:Y:S01]  /*16f0*/  DFMA R4, R28, UR6, R4 ;  /* 0x000000061c047c2b */ /* 0x000fe20008000004 */
[----:B------:R-:W-:Y:S01]  /*1700*/  UMOV UR6, 0x75488a3f ;  /* 0x75488a3f00067882 */ /* 0x000fe20000000000 */
[----:B------:R-:W-:-:S06]  /*1710*/  UMOV UR7, 0x3ef3b20a ;  /* 0x3ef3b20a00077882 */ /* 0x000fcc0000000000 */
[----:B------:R-:W-:Y:S01]  /*1720*/  DFMA R20, R28, R4, UR6 ;  /* 0x000000061c147e2b */ /* 0x000fe20008000004 */
        /* <DEDUP_REMOVED lines=10> */
[----:B------:R-:W-:-:S05]  /*17d0*/  DFMA R4, R24, -R26, R4 ;  /* 0x8000001a1804722b */ /* 0x000fca0000000004 */
[----:B------:R-:W-:Y:S01]  /*17e0*/  DFMA R20, R28, R20, UR6 ;  /* 0x000000061c147e2b */ /* 0x000fe20008000014 */
[----:B------:R-:W-:Y:S01]  /*17f0*/  UMOV UR6, 0x99999dfb ;  /* 0x99999dfb00067882 */ /* 0x000fe20000000000 */
[----:B------:R-:W-:Y:S01]  /*1800*/  UMOV UR7, 0x3f899999 ;  /* 0x3f89999900077882 */ /* 0x000fe20000000000 */
[----:B------:R-:W-:-:S05]  /*1810*/  DMUL R4, R22, R4 ;  /* 0x0000000416047228 */ /* 0x000fca0000000000 */
[----:B------:R-:W-:Y:S01]  /*1820*/  DFMA R20, R28, R20, UR6 ;  /* 0x000000061c147e2b */ /* 0x000fe20008000014 */
[----:B------:R-:W-:Y:S01]  /*1830*/  UMOV UR6, 0x55555555 ;  /* 0x5555555500067882 */ /* 0x000fe20000000000 */
[----:B------:R-:W-:-:S06]  /*1840*/  UMOV UR7, 0x3fb55555 ;  /* 0x3fb5555500077882 */ /* 0x000fcc0000000000 */
[----:B------:R-:W-:-:S08]  /*1850*/  DFMA R24, R28, R20, UR6 ;  /* 0x000000061c187e2b */ /* 0x000fd00008000014 */
[----:B------:R-:W-:Y:S01]  /*1860*/  DADD R22, -R24, UR6 ;  /* 0x0000000618167e29 */ /* 0x000fe20008000100 */
[----:B------:R-:W-:Y:S01]  /*1870*/  UMOV UR6, 0xb9e7b0 ;  /* 0x00b9e7b000067882 */ /* 0x000fe20000000000 */
[----:B------:R-:W-:-:S06]  /*1880*/  UMOV UR7, 0x3c46a4cb ;  /* 0x3c46a4cb00077882 */ /* 0x000fcc0000000000 */
[----:B------:R-:W-:Y:S02]  /*1890*/  DFMA R22, R28, R20, R22 ;  /* 0x000000141c16722b */ /* 0x000fe40000000016 */
[----:B------:R-:W-:Y:S01]  /*18a0*/  DMUL R20, R26, R26 ;  /* 0x0000001a1a147228 */ /* 0x000fe20000000000 */
[----:B------:R-:W-:Y:S02]  /*18b0*/  VIADD R29, R5, 0x100000 ;  /* 0x00100000051d7836 */ /* 0x000fe40000000000 */
[----:B------:R-:W-:-:S03]  /*18c0*/  IMAD.MOV.U32 R28, RZ, RZ, R4 ;  /* 0x000000ffff1c7224 */ /* 0x000fc600078e0004 */
[----:B------:R-:W-:Y:S01]  /*18d0*/  DADD R22, R22, -UR6 ;  /* 0x8000000616167e29 */ /* 0x000fe20008000000 */
[----:B------:R-:W-:Y:S01]  /*18e0*/  UMOV UR6, 0x80000000 ;  /* 0x8000000000067882 */ /* 0x000fe20000000000 */
[----:B------:R-:W-:Y:S01]  /*18f0*/  DFMA R30, R26, R26, -R20 ;  /* 0x0000001a1a1e722b */ /* 0x000fe20000000814 */
[----:B------:R-:W-:-:S07]  /*1900*/  UMOV UR7, 0x43300000 ;  /* 0x4330000000077882 */ /* 0x000fce0000000000 */
[C---:B------:R-:W-:Y:S02]  /*1910*/  DFMA R30, R26.reuse, R28, R30 ;  /* 0x0000001c1a1e722b */ /* 0x040fe4000000001e */
[----:B------:R-:W-:-:S08]  /*1920*/  DMUL R28, R26, R20 ;  /* 0x000000141a1c7228 */ /* 0x000fd00000000000 */
[----:B------:R-:W-:-:S08]  /*1930*/  DFMA R14, R26, R20, -R28 ;  /* 0x000000141a0e722b */ /* 0x000fd0000000081c */
[----:B------:R-:W-:Y:S02]  /*1940*/  DFMA R14, R4, R20, R14 ;  /* 0x00000014040e722b */ /* 0x000fe4000000000e */
[----:B------:R-:W-:-:S06]  /*1950*/  DADD R20, R24, R22 ;  /* 0x0000000018147229 */ /* 0x000fcc0000000016 */
[----:B------:R-:W-:Y:S02]  /*1960*/  DFMA R14, R26, R30, R14 ;  /* 0x0000001e1a0e722b */ /* 0x000fe4000000000e */
[----:B------:R-:W-:Y:S02]  /*1970*/  DADD R30, R24, -R20 ;  /* 0x00000000181e7229 */ /* 0x000fe40000000814 */
[----:B------:R-:W-:-:S06]  /*1980*/  DMUL R24, R20, R28 ;  /* 0x0000001c14187228 */ /* 0x000fcc0000000000 */
[----:B------:R-:W-:Y:S02]  /*1990*/  DADD R30, R22, R30 ;  /* 0x00000000161e7229 */ /* 0x000fe4000000001e */
[----:B------:R-:W-:-:S08]  /*19a0*/  DFMA R22, R20, R28, -R24 ;  /* 0x0000001c1416722b */ /* 0x000fd00000000818 */
[----:B------:R-:W-:-:S08]  /*19b0*/  DFMA R14, R20, R14, R22 ;  /* 0x0000000e140e722b */ /* 0x000fd00000000016 */
[----:B------:R-:W-:-:S08]  /*19c0*/  DFMA R30, R30, R28, R14 ;  /* 0x0000001c1e1e722b */ /* 0x000fd0000000000e */
[----:B------:R-:W-:-:S08]  /*19d0*/  DADD R20, R24, R30 ;  /* 0x0000000018147229 */ /* 0x000fd0000000001e */
[--C-:B------:R-:W-:Y:S02]  /*19e0*/  DADD R14, R26, R20.reuse ;  /* 0x000000001a0e7229 */ /* 0x100fe40000000014 */
[----:B------:R-:W-:-:S06]  /*19f0*/  DADD R24, R24, -R20 ;  /* 0x0000000018187229 */ /* 0x000fcc0000000814 */
[----:B------:R-:W-:Y:S02]  /*1a00*/  DADD R26, R26, -R14 ;  /* 0x000000001a1a7229 */ /* 0x000fe4000000080e */
[----:B------:R-:W-:-:S06]  /*1a10*/  DADD R24, R30, R24 ;  /* 0x000000001e187229 */ /* 0x000fcc0000000018 */
[----:B------:R-:W-:Y:S01]  /*1a20*/  DADD R26, R20, R26 ;  /* 0x00000000141a7229 */ /* 0x000fe2000000001a */
[----:B------:R-:W-:Y:S01]  /*1a30*/  LOP3.LUT R20, R3, 0x80000000, RZ, 0x3c, !PT ;  /* 0x8000000003147812 */ /* 0x000fe200078e3cff */
[----:B------:R-:W-:-:S06]  /*1a40*/  IMAD.MOV.U32 R21, RZ, RZ, 0x43300000 ;  /* 0x43300000ff157424 */ /* 0x000fcc00078e00ff */
[----:B------:R-:W-:Y:S02]  /*1a50*/  DADD R24, R24, R26 ;  /* 0x0000000018187229 */ /* 0x000fe4000000001a */
[----:B------:R-:W-:Y:S01]  /*1a60*/  DADD R20, R20, -UR6 ;  /* 0x8000000614147e29 */ /* 0x000fe20008000000 */
[----:B------:R-:W-:Y:S01]  /*1a70*/  UMOV UR6, 0xfefa39ef ;  /* 0xfefa39ef00067882 */ /* 0x000fe20000000000 */
[----:B------:R-:W-:-:S04]  /*1a80*/  UMOV UR7, 0x3fe62e42 ;  /* 0x3fe62e4200077882 */ /* 0x000fc80000000000 */
[----:B------:R-:W-:-:S08]  /*1a90*/  DADD R4, R4, R24 ;  /* 0x0000000004047229 */ /* 0x000fd00000000018 */
[----:B------:R-:W-:-:S08]  /*1aa0*/  DADD R22, R14, R4 ;  /* 0x000000000e167229 */ /* 0x000fd00000000004 */
[--C-:B------:R-:W-:Y:S01]  /*1ab0*/  DFMA R2, R20, UR6, R22.reuse ;  /* 0x0000000614027c2b */ /* 0x100fe20008000016 */
[----:B------:R-:W-:Y:S01]  /*1ac0*/  UMOV UR6, 0x3b39803f ;  /* 0x3b39803f00067882 */ /* 0x000fe20000000000 */
[----:B------:R-:W-:Y:S01]  /*1ad0*/  DADD R24, R14, -R22 ;  /* 0x000000000e187229 */ /* 0x000fe20000000816 */
[----:B------:R-:W-:-:S05]  /*1ae0*/  UMOV UR7, 0x3c7abc9e ;  /* 0x3c7abc9e00077882 */ /* 0x000fca0000000000 */
[----:B------:R-:W-:Y:S02]  /*1af0*/  DFMA R14, R20, -UR16, R2 ;  /* 0x80000010140e7c2b */ /* 0x000fe40008000002 */
[----:B------:R-:W-:-:S06]  /*1b00*/  DADD R24, R4, R24 ;  /* 0x0000000004187229 */ /* 0x000fcc0000000018 */
[----:B------:R-:W-:Y:S01]  /*1b10*/  DADD R14, -R22, R14 ;  /* 0x00000000160e7229 */ /* 0x000fe2000000010e */
[----:B------:R-:W-:Y:S02]  /*1b20*/  IMAD.MOV.U32 R22, RZ, RZ, 0x652b82fe ;  /* 0x652b82feff167424 */ /* 0x000fe400078e00ff */
[----:B------:R-:W-:-:S05]  /*1b30*/  IMAD.MOV.U32 R23, RZ, RZ, 0x3ff71547 ;  /* 0x3ff71547ff177424 */ /* 0x000fca00078e00ff */
[----:B------:R-:W-:-:S08]  /*1b40*/  DADD R14, R24, -R14 ;  /* 0x00000000180e7229 */ /* 0x000fd0000000080e */
[----:B------:R-:W-:Y:S01]  /*1b50*/  DFMA R20, R20, UR6, R14 ;  /* 0x0000000614147c2b */ /* 0x000fe2000800000e */
[----:B------:R-:W-:Y:S02]  /*1b60*/  USHF.L.U32 UR7, UR5, 0x1, URZ ;  /* 0x0000000105077899 */ /* 0x000fe400080006ff */
[----:B------:R-:W-:Y:S02]  /*1b70*/  ULOP3.LUT UR6, UR5, 0xff0fffff, URZ, 0xc0, !UPT ;  /* 0xff0fffff05067892 */ /* 0x000fe4000f8ec0ff */
[----:B------:R-:W-:-:S03]  /*1b80*/  UISETP.GT.U32.AND UP0, UPT, UR7, -0x2000001, UPT ;  /* 0xfdffffff0700788c */ /* 0x000fc6000bf04070 */
[----:B------:R-:W-:Y:S01]  /*1b90*/  DADD R4, R2, R20 ;  /* 0x0000000002047229 */ /* 0x000fe20000000014 */
[----:B------:R-:W-:-:S03]  /*1ba0*/  USEL UR7, UR6, UR5, UP0 ;  /* 0x0000000506077287 */ /* 0x000fc60008000000 */
[----:B------:R-:W-:-:S04]  /*1bb0*/  UMOV UR6, UR4 ;  /* 0x0000000400067c82 */ /* 0x000fc80008000000 */
[----:B------:R-:W-:Y:S02]  /*1bc0*/  DADD R14, R2, -R4 ;  /* 0x00000000020e7229 */ /* 0x000fe40000000804 */
[----:B------:R-:W-:-:S06]  /*1bd0*/  DMUL R2, R4, UR6 ;  /* 0x0000000604027c28 */ /* 0x000fcc0008000000 */
[----:B------:R-:W-:Y:S02]  /*1be0*/  DADD R14, R20, R14 ;  /* 0x00000000140e7229 */ /* 0x000fe4000000000e */
[----:B------:R-:W-:-:S08]  /*1bf0*/  DFMA R4, R4, UR6, -R2 ;  /* 0x0000000604047c2b */ /* 0x000fd00008000802 */
[----:B------:R-:W-:Y:S01]  /*1c00*/  DFMA R14, R14, UR6, R4 ;  /* 0x000000060e0e7c2b */ /* 0x000fe20008000004 */
[----:B------:R-:W-:Y:S01]  /*1c10*/  UMOV UR6, 0x3b39803f ;  /* 0x3b39803f00067882 */ /* 0x000fe20000000000 */
[----:B------:R-:W-:-:S06]  /*1c20*/  UMOV UR7, 0x3c7abc9e ;  /* 0x3c7abc9e00077882 */ /* 0x000fcc0000000000 */
[----:B------:R-:W-:-:S08]  /*1c30*/  DADD R24, R2, R14 ;  /* 0x0000000002187229 */ /* 0x000fd0000000000e */
[----:B------:R-:W-:Y:S02]  /*1c40*/  DFMA R22, R24, R22, 6.75539944105574400000e+15 ;  /* 0x433800001816742b */ /* 0x000fe40000000016 */
[----:B------:R-:W-:Y:S01]  /*1c50*/  FSETP.GEU.AND P3, PT, |R25|, 4.1917929649353027344, PT ;  /* 0x4086232b1900780b */ /* 0x000fe20003f6e200 */
[----:B------:R-:W-:-:S05]  /*1c60*/  DADD R2, R2, -R24 ;  /* 0x0000000002027229 */ /* 0x000fca0000000818 */
[----:B------:R-:W-:-:S03]  /*1c70*/  DADD R4, R22, -6.75539944105574400000e+15 ;  /* 0xc338000016047429 */ /* 0x000fc60000000000 */
[----:B------:R-:W-:-:S05]  /*1c80*/  DADD R14, R14, R2 ;  /* 0x000000000e0e7229 */ /* 0x000fca0000000002 */
[----:B------:R-:W-:-:S08]  /*1c90*/  DFMA R20, R4, -UR16, R24 ;  /* 0x8000001004147c2b */ /* 0x000fd00008000018 */
[----:B------:R-:W-:Y:S01]  /*1ca0*/  DFMA R20, R4, -UR6, R20 ;  /* 0x8000000604147c2b */ /* 0x000fe20008000014 */
[----:B------:R-:W-:Y:S01]  /*1cb0*/  UMOV UR6, 0x69ce2bdf ;  /* 0x69ce2bdf00067882 */ /* 0x000fe20000000000 */
[----:B------:R-:W-:Y:S01]  /*1cc0*/  IMAD.MOV.U32 R4, RZ, RZ, -0x35dec16 ;  /* 0xfca213eaff047424 */ /* 0x000fe200078e00ff */
[----:B------:R-:W-:Y:S01]  /*1cd0*/  UMOV UR7, 0x3e5ade15 ;  /* 0x3e5ade1500077882 */ /* 0x000fe20000000000 */
[----:B------:R-:W-:-:S06]  /*1ce0*/  IMAD.MOV.U32 R5, RZ, RZ, 0x3e928af3 ;  /* 0x3e928af3ff057424 */ /* 0x000fcc00078e00ff */
[----:B------:R-:W-:Y:S01]  /*1cf0*/  DFMA R4, R20, UR6, R4 ;  /* 0x0000000614047c2b */ /* 0x000fe20008000004 */
[----:B------:R-:W-:Y:S01]  /*1d00*/  UMOV UR6, 0x62401315 ;  /* 0x6240131500067882 */ /* 0x000fe20000000000 */
[----:B------:R-:W-:-:S06]  /*1d10*/  UMOV UR7, 0x3ec71dee ;  /* 0x3ec71dee00077882 */ /* 0x000fcc0000000000 */
        /* <DEDUP_REMOVED lines=21> */
[----:B------:R-:W-:-:S08]  /*1e70*/  DFMA R4, R20, R4, UR6 ;  /* 0x0000000614047e2b */ /* 0x000fd00008000004 */
[----:B------:R-:W-:-:S08]  /*1e80*/  DFMA R4, R20, R4, 1 ;  /* 0x3ff000001404742b */ /* 0x000fd00000000004 */
[----:B------:R-:W-:-:S10]  /*1e90*/  DFMA R4, R20, R4, 1 ;  /* 0x3ff000001404742b */ /* 0x000fd40000000004 */
[----:B------:R-:W-:Y:S02]  /*1ea0*/  IMAD R21, R22, 0x100000, R5 ;  /* 0x0010000016157824 */ /* 0x000fe400078e0205 */
[----:B------:R-:W-:Y:S01]  /*1eb0*/  IMAD.MOV.U32 R20, RZ, RZ, R4 ;  /* 0x000000ffff147224 */ /* 0x000fe200078e0004 */
[----:B------:R-:W-:Y:S06]  /*1ec0*/  @!P3 BRA `(.L_x_137) ;  /* 0x000000000030b947 */ /* 0x000fec0003800000 */
[----:B------:R-:W-:Y:S01]  /*1ed0*/  FSETP.GEU.AND P4, PT, |R25|, 4.2275390625, PT ;  /* 0x408748001900780b */ /* 0x000fe20003f8e200 */
[C---:B------:R-:W-:Y:S02]  /*1ee0*/  DADD R20, R24.reuse, +INF ;  /* 0x7ff0000018147429 */ /* 0x040fe40000000000 */
[----:B------:R-:W-:-:S08]  /*1ef0*/  DSETP.GEU.AND P3, PT, R24, RZ, PT ;  /* 0x000000ff1800722a */ /* 0x000fd00003f6e000 */
[----:B------:R-:W-:Y:S02]  /*1f00*/  FSEL R20, R20, RZ, P3 ;  /* 0x000000ff14147208 */ /* 0x000fe40001800000 */
[----:B------:R-:W-:Y:S02]  /*1f10*/  @!P4 LEA.HI R2, R22, R22, RZ, 0x1 ;  /* 0x000000161602c211 */ /* 0x000fe400078f08ff */
[----:B------:R-:W-:Y:S02]  /*1f20*/  FSEL R21, R21, RZ, P3 ;  /* 0x000000ff15157208 */ /* 0x000fe40001800000 */
[----:B------:R-:W-:-:S05]  /*1f30*/  @!P4 SHF.R.S32.HI R2, RZ, 0x1, R2 ;  /* 0x00000001ff02c819 */ /* 0x000fca0000011402 */
[----:B------:R-:W-:Y:S02]  /*1f40*/  @!P4 IMAD.IADD R3, R22, 0x1, -R2 ;  /* 0x000000011603c824 */ /* 0x000fe400078e0a02 */
[----:B------:R-:W-:Y:S02]  /*1f50*/  @!P4 IMAD R5, R2, 0x100000, R5 ;  /* 0x001000000205c824 */ /* 0x000fe400078e0205 */
[----:B------:R-:W-:Y:S01]  /*1f60*/  @!P4 IMAD.MOV.U32 R2, RZ, RZ, RZ ;  /* 0x000000ffff02c224 */ /* 0x000fe200078e00ff */
[----:B------:R-:W-:-:S06]  /*1f70*/  @!P4 LEA R3, R3, 0x3ff00000, 0x14 ;  /* 0x3ff000000303c811 */ /* 0x000fcc00078ea0ff */
[----:B------:R-:W-:-:S11]  /*1f80*/  @!P4 DMUL R20, R4, R2 ;  /* 0x000000020414c228 */ /* 0x000fd60000000000 */
.L_x_137:
[----:B------:R-:W-:Y:S01]  /*1f90*/  DFMA R14, R14, R20, R20 ;  /* 0x000000140e0e722b */ /* 0x000fe20000000014 */
[----:B------:R-:W-:Y:S01]  /*1fa0*/  IMAD.MOV.U32 R4, RZ, RZ, R0 ;  /* 0x000000ffff047224 */ /* 0x000fe200078e0000 */
[----:B------:R-:W-:Y:S01]  /*1fb0*/  DSETP.NEU.AND P3, PT, |R20|, +INF , PT ;  /* 0x7ff000001400742a */ /* 0x000fe20003f6d200 */
[----:B------:R-:W-:-:S07]  /*1fc0*/  IMAD.MOV.U32 R5, RZ, RZ, 0x0 ;  /* 0x00000000ff057424 */ /* 0x000fce00078e00ff */
[----:B------:R-:W-:Y:S02]  /*1fd0*/  FSEL R3, R20, R14, !P3 ;  /* 0x0000000e14037208 */ /* 0x000fe40005800000 */
[----:B------:R-:W-:Y:S01]  /*1fe0*/  FSEL R2, R21, R15, !P3 ;  /* 0x0000000f15027208 */ /* 0x000fe20005800000 */
[----:B------:R-:W-:Y:S06]  /*1ff0*/  RET.REL.NODEC R4 `(_Z7FitnessPdS_P10Polynomialii) ;  /* 0xffffffe004007950 */ /* 0x000fec0003c3ffff */
.L_x_138:
        /* <DEDUP_REMOVED lines=16> */
.L_x_143:


//--------------------- .text._Z10ClearErrorP10Polynomiali --------------------------
	.section	.text._Z10ClearErrorP10Polynomiali,"ax",@progbits
	.align	128
        .global         _Z10ClearErrorP10Polynomiali
        .type           _Z10ClearErrorP10Polynomiali,@function
        .size           _Z10ClearErrorP10Polynomiali,(.L_x_155 - _Z10ClearErrorP10Polynomiali)
        .other          _Z10ClearErrorP10Polynomiali,@"STO_CUDA_ENTRY STV_DEFAULT"
_Z10ClearErrorP10Polynomiali:
.text._Z10ClearErrorP10Polynomiali:
[----:B------:R-:W-:Y:S01]  /*0000*/  LDC R1, c[0x0][0x37c] ;  /* 0x0000df00ff017b82 */ /* 0x000fe20000000800 */
[----:B------:R-:W0:Y:S01]  /*0010*/  S2R R5, SR_CTAID.X ;  /* 0x0000000000057919 */ /* 0x000e220000002500 */
[----:B------:R-:W0:Y:S02]  /*0020*/  LDCU UR4, c[0x0][0x388] ;  /* 0x00007100ff0477ac */ /* 0x000e240008000800 */
[----:B0-----:R-:W-:-:S13]  /*0030*/  ISETP.GE.AND P0, PT, R5, UR4, PT ;  /* 0x0000000405007c0c */ /* 0x001fda000bf06270 */
[----:B------:R-:W-:Y:S05]  /*0040*/  @P0 EXIT ;  /* 0x000000000000094d */ /* 0x000fea0003800000 */
[----:B------:R-:W0:Y:S01]  /*0050*/  LDC.64 R2, c[0x0][0x380] ;  /* 0x0000e000ff027b82 */ /* 0x000e220000000a00 */
[----:B------:R-:W1:Y:S01]  /*0060*/  LDCU.64 UR4, c[0x0][0x358] ;  /* 0x00006b00ff0477ac */ /* 0x000e620008000a00 */
[----:B0-----:R-:W-:-:S05]  /*0070*/  IMAD.WIDE.U32 R2, R5, 0x30, R2 ;  /* 0x0000003005027825 */ /* 0x001fca00078e0002 */
[----:B-1----:R-:W-:Y:S01]  /*0080*/  STG.E.64 desc[UR4][R2.64+0x28], RZ ;  /* 0x000028ff02007986 */ /* 0x002fe2000c101b04 */
[----:B------:R-:W-:Y:S05]  /*0090*/  EXIT ;  /* 0x000000000000794d */ /* 0x000fea0003800000 */
.L_x_139:
        /* <DEDUP_REMOVED lines=14> */
.L_x_155:


//--------------------- .nv.global.init           --------------------------
	.section	.nv.global.init,"aw",@progbits
	.align	4
.nv.global.init:
	.type		mrg32k3aM1SubSeq,@object
	.size		mrg32k3aM1SubSeq,(mrg32k3aM2SubSeq - mrg32k3aM1SubSeq)
mrg32k3aM1SubSeq:
        /*0000*/ 	.byte	0x0b, 0xcc, 0xee, 0x04, 0x73, 0x29, 0x8b, 0x6f, 0xf6, 0x53, 0x03, 0xf6, 0x23, 0xf6, 0xea, 0xda
        /* <DEDUP_REMOVED lines=125> */
	.type		mrg32k3aM2SubSeq,@object
	.size		mrg32k3aM2SubSeq,(mrg32k3aM1 - mrg32k3aM2SubSeq)
mrg32k3aM2SubSeq:
        /* <DEDUP_REMOVED lines=126> */
	.type		mrg32k3aM1,@object
	.size		mrg32k3aM1,(mrg32k3aM1Seq - mrg32k3aM1)
mrg32k3aM1:
        /* <DEDUP_REMOVED lines=144> */
	.type		mrg32k3aM1Seq,@object
	.size		mrg32k3aM1Seq,(mrg32k3aM2 - mrg32k3aM1Seq)
mrg32k3aM1Seq:
        /* <DEDUP_REMOVED lines=144> */
	.type		mrg32k3aM2,@object
	.size		mrg32k3aM2,(mrg32k3aM2Seq - mrg32k3aM2)
mrg32k3aM2:
        /* <DEDUP_REMOVED lines=144> */
	.type		mrg32k3aM2Seq,@object
	.size		mrg32k3aM2Seq,(precalc_xorwow_matrix - mrg32k3aM2Seq)
mrg32k3aM2Seq:
        /* <DEDUP_REMOVED lines=144> */
	.type		precalc_xorwow_matrix,@object
	.size		precalc_xorwow_matrix,(precalc_xorwow_offset_matrix - precalc_xorwow_matrix)
precalc_xorwow_matrix:
        /* <DEDUP_REMOVED lines=6400> */
	.type		precalc_xorwow_offset_matrix,@object
	.size		precalc_xorwow_offset_matrix,(.L_1 - precalc_xorwow_offset_matrix)
precalc_xorwow_offset_matrix:
        /* <DEDUP_REMOVED lines=6400> */
.L_1:


//--------------------- .nv.shared._ZN3cub18CUB_300001_SM_10006detail10merge_sort26DeviceMergeSortMergeKernelINS2_10policy_hubIP10PolynomialE9Policy600ES6_PNS0_8NullTypeES6_SA_mN4cuda3std3__44lessIS5_EES5_S9_EEvbT2_T3_T4_PT6_PT7_T5_PSI_SI_NS1_7vsmem_tE --------------------------
	.section	.nv.shared._ZN3cub18CUB_300001_SM_10006detail10merge_sort26DeviceMergeSortMergeKernelINS2_10policy_hubIP10PolynomialE9Policy600ES6_PNS0_8NullTypeES6_SA_mN4cuda3std3__44lessIS5_EES5_S9_EEvbT2_T3_T4_PT6_PT7_T5_PSI_SI_NS1_7vsmem_tE,"aw",@nobits
	.sectionflags	@""
	.align	16
.nv.shared._ZN3cub18CUB_300001_SM_10006detail10merge_sort26DeviceMergeSortMergeKernelINS2_10policy_hubIP10PolynomialE9Policy600ES6_PNS0_8NullTypeES6_SA_mN4cuda3std3__44lessIS5_EES5_S9_EEvbT2_T3_T4_PT6_PT7_T5_PSI_SI_NS1_7vsmem_tE:
	.zero		13360


//--------------------- .nv.shared.reserved.0     --------------------------
	.section	.nv.shared.reserved.0,"aw",@nobits
	.weak		__nv_reservedSMEM_offset_0_alias
	.size		__nv_reservedSMEM_offset_0_alias, 0, 64
	.other		__nv_reservedSMEM_offset_0_alias,@"STO_CUDA_RESERVED_SHARED STV_DEFAULT"
__nv_reservedSMEM_offset_0_alias:
	.zero		0
	.zero		64


//--------------------- .nv.global                --------------------------
	.section	.nv.global,"aw",@nobits
.nv.global:
	.type		_ZN34_INTERNAL_8ddec139_4_k_cu_e3c07ade6thrust24THRUST_300001_SM_1000_NS12placeholders2_8E,@object
	.size		_ZN34_INTERNAL_8ddec139_4_k_cu_e3c07ade6thrust24THRUST_300001_SM_1000_NS12placeholders2_8E,(_ZN34_INTERNAL_8ddec139_4_k_cu_e3c07ade4cuda3std3__436_GLOBAL__N__8ddec139_4_k_cu_e3c07ade6ignoreE - _ZN34_INTERNAL_8ddec139_4_k_cu_e3c07ade6thrust24THRUST_300001_SM_1000_NS12placeholders2_8E)
_ZN34_INTERNAL_8ddec139_4_k_cu_e3c07ade6thrust24THRUST_300001_SM_1000_NS12placeholders2_8E:
	.zero		1
	.type		_ZN34_INTERNAL_8ddec139_4_k_cu_e3c07ade4cuda3std3__436_GLOBAL__N__8ddec139_4_k_cu_e3c07ade6ignoreE,@object
	.size		_ZN34_INTERNAL_8ddec139_4_k_cu_e3c07ade4cuda3std3__436_GLOBAL__N__8ddec139_4_k_cu_e3c07ade6ignoreE,(_ZN34_INTERNAL_8ddec139_4_k_cu_e3c07ade4cuda3std6ranges3__45__cpo4dataE - _ZN34_INTERNAL_8ddec139_4_k_cu_e3c07ade4cuda3std3__436_GLOBAL__N__8ddec139_4_k_cu_e3c07ade6ignoreE)
_ZN34_INTERNAL_8ddec139_4_k_cu_e3c07ade4cuda3std3__436_GLOBAL__N__8ddec139_4_k_cu_e3c07ade6ignoreE:
	.zero		1
	.type		_ZN34_INTERNAL_8ddec139_4_k_cu_e3c07ade4cuda3std6ranges3__45__cpo4dataE,@object
	.size		_ZN34_INTERNAL_8ddec139_4_k_cu_e3c07ade4cuda3std6ranges3__45__cpo4dataE,(_ZN34_INTERNAL_8ddec139_4_k_cu_e3c07ade6thrust24THRUST_300001_SM_1000_NS6system3cpp3parE - _ZN34_INTERNAL_8ddec139_4_k_cu_e3c07ade4cuda3std6ranges3__45__cpo4dataE)
_ZN34_INTERNAL_8ddec139_4_k_cu_e3c07ade4cuda3std6ranges3__45__cpo4dataE:
	.zero		1
	.type		_ZN34_INTERNAL_8ddec139_4_k_cu_e3c07ade6thrust24THRUST_300001_SM_1000_NS6system3cpp3parE,@object
	.size		_ZN34_INTERNAL_8ddec139_4_k_cu_e3c07ade6thrust24THRUST_300001_SM_1000_NS6system3cpp3parE,(_ZN34_INTERNAL_8ddec139_4_k_cu_e3c07ade4cuda3std3__45__cpo5beginE - _ZN34_INTERNAL_8ddec139_4_k_cu_e3c07ade6thrust24THRUST_300001_SM_1000_NS6system3cpp3parE)
_ZN34_INTERNAL_8ddec139_4_k_cu_e3c07ade6thrust24THRUST_300001_SM_1000_NS6system3cpp3parE:
	.zero		1
	.type		_ZN34_INTERNAL_8ddec139_4_k_cu_e3c07ade4cuda3std3__45__cpo5beginE,@object
	.size		_ZN34_INTERNAL_8ddec139_4_k_cu_e3c07ade4cuda3std3__45__cpo5beginE,(_ZN34_INTERNAL_8ddec139_4_k_cu_e3c07ade4cuda3std6ranges3__45__cpo5beginE - _ZN34_INTERNAL_8ddec139_4_k_cu_e3c07ade4cuda3std3__45__cpo5beginE)
_ZN34_INTERNAL_8ddec139_4_k_cu_e3c07ade4cuda3std3__45__cpo5beginE:
	.zero		1
	.type		_ZN34_INTERNAL_8ddec139_4_k_cu_e3c07ade4cuda3std6ranges3__45__cpo5beginE,@object
	.size		_ZN34_INTERNAL_8ddec139_4_k_cu_e3c07ade4cuda3std6ranges3__45__cpo5beginE,(_ZN34_INTERNAL_8ddec139_4_k_cu_e3c07ade6thrust24THRUST_300001_SM_1000_NS6deviceE - _ZN34_INTERNAL_8ddec139_4_k_cu_e3c07ade4cuda3std6ranges3__45__cpo5beginE)
_ZN34_INTERNAL_8ddec139_4_k_cu_e3c07ade4cuda3std6ranges3__45__cpo5beginE:
	.zero		1
	.type		_ZN34_INTERNAL_8ddec139_4_k_cu_e3c07ade6thrust24THRUST_300001_SM_1000_NS6deviceE,@object
	.size		_ZN34_INTERNAL_8ddec139_4_k_cu_e3c07ade6thrust24THRUST_300001_SM_1000_NS6deviceE,(_ZN34_INTERNAL_8ddec139_4_k_cu_e3c07ade4cuda3std3__47nulloptE - _ZN34_INTERNAL_8ddec139_4_k_cu_e3c07ade6thrust24THRUST_300001_SM_1000_NS6deviceE)
_ZN34_INTERNAL_8ddec139_4_k_cu_e3c07ade6thrust24THRUST_300001_SM_1000_NS6deviceE:
	.zero		1
	.type		_ZN34_INTERNAL_8ddec139_4_k_cu_e3c07ade4cuda3std3__47nulloptE,@object
	.size		_ZN34_INTERNAL_8ddec139_4_k_cu_e3c07ade4cuda3std3__47nulloptE,(_ZN34_INTERNAL_8ddec139_4_k_cu_e3c07ade4cuda3std6ranges3__45__cpo8distanceE - _ZN34_INTERNAL_8ddec139_4_k_cu_e3c07ade4cuda3std3__47nulloptE)
_ZN34_INTERNAL_8ddec139_4_k_cu_e3c07ade4cuda3std3__47nulloptE:
	.zero		1
	.type		_ZN34_INTERNAL_8ddec139_4_k_cu_e3c07ade4cuda3std6ranges3__45__cpo8distanceE,@object
	.size		_ZN34_INTERNAL_8ddec139_4_k_cu_e3c07ade4cuda3std6ranges3__45__cpo8distanceE,(_ZN34_INTERNAL_8ddec139_4_k_cu_e3c07ade6thrust24THRUST_300001_SM_1000_NS12placeholders2_4E - _ZN34_INTERNAL_8ddec139_4_k_cu_e3c07ade4cuda3std6ranges3__45__cpo8distanceE)
_ZN34_INTERNAL_8ddec139_4_k_cu_e3c07ade4cuda3std6ranges3__45__cpo8distanceE:
	.zero		1
	.type		_ZN34_INTERNAL_8ddec139_4_k_cu_e3c07ade6thrust24THRUST_300001_SM_1000_NS12placeholders2_4E,@object
	.size		_ZN34_INTERNAL_8ddec139_4_k_cu_e3c07ade6thrust24THRUST_300001_SM_1000_NS12placeholders2_4E,(_ZN34_INTERNAL_8ddec139_4_k_cu_e3c07ade4cuda3std3__45__cpo6rbeginE - _ZN34_INTERNAL_8ddec139_4_k_cu_e3c07ade6thrust24THRUST_300001_SM_1000_NS12placeholders2_4E)
_ZN34_INTERNAL_8ddec139_4_k_cu_e3c07ade6thrust24THRUST_300001_SM_1000_NS12placeholders2_4E:
	.zero		1
	.type		_ZN34_INTERNAL_8ddec139_4_k_cu_e3c07ade4cuda3std3__45__cpo6rbeginE,@object
	.size		_ZN34_INTERNAL_8ddec139_4_k_cu_e3c07ade4cuda3std3__45__cpo6rbeginE,(_ZN34_INTERNAL_8ddec139_4_k_cu_e3c07ade4cuda3std6ranges3__45__cpo7advanceE - _ZN34_INTERNAL_8ddec139_4_k_cu_e3c07ade4cuda3std3__45__cpo6rbeginE)
_ZN34_INTERNAL_8ddec139_4_k_cu_e3c07ade4cuda3std3__45__cpo6rbeginE:
	.zero		1
	.type		_ZN34_INTERNAL_8ddec139_4_k_cu_e3c07ade4cuda3std6ranges3__45__cpo7advanceE,@object
	.size		_ZN34_INTERNAL_8ddec139_4_k_cu_e3c07ade4cuda3std6ranges3__45__cpo7advanceE,(_ZN34_INTERNAL_8ddec139_4_k_cu_e3c07ade6thrust24THRUST_300001_SM_1000_NS12placeholders3_10E - _ZN34_INTERNAL_8ddec139_4_k_cu_e3c07ade4cuda3std6ranges3__45__cpo7advanceE)
_ZN34_INTERNAL_8ddec139_4_k_cu_e3c07ade4cuda3std6ranges3__45__cpo7advanceE:
	.zero		1
	.type		_ZN34_INTERNAL_8ddec139_4_k_cu_e3c07ade6thrust24THRUST_300001_SM_1000_NS12placeholders3_10E,@object
	.size		_ZN34_INTERNAL_8ddec139_4_k_cu_e3c07ade6thrust24THRUST_300001_SM_1000_NS12placeholders3_10E,(_ZN34_INTERNAL_8ddec139_4_k_cu_e3c07ade4cuda3std3__48in_placeE - _ZN34_INTERNAL_8ddec139_4_k_cu_e3c07ade6thrust24THRUST_300001_SM_1000_NS12placeholders3_10E)
_ZN34_INTERNAL_8ddec139_4_k_cu_e3c07ade6thrust24THRUST_300001_SM_1000_NS12placeholders3_10E:
	.zero		1
	.type		_ZN34_INTERNAL_8ddec139_4_k_cu_e3c07ade4cuda3std3__48in_placeE,@object
	.size		_ZN34_INTERNAL_8ddec139_4_k_cu_e3c07ade4cuda3std3__48in_placeE,(_ZN34_INTERNAL_8ddec139_4_k_cu_e3c07ade4cuda3std6ranges3__45__cpo4sizeE - _ZN34_INTERNAL_8ddec139_4_k_cu_e3c07ade4cuda3std3__48in_placeE)
_ZN34_INTERNAL_8ddec139_4_k_cu_e3c07ade4cuda3std3__48in_placeE:
	.zero		1
	.type		_ZN34_INTERNAL_8ddec139_4_k_cu_e3c07ade4cuda3std6ranges3__45__cpo4sizeE,@object
	.size		_ZN34_INTERNAL_8ddec139_4_k_cu_e3c07ade4cuda3std6ranges3__45__cpo4sizeE,(_ZN34_INTERNAL_8ddec139_4_k_cu_e3c07ade6thrust24THRUST_300001_SM_1000_NS12placeholders2_2E - _ZN34_INTERNAL_8ddec139_4_k_cu_e3c07ade4cuda3std6ranges3__45__cpo4sizeE)
_ZN34_INTERNAL_8ddec139_4_k_cu_e3c07ade4cuda3std6ranges3__45__cpo4sizeE:
	.zero		1
	.type		_ZN34_INTERNAL_8ddec139_4_k_cu_e3c07ade6thrust24THRUST_300001_SM_1000_NS12placeholders2_2E,@object
	.size		_ZN34_INTERNAL_8ddec139_4_k_cu_e3c07ade6thrust24THRUST_300001_SM_1000_NS12placeholders2_2E,(_ZN34_INTERNAL_8ddec139_4_k_cu_e3c07ade4cuda3std3__45__cpo6cbeginE - _ZN34_INTERNAL_8ddec139_4_k_cu_e3c07ade6thrust24THRUST_300001_SM_1000_NS12placeholders2_2E)
_ZN34_INTERNAL_8ddec139_4_k_cu_e3c07ade6thrust24THRUST_300001_SM_1000_NS12placeholders2_2E:
	.zero		1
	.type		_ZN34_INTERNAL_8ddec139_4_k_cu_e3c07ade4cuda3std3__45__cpo6cbeginE,@object
	.size		_ZN34_INTERNAL_8ddec139_4_k_cu_e3c07ade4cuda3std3__45__cpo6cbeginE,(_ZN34_INTERNAL_8ddec139_4_k_cu_e3c07ade4cuda3std6ranges3__45__cpo6cbeginE - _ZN34_INTERNAL_8ddec139_4_k_cu_e3c07ade4cuda3std3__45__cpo6cbeginE)
_ZN34_INTERNAL_8ddec139_4_k_cu_e3c07ade4cuda3std3__45__cpo6cbeginE:
	.zero		1
	.type		_ZN34_INTERNAL_8ddec139_4_k_cu_e3c07ade4cuda3std6ranges3__45__cpo6cbeginE,@object
	.size		_ZN34_INTERNAL_8ddec139_4_k_cu_e3c07ade4cuda3std6ranges3__45__cpo6cbeginE,(_ZN34_INTERNAL_8ddec139_4_k_cu_e3c07ade6thrust24THRUST_300001_SM_1000_NS12placeholders2_6E - _ZN34_INTERNAL_8ddec139_4_k_cu_e3c07ade4cuda3std6ranges3__45__cpo6cbeginE)
_ZN34_INTERNAL_8ddec139_4_k_cu_e3c07ade4cuda3std6ranges3__45__cpo6cbeginE:
	.zero		1
	.type		_ZN34_INTERNAL_8ddec139_4_k_cu_e3c07ade6thrust24THRUST_300001_SM_1000_NS12placeholders2_6E,@object
	.size		_ZN34_INTERNAL_8ddec139_4_k_cu_e3c07ade6thrust24THRUST_300001_SM_1000_NS12placeholders2_6E,(_ZN34_INTERNAL_8ddec139_4_k_cu_e3c07ade4cuda3std3__45__cpo7crbeginE - _ZN34_INTERNAL_8ddec139_4_k_cu_e3c07ade6thrust24THRUST_300001_SM_1000_NS12placeholders2_6E)
_ZN34_INTERNAL_8ddec139_4_k_cu_e3c07ade6thrust24THRUST_300001_SM_1000_NS12placeholders2_6E:
	.zero		1
	.type		_ZN34_INTERNAL_8ddec139_4_k_cu_e3c07ade4cuda3std3__45__cpo7crbeginE,@object
	.size		_ZN34_INTERNAL_8ddec139_4_k_cu_e3c07ade4cuda3std3__45__cpo7crbeginE,(_ZN34_INTERNAL_8ddec139_4_k_cu_e3c07ade4cuda3std6ranges3__45__cpo4nextE - _ZN34_INTERNAL_8ddec139_4_k_cu_e3c07ade4cuda3std3__45__cpo7crbeginE)
_ZN34_INTERNAL_8ddec139_4_k_cu_e3c07ade4cuda3std3__45__cpo7crbeginE:
	.zero		1
	.type		_ZN34_INTERNAL_8ddec139_4_k_cu_e3c07ade4cuda3std6ranges3__45__cpo4nextE,@object
	.size		_ZN34_INTERNAL_8ddec139_4_k_cu_e3c07ade4cuda3std6ranges3__45__cpo4nextE,(_ZN34_INTERNAL_8ddec139_4_k_cu_e3c07ade4cuda3std6ranges3__45__cpo4swapE - _ZN34_INTERNAL_8ddec139_4_k_cu_e3c07ade4cuda3std6ranges3__45__cpo4nextE)
_ZN34_INTERNAL_8ddec139_4_k_cu_e3c07ade4cuda3std6ranges3__45__cpo4nextE:
	.zero		1
	.type		_ZN34_INTERNAL_8ddec139_4_k_cu_e3c07ade4cuda3std6ranges3__45__cpo4swapE,@object
	.size		_ZN34_INTERNAL_8ddec139_4_k_cu_e3c07ade4cuda3std6ranges3__45__cpo4swapE,(_ZN34_INTERNAL_8ddec139_4_k_cu_e3c07ade6thrust24THRUST_300001_SM_1000_NS8cuda_cub10par_nosyncE - _ZN34_INTERNAL_8ddec139_4_k_cu_e3c07ade4cuda3std6ranges3__45__cpo4swapE)
_ZN34_INTERNAL_8ddec139_4_k_cu_e3c07ade4cuda3std6ranges3__45__cpo4swapE:
	.zero		1
	.type		_ZN34_INTERNAL_8ddec139_4_k_cu_e3c07ade6thrust24THRUST_300001_SM_1000_NS8cuda_cub10par_nosyncE,@object
	.size		_ZN34_INTERNAL_8ddec139_4_k_cu_e3c07ade6thrust24THRUST_300001_SM_1000_NS8cuda_cub10par_nosyncE,(_ZN34_INTERNAL_8ddec139_4_k_cu_e3c07ade6thrust24THRUST_300001_SM_1000_NS3seqE - _ZN34_INTERNAL_8ddec139_4_k_cu_e3c07ade6thrust24THRUST_300001_SM_1000_NS8cuda_cub10par_nosyncE)
_ZN34_INTERNAL_8ddec139_4_k_cu_e3c07ade6thrust24THRUST_300001_SM_1000_NS8cuda_cub10par_nosyncE:
	.zero		1
	.type		_ZN34_INTERNAL_8ddec139_4_k_cu_e3c07ade6thrust24THRUST_300001_SM_1000_NS3seqE,@object
	.size		_ZN34_INTERNAL_8ddec139_4_k_cu_e3c07ade6thrust24THRUST_300001_SM_1000_NS3seqE,(_ZN34_INTERNAL_8ddec139_4_k_cu_e3c07ade4cuda3std3__420unreachable_sentinelE - _ZN34_INTERNAL_8ddec139_4_k_cu_e3c07ade6thrust24THRUST_300001_SM_1000_NS3seqE)
_ZN34_INTERNAL_8ddec139_4_k_cu_e3c07ade6thrust24THRUST_300001_SM_1000_NS3seqE:
	.zero		1
	.type		_ZN34_INTERNAL_8ddec139_4_k_cu_e3c07ade4cuda3std3__420unreachable_sentinelE,@object
	.size		_ZN34_INTERNAL_8ddec139_4_k_cu_e3c07ade4cuda3std3__420unreachable_sentinelE,(_ZN34_INTERNAL_8ddec139_4_k_cu_e3c07ade4cuda3std6ranges3__45__cpo5ssizeE - _ZN34_INTERNAL_8ddec139_4_k_cu_e3c07ade4cuda3std3__420unreachable_sentinelE)
_ZN34_INTERNAL_8ddec139_4_k_cu_e3c07ade4cuda3std3__420unreachable_sentinelE:
	.zero		1
	.type		_ZN34_INTERNAL_8ddec139_4_k_cu_e3c07ade4cuda3std6ranges3__45__cpo5ssizeE,@object
	.size		_ZN34_INTERNAL_8ddec139_4_k_cu_e3c07ade4cuda3std6ranges3__45__cpo5ssizeE,(_ZN34_INTERNAL_8ddec139_4_k_cu_e3c07ade6thrust24THRUST_300001_SM_1000_NS12placeholders2_3E - _ZN34_INTERNAL_8ddec139_4_k_cu_e3c07ade4cuda3std6ranges3__45__cpo5ssizeE)
_ZN34_INTERNAL_8ddec139_4_k_cu_e3c07ade4cuda3std6ranges3__45__cpo5ssizeE:
	.zero		1
	.type		_ZN34_INTERNAL_8ddec139_4_k_cu_e3c07ade6thrust24THRUST_300001_SM_1000_NS12placeholders2_3E,@object
	.size		_ZN34_INTERNAL_8ddec139_4_k_cu_e3c07ade6thrust24THRUST_300001_SM_1000_NS12placeholders2_3E,(_ZN34_INTERNAL_8ddec139_4_k_cu_e3c07ade4cuda3std3__45__cpo4cendE - _ZN34_INTERNAL_8ddec139_4_k_cu_e3c07ade6thrust24THRUST_300001_SM_1000_NS12placeholders2_3E)
_ZN34_INTERNAL_8ddec139_4_k_cu_e3c07ade6thrust24THRUST_300001_SM_1000_NS12placeholders2_3E:
	.zero		1
	.type		_ZN34_INTERNAL_8ddec139_4_k_cu_e3c07ade4cuda3std3__45__cpo4cendE,@object
	.size		_ZN34_INTERNAL_8ddec139_4_k_cu_e3c07ade4cuda3std3__45__cpo4cendE,(_ZN34_INTERNAL_8ddec139_4_k_cu_e3c07ade4cuda3std6ranges3__45__cpo4cendE - _ZN34_INTERNAL_8ddec139_4_k_cu_e3c07ade4cuda3std3__45__cpo4cendE)
_ZN34_INTERNAL_8ddec139_4_k_cu_e3c07ade4cuda3std3__45__cpo4cendE:
	.zero		1
	.type		_ZN34_INTERNAL_8ddec139_4_k_cu_e3c07ade4cuda3std6ranges3__45__cpo4cendE,@object
	.size		_ZN34_INTERNAL_8ddec139_4_k_cu_e3c07ade4cuda3std6ranges3__45__cpo4cendE,(_ZN34_INTERNAL_8ddec139_4_k_cu_e3c07ade6thrust24THRUST_300001_SM_1000_NS12placeholders2_7E - _ZN34_INTERNAL_8ddec139_4_k_cu_e3c07ade4cuda3std6ranges3__45__cpo4cendE)
_ZN34_INTERNAL_8ddec139_4_k_cu_e3c07ade4cuda3std6ranges3__45__cpo4cendE:
	.zero		1
	.type		_ZN34_INTERNAL_8ddec139_4_k_cu_e3c07ade6thrust24THRUST_300001_SM_1000_NS12placeholders2_7E,@object
	.size		_ZN34_INTERNAL_8ddec139_4_k_cu_e3c07ade6thrust24THRUST_300001_SM_1000_NS12placeholders2_7E,(_ZN34_INTERNAL_8ddec139_4_k_cu_e3c07ade4cuda3std3__45__cpo5crendE - _ZN34_INTERNAL_8ddec139_4_k_cu_e3c07ade6thrust24THRUST_300001_SM_1000_NS12placeholders2_7E)
_ZN34_INTERNAL_8ddec139_4_k_cu_e3c07ade6thrust24THRUST_300001_SM_1000_NS12placeholders2_7E:
	.zero		1
	.type		_ZN34_INTERNAL_8ddec139_4_k_cu_e3c07ade4cuda3std3__45__cpo5crendE,@object
	.size		_ZN34_INTERNAL_8ddec139_4_k_cu_e3c07ade4cuda3std3__45__cpo5crendE,(_ZN34_INTERNAL_8ddec139_4_k_cu_e3c07ade4cuda3std6ranges3__45__cpo4prevE - _ZN34_INTERNAL_8ddec139_4_k_cu_e3c07ade4cuda3std3__45__cpo5crendE)
_ZN34_INTERNAL_8ddec139_4_k_cu_e3c07ade4cuda3std3__45__cpo5crendE:
	.zero		1
	.type		_ZN34_INTERNAL_8ddec139_4_k_cu_e3c07ade4cuda3std6ranges3__45__cpo4prevE,@object
	.size		_ZN34_INTERNAL_8ddec139_4_k_cu_e3c07ade4cuda3std6ranges3__45__cpo4prevE,(_ZN34_INTERNAL_8ddec139_4_k_cu_e3c07ade4cuda3std6ranges3__45__cpo9iter_moveE - _ZN34_INTERNAL_8ddec139_4_k_cu_e3c07ade4cuda3std6ranges3__45__cpo4prevE)
_ZN34_INTERNAL_8ddec139_4_k_cu_e3c07ade4cuda3std6ranges3__45__cpo4prevE:
	.zero		1
	.type		_ZN34_INTERNAL_8ddec139_4_k_cu_e3c07ade4cuda3std6ranges3__45__cpo9iter_moveE,@object
	.size		_ZN34_INTERNAL_8ddec139_4_k_cu_e3c07ade4cuda3std6ranges3__45__cpo9iter_moveE,(_ZN34_INTERNAL_8ddec139_4_k_cu_e3c07ade6thrust24THRUST_300001_SM_1000_NS6system6detail10sequential3seqE - _ZN34_INTERNAL_8ddec139_4_k_cu_e3c07ade4cuda3std6ranges3__45__cpo9iter_moveE)
_ZN34_INTERNAL_8ddec139_4_k_cu_e3c07ade4cuda3std6ranges3__45__cpo9iter_moveE:
	.zero		1
	.type		_ZN34_INTERNAL_8ddec139_4_k_cu_e3c07ade6thrust24THRUST_300001_SM_1000_NS6system6detail10sequential3seqE,@object
	.size		_ZN34_INTERNAL_8ddec139_4_k_cu_e3c07ade6thrust24THRUST_300001_SM_1000_NS6system6detail10sequential3seqE,(_ZN34_INTERNAL_8ddec139_4_k_cu_e3c07ade6thrust24THRUST_300001_SM_1000_NS12placeholders2_9E - _ZN34_INTERNAL_8ddec139_4_k_cu_e3c07ade6thrust24THRUST_300001_SM_1000_NS6system6detail10sequential3seqE)
_ZN34_INTERNAL_8ddec139_4_k_cu_e3c07ade6thrust24THRUST_300001_SM_1000_NS6system6detail10sequential3seqE:
	.zero		1
	.type		_ZN34_INTERNAL_8ddec139_4_k_cu_e3c07ade6thrust24THRUST_300001_SM_1000_NS12placeholders2_9E,@object
	.size		_ZN34_INTERNAL_8ddec139_4_k_cu_e3c07ade6thrust24THRUST_300001_SM_1000_NS12placeholders2_9E,(_ZN34_INTERNAL_8ddec139_4_k_cu_e3c07ade4cuda3std3__419piecewise_constructE - _ZN34_INTERNAL_8ddec139_4_k_cu_e3c07ade6thrust24THRUST_300001_SM_1000_NS12placeholders2_9E)
_ZN34_INTERNAL_8ddec139_4_k_cu_e3c07ade6thrust24THRUST_300001_SM_1000_NS12placeholders2_9E:
	.zero		1
	.type		_ZN34_INTERNAL_8ddec139_4_k_cu_e3c07ade4cuda3std3__419piecewise_constructE,@object
	.size		_ZN34_INTERNAL_8ddec139_4_k_cu_e3c07ade4cuda3std3__419piecewise_constructE,(_ZN34_INTERNAL_8ddec139_4_k_cu_e3c07ade4cuda3std6ranges3__45__cpo5cdataE - _ZN34_INTERNAL_8ddec139_4_k_cu_e3c07ade4cuda3std3__419piecewise_constructE)
_ZN34_INTERNAL_8ddec139_4_k_cu_e3c07ade4cuda3std3__419piecewise_constructE:
	.zero		1
	.type		_ZN34_INTERNAL_8ddec139_4_k_cu_e3c07ade4cuda3std6ranges3__45__cpo5cdataE,@object
	.size		_ZN34_INTERNAL_8ddec139_4_k_cu_e3c07ade4cuda3std6ranges3__45__cpo5cdataE,(_ZN34_INTERNAL_8ddec139_4_k_cu_e3c07ade6thrust24THRUST_300001_SM_1000_NS12placeholders2_1E - _ZN34_INTERNAL_8ddec139_4_k_cu_e3c07ade4cuda3std6ranges3__45__cpo5cdataE)
_ZN34_INTERNAL_8ddec139_4_k_cu_e3c07ade4cuda3std6ranges3__45__cpo5cdataE:
	.zero		1
	.type		_ZN34_INTERNAL_8ddec139_4_k_cu_e3c07ade6thrust24THRUST_300001_SM_1000_NS12placeholders2_1E,@object
	.size		_ZN34_INTERNAL_8ddec139_4_k_cu_e3c07ade6thrust24THRUST_300001_SM_1000_NS12placeholders2_1E,(_ZN34_INTERNAL_8ddec139_4_k_cu_e3c07ade4cuda3std3__45__cpo3endE - _ZN34_INTERNAL_8ddec139_4_k_cu_e3c07ade6thrust24THRUST_300001_SM_1000_NS12placeholders2_1E)
_ZN34_INTERNAL_8ddec139_4_k_cu_e3c07ade6thrust24THRUST_300001_SM_1000_NS12placeholders2_1E:
	.zero		1
	.type		_ZN34_INTERNAL_8ddec139_4_k_cu_e3c07ade4cuda3std3__45__cpo3endE,@object
	.size		_ZN34_INTERNAL_8ddec139_4_k_cu_e3c07ade4cuda3std3__45__cpo3endE,(_ZN34_INTERNAL_8ddec139_4_k_cu_e3c07ade4cuda3std6ranges3__45__cpo3endE - _ZN34_INTERNAL_8ddec139_4_k_cu_e3c07ade4cuda3std3__45__cpo3endE)
_ZN34_INTERNAL_8ddec139_4_k_cu_e3c07ade4cuda3std3__45__cpo3endE:
	.zero		1
	.type		_ZN34_INTERNAL_8ddec139_4_k_cu_e3c07ade4cuda3std6ranges3__45__cpo3endE,@object
	.size		_ZN34_INTERNAL_8ddec139_4_k_cu_e3c07ade4cuda3std6ranges3__45__cpo3endE,(_ZN34_INTERNAL_8ddec139_4_k_cu_e3c07ade6thrust24THRUST_300001_SM_1000_NS12placeholders2_5E - _ZN34_INTERNAL_8ddec139_4_k_cu_e3c07ade4cuda3std6ranges3__45__cpo3endE)
_ZN34_INTERNAL_8ddec139_4_k_cu_e3c07ade4cuda3std6ranges3__45__cpo3endE:
	.zero		1
	.type		_ZN34_INTERNAL_8ddec139_4_k_cu_e3c07ade6thrust24THRUST_300001_SM_1000_NS12placeholders2_5E,@object
	.size		_ZN34_INTERNAL_8ddec139_4_k_cu_e3c07ade6thrust24THRUST_300001_SM_1000_NS12placeholders2_5E,(_ZN34_INTERNAL_8ddec139_4_k_cu_e3c07ade4cuda3std3__45__cpo4rendE - _ZN34_INTERNAL_8ddec139_4_k_cu_e3c07ade6thrust24THRUST_300001_SM_1000_NS12placeholders2_5E)
_ZN34_INTERNAL_8ddec139_4_k_cu_e3c07ade6thrust24THRUST_300001_SM_1000_NS12placeholders2_5E:
	.zero		1
	.type		_ZN34_INTERNAL_8ddec139_4_k_cu_e3c07ade4cuda3std3__45__cpo4rendE,@object
	.size		_ZN34_INTERNAL_8ddec139_4_k_cu_e3c07ade4cuda3std3__45__cpo4rendE,(_ZN34_INTERNAL_8ddec139_4_k_cu_e3c07ade4cuda3std6ranges3__45__cpo9iter_swapE - _ZN34_INTERNAL_8ddec139_4_k_cu_e3c07ade4cuda3std3__45__cpo4rendE)
_ZN34_INTERNAL_8ddec139_4_k_cu_e3c07ade4cuda3std3__45__cpo4rendE:
	.zero		1
	.type		_ZN34_INTERNAL_8ddec139_4_k_cu_e3c07ade4cuda3std6ranges3__45__cpo9iter_swapE,@object
	.size		_ZN34_INTERNAL_8ddec139_4_k_cu_e3c07ade4cuda3std6ranges3__45__cpo9iter_swapE,(_ZN34_INTERNAL_8ddec139_4_k_cu_e3c07ade4cuda3std3__48unexpectE - _ZN34_INTERNAL_8ddec139_4_k_cu_e3c07ade4cuda3std6ranges3__45__cpo9iter_swapE)
_ZN34_INTERNAL_8ddec139_4_k_cu_e3c07ade4cuda3std6ranges3__45__cpo9iter_swapE:
	.zero		1
	.type		_ZN34_INTERNAL_8ddec139_4_k_cu_e3c07ade4cuda3std3__48unexpectE,@object
	.size		_ZN34_INTERNAL_8ddec139_4_k_cu_e3c07ade4cuda3std3__48unexpectE,(_ZN34_INTERNAL_8ddec139_4_k_cu_e3c07ade6thrust24THRUST_300001_SM_1000_NS8cuda_cub3parE - _ZN34_INTERNAL_8ddec139_4_k_cu_e3c07ade4cuda3std3__48unexpectE)
_ZN34_INTERNAL_8ddec139_4_k_cu_e3c07ade4cuda3std3__48unexpectE:
	.zero		1
	.type		_ZN34_INTERNAL_8ddec139_4_k_cu_e3c07ade6thrust24THRUST_300001_SM_1000_NS8cuda_cub3parE,@object
	.size		_ZN34_INTERNAL_8ddec139_4_k_cu_e3c07ade6thrust24THRUST_300001_SM_1000_NS8cuda_cub3parE,(.L_38 - _ZN34_INTERNAL_8ddec139_4_k_cu_e3c07ade6thrust24THRUST_300001_SM_1000_NS8cuda_cub3parE)
_ZN34_INTERNAL_8ddec139_4_k_cu_e3c07ade6thrust24THRUST_300001_SM_1000_NS8cuda_cub3parE:
	.zero		1
.L_38:


//--------------------- .nv.shared._ZN3cub18CUB_300001_SM_10006detail10merge_sort30DeviceMergeSortBlockSortKernelINS2_10policy_hubIP10PolynomialE9Policy600ES6_PNS0_8NullTypeES6_SA_mN4cuda3std3__44lessIS5_EES5_S9_EEvbT0_T1_T2_T3_T4_PT6_PT7_T5_NS1_7vsmem_tE --------------------------
	.section	.nv.shared._ZN3cub18CUB_300001_SM_10006detail10merge_sort30DeviceMergeSortBlockSortKernelINS2_10policy_hubIP10PolynomialE9Policy600ES6_PNS0_8NullTypeES6_SA_mN4cuda3std3__44lessIS5_EES5_S9_EEvbT0_T1_T2_T3_T4_PT6_PT7_T5_NS1_7vsmem_tE,"aw",@nobits
	.sectionflags	@""
	.align	16
.nv.shared._ZN3cub18CUB_300001_SM_10006detail10merge_sort30DeviceMergeSortBlockSortKernelINS2_10policy_hubIP10PolynomialE9Policy600ES6_PNS0_8NullTypeES6_SA_mN4cuda3std3__44lessIS5_EES5_S9_EEvbT0_T1_T2_T3_T4_PT6_PT7_T5_NS1_7vsmem_tE:
	.zero		13360


//--------------------- .nv.shared._ZN3cub18CUB_300001_SM_10006detail10merge_sort26DeviceMergeSortMergeKernelINS2_10policy_hubIP10PolynomialE9Policy600ES6_PNS0_8NullTypeES6_SA_jN4cuda3std3__44lessIS5_EES5_S9_EEvbT2_T3_T4_PT6_PT7_T5_PSI_SI_NS1_7vsmem_tE --------------------------
	.section	.nv.shared._ZN3cub18CUB_300001_SM_10006detail10merge_sort26DeviceMergeSortMergeKernelINS2_10policy_hubIP10PolynomialE9Policy600ES6_PNS0_8NullTypeES6_SA_jN4cuda3std3__44lessIS5_EES5_S9_EEvbT2_T3_T4_PT6_PT7_T5_PSI_SI_NS1_7vsmem_tE,"aw",@nobits
	.sectionflags	@""
	.align	16
.nv.shared._ZN3cub18CUB_300001_SM_10006detail10merge_sort26DeviceMergeSortMergeKernelINS2_10policy_hubIP10PolynomialE9Policy600ES6_PNS0_8NullTypeES6_SA_jN4cuda3std3__44lessIS5_EES5_S9_EEvbT2_T3_T4_PT6_PT7_T5_PSI_SI_NS1_7vsmem_tE:
	.zero		13360


//--------------------- .nv.shared._ZN3cub18CUB_300001_SM_10006detail10merge_sort30DeviceMergeSortBlockSortKernelINS2_10policy_hubIP10PolynomialE9Policy600ES6_PNS0_8NullTypeES6_SA_jN4cuda3std3__44lessIS5_EES5_S9_EEvbT0_T1_T2_T3_T4_PT6_PT7_T5_NS1_7vsmem_tE --------------------------
	.section	.nv.shared._ZN3cub18CUB_300001_SM_10006detail10merge_sort30DeviceMergeSortBlockSortKernelINS2_10policy_hubIP10PolynomialE9Policy600ES6_PNS0_8NullTypeES6_SA_jN4cuda3std3__44lessIS5_EES5_S9_EEvbT0_T1_T2_T3_T4_PT6_PT7_T5_NS1_7vsmem_tE,"aw",@nobits
	.sectionflags	@""
	.align	16
.nv.shared._ZN3cub18CUB_300001_SM_10006detail10merge_sort30DeviceMergeSortBlockSortKernelINS2_10policy_hubIP10PolynomialE9Policy600ES6_PNS0_8NullTypeES6_SA_jN4cuda3std3__44lessIS5_EES5_S9_EEvbT0_T1_T2_T3_T4_PT6_PT7_T5_NS1_7vsmem_tE:
	.zero		13360


//--------------------- .nv.constant0._ZN3cub18CUB_300001_SM_10006detail10merge_sort26DeviceMergeSortMergeKernelINS2_10policy_hubIP10PolynomialE9Policy600ES6_PNS0_8NullTypeES6_SA_mN4cuda3std3__44lessIS5_EES5_S9_EEvbT2_T3_T4_PT6_PT7_T5_PSI_SI_NS1_7vsmem_tE --------------------------
	.section	.nv.constant0._ZN3cub18CUB_300001_SM_10006detail10merge_sort26DeviceMergeSortMergeKernelINS2_10policy_hubIP10PolynomialE9Policy600ES6_PNS0_8NullTypeES6_SA_mN4cuda3std3__44lessIS5_EES5_S9_EEvbT2_T3_T4_PT6_PT7_T5_PSI_SI_NS1_7vsmem_tE,"a",@progbits
	.sectionflags	@""
	.align	4
.nv.constant0._ZN3cub18CUB_300001_SM_10006detail10merge_sort26DeviceMergeSortMergeKernelINS2_10policy_hubIP10PolynomialE9Policy600ES6_PNS0_8NullTypeES6_SA_mN4cuda3std3__44lessIS5_EES5_S9_EEvbT2_T3_T4_PT6_PT7_T5_PSI_SI_NS1_7vsmem_tE:
	.zero		976


//--------------------- .nv.constant0._ZN3cub18CUB_300001_SM_10006detail10merge_sort30DeviceMergeSortPartitionKernelIP10PolynomialmN4cuda3std3__44lessIS4_EES4_EEvbT_PT2_T0_SE_PSE_T1_SE_i --------------------------
	.section	.nv.constant0._ZN3cub18CUB_300001_SM_10006detail10merge_sort30DeviceMergeSortPartitionKernelIP10PolynomialmN4cuda3std3__44lessIS4_EES4_EEvbT_PT2_T0_SE_PSE_T1_SE_i,"a",@progbits
	.sectionflags	@""
	.align	4
.nv.constant0._ZN3cub18CUB_300001_SM_10006detail10merge_sort30DeviceMergeSortPartitionKernelIP10PolynomialmN4cuda3std3__44lessIS4_EES4_EEvbT_PT2_T0_SE_PSE_T1_SE_i:
	.zero		964


//--------------------- .nv.constant0._ZN3cub18CUB_300001_SM_10006detail10merge_sort30DeviceMergeSortBlockSortKernelINS2_10policy_hubIP10PolynomialE9Policy600ES6_PNS0_8NullTypeES6_SA_mN4cuda3std3__44lessIS5_EES5_S9_EEvbT0_T1_T2_T3_T4_PT6_PT7_T5_NS1_7vsmem_tE --------------------------
	.section	.nv.constant0._ZN3cub18CUB_300001_SM_10006detail10merge_sort30DeviceMergeSortBlockSortKernelINS2_10policy_hubIP10PolynomialE9Policy600ES6_PNS0_8NullTypeES6_SA_mN4cuda3std3__44lessIS5_EES5_S9_EEvbT0_T1_T2_T3_T4_PT6_PT7_T5_NS1_7vsmem_tE,"a",@progbits
	.sectionflags	@""
	.align	4
.nv.constant0._ZN3cub18CUB_300001_SM_10006detail10merge_sort30DeviceMergeSortBlockSortKernelINS2_10policy_hubIP10PolynomialE9Policy600ES6_PNS0_8NullTypeES6_SA_mN4cuda3std3__44lessIS5_EES5_S9_EEvbT0_T1_T2_T3_T4_PT6_PT7_T5_NS1_7vsmem_tE:
	.zero		976


//--------------------- .nv.constant0._ZN3cub18CUB_300001_SM_10006detail10merge_sort26DeviceMergeSortMergeKernelINS2_10policy_hubIP10PolynomialE9Policy600ES6_PNS0_8NullTypeES6_SA_jN4cuda3std3__44lessIS5_EES5_S9_EEvbT2_T3_T4_PT6_PT7_T5_PSI_SI_NS1_7vsmem_tE --------------------------
	.section	.nv.constant0._ZN3cub18CUB_300001_SM_10006detail10merge_sort26DeviceMergeSortMergeKernelINS2_10policy_hubIP10PolynomialE9Policy600ES6_PNS0_8NullTypeES6_SA_jN4cuda3std3__44lessIS5_EES5_S9_EEvbT2_T3_T4_PT6_PT7_T5_PSI_SI_NS1_7vsmem_tE,"a",@progbits
	.sectionflags	@""
	.align	4
.nv.constant0._ZN3cub18CUB_300001_SM_10006detail10merge_sort26DeviceMergeSortMergeKernelINS2_10policy_hubIP10PolynomialE9Policy600ES6_PNS0_8NullTypeES6_SA_jN4cuda3std3__44lessIS5_EES5_S9_EEvbT2_T3_T4_PT6_PT7_T5_PSI_SI_NS1_7vsmem_tE:
	.zero		976


//--------------------- .nv.constant0._ZN3cub18CUB_300001_SM_10006detail10merge_sort30DeviceMergeSortPartitionKernelIP10PolynomialjN4cuda3std3__44lessIS4_EES4_EEvbT_PT2_T0_SE_PSE_T1_SE_i --------------------------
	.section	.nv.constant0._ZN3cub18CUB_300001_SM_10006detail10merge_sort30DeviceMergeSortPartitionKernelIP10PolynomialjN4cuda3std3__44lessIS4_EES4_EEvbT_PT2_T0_SE_PSE_T1_SE_i,"a",@progbits
	.sectionflags	@""
	.align	4
.nv.constant0._ZN3cub18CUB_300001_SM_10006detail10merge_sort30DeviceMergeSortPartitionKernelIP10PolynomialjN4cuda3std3__44lessIS4_EES4_EEvbT_PT2_T0_SE_PSE_T1_SE_i:
	.zero		948


//--------------------- .nv.constant0._ZN3cub18CUB_300001_SM_10006detail10merge_sort30DeviceMergeSortBlockSortKernelINS2_10policy_hubIP10PolynomialE9Policy600ES6_PNS0_8NullTypeES6_SA_jN4cuda3std3__44lessIS5_EES5_S9_EEvbT0_T1_T2_T3_T4_PT6_PT7_T5_NS1_7vsmem_tE --------------------------
	.section	.nv.constant0._ZN3cub18CUB_300001_SM_10006detail10merge_sort30DeviceMergeSortBlockSortKernelINS2_10policy_hubIP10PolynomialE9Policy600ES6_PNS0_8NullTypeES6_SA_jN4cuda3std3__44lessIS5_EES5_S9_EEvbT0_T1_T2_T3_T4_PT6_PT7_T5_NS1_7vsmem_tE,"a",@progbits
	.sectionflags	@""
	.align	4
.nv.constant0._ZN3cub18CUB_300001_SM_10006detail10merge_sort30DeviceMergeSortBlockSortKernelINS2_10policy_hubIP10PolynomialE9Policy600ES6_PNS0_8NullTypeES6_SA_jN4cuda3std3__44lessIS5_EES5_S9_EEvbT0_T1_T2_T3_T4_PT6_PT7_T5_NS1_7vsmem_tE:
	.zero		976


//--------------------- .nv.constant0._ZN3cub18CUB_300001_SM_10006detail11EmptyKernelIvEEvv --------------------------
	.section	.nv.constant0._ZN3cub18CUB_300001_SM_10006detail11EmptyKernelIvEEvv,"a",@progbits
	.sectionflags	@""
	.align	4
.nv.constant0._ZN3cub18CUB_300001_SM_10006detail11EmptyKernelIvEEvv:
	.zero		896


//--------------------- .nv.constant0._Z8MutationP10Polynomialiidd --------------------------
	.section	.nv.constant0._Z8MutationP10Polynomialiidd,"a",@progbits
	.sectionflags	@""
	.align	4
.nv.constant0._Z8MutationP10Polynomialiidd:
	.zero		928


//--------------------- .nv.constant0._Z13CrossoverNextP10Polynomialii --------------------------
	.section	.nv.constant0._Z13CrossoverNextP10Polynomialii,"a",@progbits
	.sectionflags	@""
	.align	4
.nv.constant0._Z13CrossoverNextP10Polynomialii:
	.zero		912


//--------------------- .nv.constant0._Z9CrossoverP10Polynomialii --------------------------
	.section	.nv.constant0._Z9CrossoverP10Polynomialii,"a",@progbits
	.sectionflags	@""
	.align	4
.nv.constant0._Z9CrossoverP10Polynomialii:
	.zero		912


//--------------------- .nv.constant0._Z7FitnessPdS_P10Polynomialii --------------------------
	.section	.nv.constant0._Z7FitnessPdS_P10Polynomialii,"a",@progbits
	.sectionflags	@""
	.align	4
.nv.constant0._Z7FitnessPdS_P10Polynomialii:
	.zero		928


//--------------------- .nv.constant0._Z10ClearErrorP10Polynomiali --------------------------
	.section	.nv.constant0._Z10ClearErrorP10Polynomiali,"a",@progbits
	.sectionflags	@""
	.align	4
.nv.constant0._Z10ClearErrorP10Polynomiali:
	.zero		908


//--------------------- SYMBOLS --------------------------

	.type		.nv.reservedSmem.offset0,@object
	.size		.nv.reservedSmem.offset0,0x4
	.type		.nv.reservedSmem.cap,@object
	.size		.nv.reservedSmem.cap,0x4
